//
// Generated by NVIDIA NVVM Compiler
//
// Compiler Build ID: CL-36424714
// Cuda compilation tools, release 13.0, V13.0.88
// Based on NVVM 20.0.0
//

.version 9.0
.target sm_100
.address_size 64

	// .globl	permute_kernel
.extern .func __assertfail
(
	.param .b64 __assertfail_param_0,
	.param .b64 __assertfail_param_1,
	.param .b32 __assertfail_param_2,
	.param .b64 __assertfail_param_3,
	.param .b64 __assertfail_param_4
)
;
.global .align 1 .b8 __unnamed_1[69] = {118, 111, 105, 100, 32, 115, 111, 102, 116, 109, 97, 120, 95, 102, 111, 114, 119, 97, 114, 100, 95, 107, 101, 114, 110, 101, 108, 40, 102, 108, 111, 97, 116, 32, 42, 44, 32, 102, 108, 111, 97, 116, 44, 32, 99, 111, 110, 115, 116, 32, 102, 108, 111, 97, 116, 32, 42, 44, 32, 105, 110, 116, 44, 32, 105, 110, 116, 41};
// _ZZ39softmax_autoregressive_backward_kernel7E9block_acc has been demoted
// _ZZ39softmax_autoregressive_backward_kernel8E9block_acc has been demoted
// _ZZ46softmax_autoregressive_nomask_backward_kernel8E9block_acc has been demoted
.shared .align 4 .b8 _ZZ14blockReduceSumfbfE10shared_val[128];
.global .align 1 .b8 _ZN34_INTERNAL_8d182c28_4_k_cu_ac1ca7ee4cuda3std3__436_GLOBAL__N__8d182c28_4_k_cu_ac1ca7ee6ignoreE[1];
.global .align 1 .b8 _ZN34_INTERNAL_8d182c28_4_k_cu_ac1ca7ee4cuda3std3__45__cpo5beginE[1];
.global .align 1 .b8 _ZN34_INTERNAL_8d182c28_4_k_cu_ac1ca7ee4cuda3std3__45__cpo3endE[1];
.global .align 1 .b8 _ZN34_INTERNAL_8d182c28_4_k_cu_ac1ca7ee4cuda3std3__45__cpo6cbeginE[1];
.global .align 1 .b8 _ZN34_INTERNAL_8d182c28_4_k_cu_ac1ca7ee4cuda3std3__45__cpo4cendE[1];
.global .align 1 .b8 _ZN34_INTERNAL_8d182c28_4_k_cu_ac1ca7ee4cuda3std3__419piecewise_constructE[1];
.global .align 1 .b8 _ZN34_INTERNAL_8d182c28_4_k_cu_ac1ca7ee4cuda3std3__48in_placeE[1];
.global .align 1 .b8 _ZN34_INTERNAL_8d182c28_4_k_cu_ac1ca7ee4cuda3std6ranges3__45__cpo4swapE[1];
.global .align 1 .b8 _ZN34_INTERNAL_8d182c28_4_k_cu_ac1ca7ee4cuda3std6ranges3__45__cpo9iter_moveE[1];
.global .align 1 .b8 _ZN34_INTERNAL_8d182c28_4_k_cu_ac1ca7ee4cuda3std6ranges3__45__cpo7advanceE[1];
.global .align 1 .b8 $str[11] = {84, 32, 37, 32, 52, 32, 61, 61, 32, 48};
.global .align 1 .b8 $str$1[27] = {47, 116, 109, 112, 47, 115, 97, 115, 115, 95, 99, 117, 95, 109, 57, 57, 122, 102, 106, 109, 48, 47, 107, 46, 99, 117};
.extern .shared .align 16 .b8 shared[];

.visible .entry permute_kernel(
	.param .u64 .ptr .align 1 permute_kernel_param_0,
	.param .u64 .ptr .align 1 permute_kernel_param_1,
	.param .u64 .ptr .align 1 permute_kernel_param_2,
	.param .u64 .ptr .align 1 permute_kernel_param_3,
	.param .u32 permute_kernel_param_4,
	.param .u32 permute_kernel_param_5,
	.param .u32 permute_kernel_param_6,
	.param .u32 permute_kernel_param_7
)
{
	.reg .pred 	%p<2>;
	.reg .b32 	%r<30>;
	.reg .b32 	%f<4>;
	.reg .b64 	%rd<18>;

	ld.param.u64 	%rd1, [permute_kernel_param_0];
	ld.param.u64 	%rd2, [permute_kernel_param_1];
	ld.param.u64 	%rd3, [permute_kernel_param_2];
	ld.param.u64 	%rd4, [permute_kernel_param_3];
	ld.param.u32 	%r5, [permute_kernel_param_4];
	ld.param.u32 	%r2, [permute_kernel_param_5];
	ld.param.u32 	%r3, [permute_kernel_param_6];
	ld.param.u32 	%r4, [permute_kernel_param_7];
	mov.u32 	%r6, %ctaid.x;
	mov.u32 	%r7, %ntid.x;
	mov.u32 	%r8, %tid.x;
	mad.lo.s32 	%r1, %r6, %r7, %r8;
	mul.lo.s32 	%r9, %r2, %r5;
	mul.lo.s32 	%r10, %r9, %r3;
	mul.lo.s32 	%r11, %r10, %r4;
	setp.ge.s32 	%p1, %r1, %r11;
	@%p1 bra 	$L__BB0_2;
	cvta.to.global.u64 	%rd5, %rd4;
	cvta.to.global.u64 	%rd6, %rd1;
	cvta.to.global.u64 	%rd7, %rd2;
	cvta.to.global.u64 	%rd8, %rd3;
	mul.lo.s32 	%r12, %r3, %r2;
	mul.lo.s32 	%r13, %r12, %r4;
	div.s32 	%r14, %r1, %r13;
	mul.lo.s32 	%r15, %r14, %r13;
	sub.s32 	%r16, %r1, %r15;
	mul.lo.s32 	%r17, %r4, %r2;
	div.s32 	%r18, %r16, %r17;
	mul.lo.s32 	%r19, %r18, %r17;
	sub.s32 	%r20, %r16, %r19;
	div.s32 	%r21, %r20, %r4;
	mul.lo.s32 	%r22, %r21, %r4;
	sub.s32 	%r23, %r20, %r22;
	mul.lo.s32 	%r24, %r2, %r14;
	mul.lo.s32 	%r25, %r24, 3;
	mad.lo.s32 	%r26, %r21, 3, %r25;
	mad.lo.s32 	%r27, %r26, %r3, %r18;
	mad.lo.s32 	%r28, %r27, %r4, %r23;
	mul.wide.s32 	%rd9, %r28, 4;
	add.s64 	%rd10, %rd5, %rd9;
	ld.global.f32 	%f1, [%rd10];
	mul.wide.s32 	%rd11, %r1, 4;
	add.s64 	%rd12, %rd6, %rd11;
	st.global.f32 	[%rd12], %f1;
	mul.lo.s32 	%r29, %r4, %r3;
	mul.wide.s32 	%rd13, %r29, 4;
	add.s64 	%rd14, %rd10, %rd13;
	ld.global.f32 	%f2, [%rd14];
	add.s64 	%rd15, %rd7, %rd11;
	st.global.f32 	[%rd15], %f2;
	add.s64 	%rd16, %rd14, %rd13;
	ld.global.f32 	%f3, [%rd16];
	add.s64 	%rd17, %rd8, %rd11;
	st.global.f32 	[%rd17], %f3;
$L__BB0_2:
	ret;

}
	// .globl	permute_kernel_backward
.visible .entry permute_kernel_backward(
	.param .u64 .ptr .align 1 permute_kernel_backward_param_0,
	.param .u64 .ptr .align 1 permute_kernel_backward_param_1,
	.param .u64 .ptr .align 1 permute_kernel_backward_param_2,
	.param .u64 .ptr .align 1 permute_kernel_backward_param_3,
	.param .u32 permute_kernel_backward_param_4,
	.param .u32 permute_kernel_backward_param_5,
	.param .u32 permute_kernel_backward_param_6,
	.param .u32 permute_kernel_backward_param_7
)
{
	.reg .pred 	%p<2>;
	.reg .b32 	%r<30>;
	.reg .b32 	%f<4>;
	.reg .b64 	%rd<18>;

	ld.param.u64 	%rd1, [permute_kernel_backward_param_0];
	ld.param.u64 	%rd2, [permute_kernel_backward_param_1];
	ld.param.u64 	%rd3, [permute_kernel_backward_param_2];
	ld.param.u64 	%rd4, [permute_kernel_backward_param_3];
	ld.param.u32 	%r5, [permute_kernel_backward_param_4];
	ld.param.u32 	%r2, [permute_kernel_backward_param_5];
	ld.param.u32 	%r3, [permute_kernel_backward_param_6];
	ld.param.u32 	%r4, [permute_kernel_backward_param_7];
	mov.u32 	%r6, %ctaid.x;
	mov.u32 	%r7, %ntid.x;
	mov.u32 	%r8, %tid.x;
	mad.lo.s32 	%r1, %r6, %r7, %r8;
	mul.lo.s32 	%r9, %r2, %r5;
	mul.lo.s32 	%r10, %r9, %r3;
	mul.lo.s32 	%r11, %r10, %r4;
	setp.ge.s32 	%p1, %r1, %r11;
	@%p1 bra 	$L__BB1_2;
	cvta.to.global.u64 	%rd5, %rd2;
	cvta.to.global.u64 	%rd6, %rd1;
	cvta.to.global.u64 	%rd7, %rd3;
	cvta.to.global.u64 	%rd8, %rd4;
	mul.lo.s32 	%r12, %r3, %r2;
	mul.lo.s32 	%r13, %r12, %r4;
	div.s32 	%r14, %r1, %r13;
	mul.lo.s32 	%r15, %r14, %r13;
	sub.s32 	%r16, %r1, %r15;
	mul.lo.s32 	%r17, %r4, %r2;
	div.s32 	%r18, %r16, %r17;
	mul.lo.s32 	%r19, %r18, %r17;
	sub.s32 	%r20, %r16, %r19;
	div.s32 	%r21, %r20, %r4;
	mul.lo.s32 	%r22, %r21, %r4;
	sub.s32 	%r23, %r20, %r22;
	mul.lo.s32 	%r24, %r2, %r14;
	mul.lo.s32 	%r25, %r24, 3;
	mad.lo.s32 	%r26, %r21, 3, %r25;
	mad.lo.s32 	%r27, %r26, %r3, %r18;
	mad.lo.s32 	%r28, %r27, %r4, %r23;
	mul.wide.s32 	%rd9, %r1, 4;
	add.s64 	%rd10, %rd5, %rd9;
	ld.global.f32 	%f1, [%rd10];
	mul.wide.s32 	%rd11, %r28, 4;
	add.s64 	%rd12, %rd6, %rd11;
	st.global.f32 	[%rd12], %f1;
	add.s64 	%rd13, %rd7, %rd9;
	ld.global.f32 	%f2, [%rd13];
	mul.lo.s32 	%r29, %r4, %r3;
	mul.wide.s32 	%rd14, %r29, 4;
	add.s64 	%rd15, %rd12, %rd14;
	st.global.f32 	[%rd15], %f2;
	add.s64 	%rd16, %rd8, %rd9;
	ld.global.f32 	%f3, [%rd16];
	add.s64 	%rd17, %rd15, %rd14;
	st.global.f32 	[%rd17], %f3;
$L__BB1_2:
	ret;

}
	// .globl	unpermute_kernel
.visible .entry unpermute_kernel(
	.param .u64 .ptr .align 1 unpermute_kernel_param_0,
	.param .u64 .ptr .align 1 unpermute_kernel_param_1,
	.param .u32 unpermute_kernel_param_2,
	.param .u32 unpermute_kernel_param_3,
	.param .u32 unpermute_kernel_param_4,
	.param .u32 unpermute_kernel_param_5
)
{
	.reg .pred 	%p<2>;
	.reg .b32 	%r<27>;
	.reg .b32 	%f<2>;
	.reg .b64 	%rd<9>;

	ld.param.u64 	%rd1, [unpermute_kernel_param_0];
	ld.param.u64 	%rd2, [unpermute_kernel_param_1];
	ld.param.u32 	%r5, [unpermute_kernel_param_2];
	ld.param.u32 	%r2, [unpermute_kernel_param_3];
	ld.param.u32 	%r3, [unpermute_kernel_param_4];
	ld.param.u32 	%r4, [unpermute_kernel_param_5];
	mov.u32 	%r6, %ctaid.x;
	mov.u32 	%r7, %ntid.x;
	mov.u32 	%r8, %tid.x;
	mad.lo.s32 	%r1, %r6, %r7, %r8;
	mul.lo.s32 	%r9, %r2, %r5;
	mul.lo.s32 	%r10, %r9, %r3;
	mul.lo.s32 	%r11, %r10, %r4;
	setp.ge.s32 	%p1, %r1, %r11;
	@%p1 bra 	$L__BB2_2;
	cvta.to.global.u64 	%rd3, %rd1;
	cvta.to.global.u64 	%rd4, %rd2;
	mul.lo.s32 	%r12, %r3, %r2;
	mul.lo.s32 	%r13, %r12, %r4;
	div.s32 	%r14, %r1, %r13;
	mul.lo.s32 	%r15, %r14, %r13;
	sub.s32 	%r16, %r1, %r15;
	mul.lo.s32 	%r17, %r4, %r2;
	div.s32 	%r18, %r16, %r17;
	mul.lo.s32 	%r19, %r18, %r17;
	sub.s32 	%r20, %r16, %r19;
	div.s32 	%r21, %r20, %r4;
	mul.lo.s32 	%r22, %r21, %r4;
	sub.s32 	%r23, %r20, %r22;
	mad.lo.s32 	%r24, %r14, %r2, %r21;
	mad.lo.s32 	%r25, %r24, %r3, %r18;
	mad.lo.s32 	%r26, %r25, %r4, %r23;
	mul.wide.s32 	%rd5, %r1, 4;
	add.s64 	%rd6, %rd3, %rd5;
	ld.global.f32 	%f1, [%rd6];
	mul.wide.s32 	%rd7, %r26, 4;
	add.s64 	%rd8, %rd4, %rd7;
	st.global.f32 	[%rd8], %f1;
$L__BB2_2:
	ret;

}
	// .globl	unpermute_kernel_backward
.visible .entry unpermute_kernel_backward(
	.param .u64 .ptr .align 1 unpermute_kernel_backward_param_0,
	.param .u64 .ptr .align 1 unpermute_kernel_backward_param_1,
	.param .u32 unpermute_kernel_backward_param_2,
	.param .u32 unpermute_kernel_backward_param_3,
	.param .u32 unpermute_kernel_backward_param_4,
	.param .u32 unpermute_kernel_backward_param_5
)
{
	.reg .pred 	%p<2>;
	.reg .b32 	%r<27>;
	.reg .b32 	%f<2>;
	.reg .b64 	%rd<9>;

	ld.param.u64 	%rd1, [unpermute_kernel_backward_param_0];
	ld.param.u64 	%rd2, [unpermute_kernel_backward_param_1];
	ld.param.u32 	%r5, [unpermute_kernel_backward_param_2];
	ld.param.u32 	%r2, [unpermute_kernel_backward_param_3];
	ld.param.u32 	%r3, [unpermute_kernel_backward_param_4];
	ld.param.u32 	%r4, [unpermute_kernel_backward_param_5];
	mov.u32 	%r6, %ctaid.x;
	mov.u32 	%r7, %ntid.x;
	mov.u32 	%r8, %tid.x;
	mad.lo.s32 	%r1, %r6, %r7, %r8;
	mul.lo.s32 	%r9, %r2, %r5;
	mul.lo.s32 	%r10, %r9, %r3;
	mul.lo.s32 	%r11, %r10, %r4;
	setp.ge.s32 	%p1, %r1, %r11;
	@%p1 bra 	$L__BB3_2;
	cvta.to.global.u64 	%rd3, %rd2;
	cvta.to.global.u64 	%rd4, %rd1;
	mul.lo.s32 	%r12, %r3, %r2;
	mul.lo.s32 	%r13, %r12, %r4;
	div.s32 	%r14, %r1, %r13;
	mul.lo.s32 	%r15, %r14, %r13;
	sub.s32 	%r16, %r1, %r15;
	mul.lo.s32 	%r17, %r4, %r2;
	div.s32 	%r18, %r16, %r17;
	mul.lo.s32 	%r19, %r18, %r17;
	sub.s32 	%r20, %r16, %r19;
	div.s32 	%r21, %r20, %r4;
	mul.lo.s32 	%r22, %r21, %r4;
	sub.s32 	%r23, %r20, %r22;
	mad.lo.s32 	%r24, %r14, %r2, %r21;
	mad.lo.s32 	%r25, %r24, %r3, %r18;
	mad.lo.s32 	%r26, %r25, %r4, %r23;
	mul.wide.s32 	%rd5, %r26, 4;
	add.s64 	%rd6, %rd3, %rd5;
	ld.global.f32 	%f1, [%rd6];
	mul.wide.s32 	%rd7, %r1, 4;
	add.s64 	%rd8, %rd4, %rd7;
	st.global.f32 	[%rd8], %f1;
$L__BB3_2:
	ret;

}
	// .globl	softmax_forward_kernel
.visible .entry softmax_forward_kernel(
	.param .u64 .ptr .align 1 softmax_forward_kernel_param_0,
	.param .f32 softmax_forward_kernel_param_1,
	.param .u64 .ptr .align 1 softmax_forward_kernel_param_2,
	.param .u32 softmax_forward_kernel_param_3,
	.param .u32 softmax_forward_kernel_param_4
)
{
	.reg .pred 	%p<25>;
	.reg .b32 	%r<100>;
	.reg .b32 	%f<320>;
	.reg .b64 	%rd<30>;

	ld.param.u64 	%rd7, [softmax_forward_kernel_param_0];
	ld.param.f32 	%f20, [softmax_forward_kernel_param_1];
	ld.param.u64 	%rd8, [softmax_forward_kernel_param_2];
	ld.param.u32 	%r14, [softmax_forward_kernel_param_3];
	ld.param.u32 	%r15, [softmax_forward_kernel_param_4];
	cvta.to.global.u64 	%rd1, %rd8;
	and.b32  	%r16, %r15, 3;
	setp.eq.s32 	%p1, %r16, 0;
	@%p1 bra 	$L__BB4_2;
	mov.u64 	%rd9, $str;
	cvta.global.u64 	%rd10, %rd9;
	mov.u64 	%rd11, $str$1;
	cvta.global.u64 	%rd12, %rd11;
	mov.u64 	%rd13, __unnamed_1;
	cvta.global.u64 	%rd14, %rd13;
	{ // callseq 0, 0
	.param .b64 param0;
	st.param.b64 	[param0], %rd10;
	.param .b64 param1;
	st.param.b64 	[param1], %rd12;
	.param .b32 param2;
	st.param.b32 	[param2], 103;
	.param .b64 param3;
	st.param.b64 	[param3], %rd14;
	.param .b64 param4;
	st.param.b64 	[param4], 1;
	call.uni 
	__assertfail, 
	(
	param0, 
	param1, 
	param2, 
	param3, 
	param4
	);
	} // callseq 0
$L__BB4_2:
	mov.u32 	%r17, %tid.x;
	mov.u32 	%r18, %tid.y;
	mov.u32 	%r19, %tid.z;
	mov.u32 	%r20, %ntid.x;
	mov.u32 	%r21, %ntid.y;
	mad.lo.s32 	%r22, %r19, %r21, %r18;
	mad.lo.s32 	%r1, %r22, %r20, %r17;
	mul.lo.s32 	%r23, %r20, %r21;
	mov.u32 	%r24, %ntid.z;
	mad.lo.s32 	%r25, %r23, %r24, 31;
	shr.u32 	%r26, %r25, 5;
	and.b32  	%r27, %r26, 65535;
	mov.u32 	%r28, %ctaid.x;
	shr.u32 	%r29, %r1, 5;
	and.b32  	%r30, %r29, 65535;
	mad.lo.s32 	%r2, %r27, %r28, %r30;
	mul.lo.s32 	%r31, %r15, %r14;
	setp.ge.s32 	%p2, %r2, %r31;
	@%p2 bra 	$L__BB4_14;
	rem.s32 	%r3, %r2, %r15;
	shr.s32 	%r32, %r3, 31;
	shr.u32 	%r33, %r32, 30;
	add.s32 	%r34, %r3, %r33;
	shr.s32 	%r4, %r34, 2;
	mul.lo.s32 	%r35, %r2, %r15;
	cvt.s64.s32 	%rd2, %r35;
	mul.wide.s32 	%rd15, %r35, 4;
	add.s64 	%rd3, %rd1, %rd15;
	and.b32  	%r99, %r1, 31;
	setp.ge.s32 	%p3, %r99, %r4;
	mov.f32 	%f317, 0f00000000;
	mov.f32 	%f316, 0fFF7FFFFF;
	@%p3 bra 	$L__BB4_9;
	not.b32 	%r36, %r99;
	add.s32 	%r6, %r4, %r36;
	and.b32  	%r37, %r6, 32;
	setp.ne.s32 	%p4, %r37, 0;
	mov.f32 	%f316, 0fFF7FFFFF;
	mov.f32 	%f317, 0f00000000;
	mov.u32 	%r98, %r99;
	@%p4 bra 	$L__BB4_6;
	mul.wide.u32 	%rd16, %r99, 16;
	add.s64 	%rd17, %rd3, %rd16;
	ld.global.v4.f32 	{%f26, %f27, %f28, %f29}, [%rd17];
	max.f32 	%f30, %f26, 0fFF7FFFFF;
	max.f32 	%f31, %f30, %f27;
	max.f32 	%f32, %f31, %f28;
	max.f32 	%f316, %f32, %f29;
	mov.f32 	%f33, 0fFF7FFFFF;
	sub.f32 	%f34, %f33, %f316;
	mul.f32 	%f35, %f20, %f34;
	fma.rn.f32 	%f36, %f35, 0f3BBB989D, 0f3F000000;
	cvt.sat.f32.f32 	%f37, %f36;
	mov.f32 	%f38, 0f4B400001;
	mov.f32 	%f39, 0f437C0000;
	fma.rm.f32 	%f40, %f37, %f39, %f38;
	add.f32 	%f41, %f40, 0fCB40007F;
	neg.f32 	%f42, %f41;
	fma.rn.f32 	%f43, %f35, 0f3FB8AA3B, %f42;
	fma.rn.f32 	%f44, %f35, 0f32A57060, %f43;
	mov.b32 	%r38, %f40;
	shl.b32 	%r39, %r38, 23;
	mov.b32 	%f45, %r39;
	ex2.approx.ftz.f32 	%f46, %f44;
	mul.f32 	%f47, %f46, %f45;
	sub.f32 	%f48, %f26, %f316;
	mul.f32 	%f49, %f20, %f48;
	fma.rn.f32 	%f50, %f49, 0f3BBB989D, 0f3F000000;
	cvt.sat.f32.f32 	%f51, %f50;
	fma.rm.f32 	%f52, %f51, %f39, %f38;
	add.f32 	%f53, %f52, 0fCB40007F;
	neg.f32 	%f54, %f53;
	fma.rn.f32 	%f55, %f49, 0f3FB8AA3B, %f54;
	fma.rn.f32 	%f56, %f49, 0f32A57060, %f55;
	mov.b32 	%r40, %f52;
	shl.b32 	%r41, %r40, 23;
	mov.b32 	%f57, %r41;
	ex2.approx.ftz.f32 	%f58, %f56;
	mul.f32 	%f59, %f58, %f57;
	fma.rn.f32 	%f60, %f47, 0f00000000, %f59;
	sub.f32 	%f61, %f27, %f316;
	mul.f32 	%f62, %f20, %f61;
	fma.rn.f32 	%f63, %f62, 0f3BBB989D, 0f3F000000;
	cvt.sat.f32.f32 	%f64, %f63;
	fma.rm.f32 	%f65, %f64, %f39, %f38;
	add.f32 	%f66, %f65, 0fCB40007F;
	neg.f32 	%f67, %f66;
	fma.rn.f32 	%f68, %f62, 0f3FB8AA3B, %f67;
	fma.rn.f32 	%f69, %f62, 0f32A57060, %f68;
	mov.b32 	%r42, %f65;
	shl.b32 	%r43, %r42, 23;
	mov.b32 	%f70, %r43;
	ex2.approx.ftz.f32 	%f71, %f69;
	fma.rn.f32 	%f72, %f71, %f70, %f60;
	sub.f32 	%f73, %f28, %f316;
	mul.f32 	%f74, %f20, %f73;
	fma.rn.f32 	%f75, %f74, 0f3BBB989D, 0f3F000000;
	cvt.sat.f32.f32 	%f76, %f75;
	fma.rm.f32 	%f77, %f76, %f39, %f38;
	add.f32 	%f78, %f77, 0fCB40007F;
	neg.f32 	%f79, %f78;
	fma.rn.f32 	%f80, %f74, 0f3FB8AA3B, %f79;
	fma.rn.f32 	%f81, %f74, 0f32A57060, %f80;
	mov.b32 	%r44, %f77;
	shl.b32 	%r45, %r44, 23;
	mov.b32 	%f82, %r45;
	ex2.approx.ftz.f32 	%f83, %f81;
	fma.rn.f32 	%f84, %f83, %f82, %f72;
	sub.f32 	%f85, %f29, %f316;
	mul.f32 	%f86, %f20, %f85;
	fma.rn.f32 	%f87, %f86, 0f3BBB989D, 0f3F000000;
	cvt.sat.f32.f32 	%f88, %f87;
	fma.rm.f32 	%f89, %f88, %f39, %f38;
	add.f32 	%f90, %f89, 0fCB40007F;
	neg.f32 	%f91, %f90;
	fma.rn.f32 	%f92, %f86, 0f3FB8AA3B, %f91;
	fma.rn.f32 	%f93, %f86, 0f32A57060, %f92;
	mov.b32 	%r46, %f89;
	shl.b32 	%r47, %r46, 23;
	mov.b32 	%f94, %r47;
	ex2.approx.ftz.f32 	%f95, %f93;
	fma.rn.f32 	%f317, %f95, %f94, %f84;
	or.b32  	%r98, %r99, 32;
$L__BB4_6:
	setp.lt.u32 	%p5, %r6, 32;
	@%p5 bra 	$L__BB4_9;
	mul.wide.u32 	%rd18, %r98, 16;
	shl.b64 	%rd19, %rd2, 2;
	add.s64 	%rd20, %rd18, %rd19;
	add.s64 	%rd21, %rd20, %rd1;
	add.s64 	%rd29, %rd21, 512;
$L__BB4_8:
	ld.global.v4.f32 	{%f96, %f97, %f98, %f99}, [%rd29+-512];
	max.f32 	%f100, %f316, %f96;
	max.f32 	%f101, %f100, %f97;
	max.f32 	%f102, %f101, %f98;
	max.f32 	%f103, %f102, %f99;
	sub.f32 	%f104, %f316, %f103;
	mul.f32 	%f105, %f20, %f104;
	fma.rn.f32 	%f106, %f105, 0f3BBB989D, 0f3F000000;
	cvt.sat.f32.f32 	%f107, %f106;
	mov.f32 	%f108, 0f4B400001;
	mov.f32 	%f109, 0f437C0000;
	fma.rm.f32 	%f110, %f107, %f109, %f108;
	add.f32 	%f111, %f110, 0fCB40007F;
	neg.f32 	%f112, %f111;
	fma.rn.f32 	%f113, %f105, 0f3FB8AA3B, %f112;
	fma.rn.f32 	%f114, %f105, 0f32A57060, %f113;
	mov.b32 	%r48, %f110;
	shl.b32 	%r49, %r48, 23;
	mov.b32 	%f115, %r49;
	ex2.approx.ftz.f32 	%f116, %f114;
	mul.f32 	%f117, %f116, %f115;
	sub.f32 	%f118, %f96, %f103;
	mul.f32 	%f119, %f20, %f118;
	fma.rn.f32 	%f120, %f119, 0f3BBB989D, 0f3F000000;
	cvt.sat.f32.f32 	%f121, %f120;
	fma.rm.f32 	%f122, %f121, %f109, %f108;
	add.f32 	%f123, %f122, 0fCB40007F;
	neg.f32 	%f124, %f123;
	fma.rn.f32 	%f125, %f119, 0f3FB8AA3B, %f124;
	fma.rn.f32 	%f126, %f119, 0f32A57060, %f125;
	mov.b32 	%r50, %f122;
	shl.b32 	%r51, %r50, 23;
	mov.b32 	%f127, %r51;
	ex2.approx.ftz.f32 	%f128, %f126;
	mul.f32 	%f129, %f128, %f127;
	fma.rn.f32 	%f130, %f317, %f117, %f129;
	sub.f32 	%f131, %f97, %f103;
	mul.f32 	%f132, %f20, %f131;
	fma.rn.f32 	%f133, %f132, 0f3BBB989D, 0f3F000000;
	cvt.sat.f32.f32 	%f134, %f133;
	fma.rm.f32 	%f135, %f134, %f109, %f108;
	add.f32 	%f136, %f135, 0fCB40007F;
	neg.f32 	%f137, %f136;
	fma.rn.f32 	%f138, %f132, 0f3FB8AA3B, %f137;
	fma.rn.f32 	%f139, %f132, 0f32A57060, %f138;
	mov.b32 	%r52, %f135;
	shl.b32 	%r53, %r52, 23;
	mov.b32 	%f140, %r53;
	ex2.approx.ftz.f32 	%f141, %f139;
	fma.rn.f32 	%f142, %f141, %f140, %f130;
	sub.f32 	%f143, %f98, %f103;
	mul.f32 	%f144, %f20, %f143;
	fma.rn.f32 	%f145, %f144, 0f3BBB989D, 0f3F000000;
	cvt.sat.f32.f32 	%f146, %f145;
	fma.rm.f32 	%f147, %f146, %f109, %f108;
	add.f32 	%f148, %f147, 0fCB40007F;
	neg.f32 	%f149, %f148;
	fma.rn.f32 	%f150, %f144, 0f3FB8AA3B, %f149;
	fma.rn.f32 	%f151, %f144, 0f32A57060, %f150;
	mov.b32 	%r54, %f147;
	shl.b32 	%r55, %r54, 23;
	mov.b32 	%f152, %r55;
	ex2.approx.ftz.f32 	%f153, %f151;
	fma.rn.f32 	%f154, %f153, %f152, %f142;
	sub.f32 	%f155, %f99, %f103;
	mul.f32 	%f156, %f20, %f155;
	fma.rn.f32 	%f157, %f156, 0f3BBB989D, 0f3F000000;
	cvt.sat.f32.f32 	%f158, %f157;
	fma.rm.f32 	%f159, %f158, %f109, %f108;
	add.f32 	%f160, %f159, 0fCB40007F;
	neg.f32 	%f161, %f160;
	fma.rn.f32 	%f162, %f156, 0f3FB8AA3B, %f161;
	fma.rn.f32 	%f163, %f156, 0f32A57060, %f162;
	mov.b32 	%r56, %f159;
	shl.b32 	%r57, %r56, 23;
	mov.b32 	%f164, %r57;
	ex2.approx.ftz.f32 	%f165, %f163;
	fma.rn.f32 	%f166, %f165, %f164, %f154;
	ld.global.v4.f32 	{%f167, %f168, %f169, %f170}, [%rd29];
	max.f32 	%f171, %f103, %f167;
	max.f32 	%f172, %f171, %f168;
	max.f32 	%f173, %f172, %f169;
	max.f32 	%f316, %f173, %f170;
	sub.f32 	%f174, %f103, %f316;
	mul.f32 	%f175, %f20, %f174;
	fma.rn.f32 	%f176, %f175, 0f3BBB989D, 0f3F000000;
	cvt.sat.f32.f32 	%f177, %f176;
	fma.rm.f32 	%f178, %f177, %f109, %f108;
	add.f32 	%f179, %f178, 0fCB40007F;
	neg.f32 	%f180, %f179;
	fma.rn.f32 	%f181, %f175, 0f3FB8AA3B, %f180;
	fma.rn.f32 	%f182, %f175, 0f32A57060, %f181;
	mov.b32 	%r58, %f178;
	shl.b32 	%r59, %r58, 23;
	mov.b32 	%f183, %r59;
	ex2.approx.ftz.f32 	%f184, %f182;
	mul.f32 	%f185, %f184, %f183;
	sub.f32 	%f186, %f167, %f316;
	mul.f32 	%f187, %f20, %f186;
	fma.rn.f32 	%f188, %f187, 0f3BBB989D, 0f3F000000;
	cvt.sat.f32.f32 	%f189, %f188;
	fma.rm.f32 	%f190, %f189, %f109, %f108;
	add.f32 	%f191, %f190, 0fCB40007F;
	neg.f32 	%f192, %f191;
	fma.rn.f32 	%f193, %f187, 0f3FB8AA3B, %f192;
	fma.rn.f32 	%f194, %f187, 0f32A57060, %f193;
	mov.b32 	%r60, %f190;
	shl.b32 	%r61, %r60, 23;
	mov.b32 	%f195, %r61;
	ex2.approx.ftz.f32 	%f196, %f194;
	mul.f32 	%f197, %f196, %f195;
	fma.rn.f32 	%f198, %f166, %f185, %f197;
	sub.f32 	%f199, %f168, %f316;
	mul.f32 	%f200, %f20, %f199;
	fma.rn.f32 	%f201, %f200, 0f3BBB989D, 0f3F000000;
	cvt.sat.f32.f32 	%f202, %f201;
	fma.rm.f32 	%f203, %f202, %f109, %f108;
	add.f32 	%f204, %f203, 0fCB40007F;
	neg.f32 	%f205, %f204;
	fma.rn.f32 	%f206, %f200, 0f3FB8AA3B, %f205;
	fma.rn.f32 	%f207, %f200, 0f32A57060, %f206;
	mov.b32 	%r62, %f203;
	shl.b32 	%r63, %r62, 23;
	mov.b32 	%f208, %r63;
	ex2.approx.ftz.f32 	%f209, %f207;
	fma.rn.f32 	%f210, %f209, %f208, %f198;
	sub.f32 	%f211, %f169, %f316;
	mul.f32 	%f212, %f20, %f211;
	fma.rn.f32 	%f213, %f212, 0f3BBB989D, 0f3F000000;
	cvt.sat.f32.f32 	%f214, %f213;
	fma.rm.f32 	%f215, %f214, %f109, %f108;
	add.f32 	%f216, %f215, 0fCB40007F;
	neg.f32 	%f217, %f216;
	fma.rn.f32 	%f218, %f212, 0f3FB8AA3B, %f217;
	fma.rn.f32 	%f219, %f212, 0f32A57060, %f218;
	mov.b32 	%r64, %f215;
	shl.b32 	%r65, %r64, 23;
	mov.b32 	%f220, %r65;
	ex2.approx.ftz.f32 	%f221, %f219;
	fma.rn.f32 	%f222, %f221, %f220, %f210;
	sub.f32 	%f223, %f170, %f316;
	mul.f32 	%f224, %f20, %f223;
	fma.rn.f32 	%f225, %f224, 0f3BBB989D, 0f3F000000;
	cvt.sat.f32.f32 	%f226, %f225;
	fma.rm.f32 	%f227, %f226, %f109, %f108;
	add.f32 	%f228, %f227, 0fCB40007F;
	neg.f32 	%f229, %f228;
	fma.rn.f32 	%f230, %f224, 0f3FB8AA3B, %f229;
	fma.rn.f32 	%f231, %f224, 0f32A57060, %f230;
	mov.b32 	%r66, %f227;
	shl.b32 	%r67, %r66, 23;
	mov.b32 	%f232, %r67;
	ex2.approx.ftz.f32 	%f233, %f231;
	fma.rn.f32 	%f317, %f233, %f232, %f222;
	add.s32 	%r98, %r98, 64;
	add.s64 	%rd29, %rd29, 1024;
	setp.lt.s32 	%p6, %r98, %r4;
	@%p6 bra 	$L__BB4_8;
$L__BB4_9:
	shl.b32 	%r68, %r4, 2;
	add.s32 	%r11, %r68, %r99;
	setp.gt.u32 	%p7, %r11, %r3;
	@%p7 bra 	$L__BB4_11;
	mul.wide.u32 	%rd22, %r11, 4;
	add.s64 	%rd23, %rd3, %rd22;
	ld.global.f32 	%f234, [%rd23];
	max.f32 	%f13, %f316, %f234;
	sub.f32 	%f235, %f316, %f13;
	mul.f32 	%f236, %f20, %f235;
	fma.rn.f32 	%f237, %f236, 0f3BBB989D, 0f3F000000;
	cvt.sat.f32.f32 	%f238, %f237;
	mov.f32 	%f239, 0f4B400001;
	mov.f32 	%f240, 0f437C0000;
	fma.rm.f32 	%f241, %f238, %f240, %f239;
	add.f32 	%f242, %f241, 0fCB40007F;
	neg.f32 	%f243, %f242;
	fma.rn.f32 	%f244, %f236, 0f3FB8AA3B, %f243;
	fma.rn.f32 	%f245, %f236, 0f32A57060, %f244;
	mov.b32 	%r69, %f241;
	shl.b32 	%r70, %r69, 23;
	mov.b32 	%f246, %r70;
	ex2.approx.ftz.f32 	%f247, %f245;
	mul.f32 	%f248, %f247, %f246;
	mul.f32 	%f249, %f317, %f248;
	sub.f32 	%f250, %f234, %f13;
	mul.f32 	%f251, %f20, %f250;
	fma.rn.f32 	%f252, %f251, 0f3BBB989D, 0f3F000000;
	cvt.sat.f32.f32 	%f253, %f252;
	fma.rm.f32 	%f254, %f253, %f240, %f239;
	add.f32 	%f255, %f254, 0fCB40007F;
	neg.f32 	%f256, %f255;
	fma.rn.f32 	%f257, %f251, 0f3FB8AA3B, %f256;
	fma.rn.f32 	%f258, %f251, 0f32A57060, %f257;
	mov.b32 	%r71, %f254;
	shl.b32 	%r72, %r71, 23;
	mov.b32 	%f259, %r72;
	ex2.approx.ftz.f32 	%f260, %f258;
	fma.rn.f32 	%f317, %f260, %f259, %f249;
	mov.f32 	%f316, %f13;
$L__BB4_11:
	mov.b32 	%r73, %f316;
	shfl.sync.bfly.b32	%r74|%p8, %r73, 16, 31, -1;
	mov.b32 	%f261, %r74;
	setp.lt.f32 	%p9, %f316, %f261;
	selp.f32 	%f262, %f261, %f316, %p9;
	mov.b32 	%r75, %f262;
	shfl.sync.bfly.b32	%r76|%p10, %r75, 8, 31, -1;
	mov.b32 	%f263, %r76;
	setp.lt.f32 	%p11, %f262, %f263;
	selp.f32 	%f264, %f263, %f262, %p11;
	mov.b32 	%r77, %f264;
	shfl.sync.bfly.b32	%r78|%p12, %r77, 4, 31, -1;
	mov.b32 	%f265, %r78;
	setp.lt.f32 	%p13, %f264, %f265;
	selp.f32 	%f266, %f265, %f264, %p13;
	mov.b32 	%r79, %f266;
	shfl.sync.bfly.b32	%r80|%p14, %r79, 2, 31, -1;
	mov.b32 	%f267, %r80;
	setp.lt.f32 	%p15, %f266, %f267;
	selp.f32 	%f268, %f267, %f266, %p15;
	mov.b32 	%r81, %f268;
	shfl.sync.bfly.b32	%r82|%p16, %r81, 1, 31, -1;
	mov.b32 	%f269, %r82;
	setp.lt.f32 	%p17, %f268, %f269;
	selp.f32 	%f17, %f269, %f268, %p17;
	sub.f32 	%f270, %f316, %f17;
	mul.f32 	%f271, %f20, %f270;
	fma.rn.f32 	%f272, %f271, 0f3BBB989D, 0f3F000000;
	cvt.sat.f32.f32 	%f273, %f272;
	mov.f32 	%f274, 0f4B400001;
	mov.f32 	%f275, 0f437C0000;
	fma.rm.f32 	%f276, %f273, %f275, %f274;
	add.f32 	%f277, %f276, 0fCB40007F;
	neg.f32 	%f278, %f277;
	fma.rn.f32 	%f279, %f271, 0f3FB8AA3B, %f278;
	fma.rn.f32 	%f280, %f271, 0f32A57060, %f279;
	mov.b32 	%r83, %f276;
	shl.b32 	%r84, %r83, 23;
	mov.b32 	%f281, %r84;
	ex2.approx.ftz.f32 	%f282, %f280;
	mul.f32 	%f283, %f282, %f281;
	mul.f32 	%f284, %f317, %f283;
	mov.b32 	%r85, %f284;
	shfl.sync.bfly.b32	%r86|%p18, %r85, 16, 31, -1;
	mov.b32 	%f285, %r86;
	add.f32 	%f286, %f284, %f285;
	mov.b32 	%r87, %f286;
	shfl.sync.bfly.b32	%r88|%p19, %r87, 8, 31, -1;
	mov.b32 	%f287, %r88;
	add.f32 	%f288, %f286, %f287;
	mov.b32 	%r89, %f288;
	shfl.sync.bfly.b32	%r90|%p20, %r89, 4, 31, -1;
	mov.b32 	%f289, %r90;
	add.f32 	%f290, %f288, %f289;
	mov.b32 	%r91, %f290;
	shfl.sync.bfly.b32	%r92|%p21, %r91, 2, 31, -1;
	mov.b32 	%f291, %r92;
	add.f32 	%f292, %f290, %f291;
	mov.b32 	%r93, %f292;
	shfl.sync.bfly.b32	%r94|%p22, %r93, 1, 31, -1;
	mov.b32 	%f293, %r94;
	add.f32 	%f18, %f292, %f293;
	setp.gt.s32 	%p23, %r99, %r3;
	@%p23 bra 	$L__BB4_14;
	rcp.rn.f32 	%f19, %f18;
$L__BB4_13:
	cvt.s64.s32 	%rd26, %r99;
	add.s64 	%rd27, %rd26, %rd2;
	shl.b64 	%rd28, %rd27, 2;
	add.s64 	%rd24, %rd8, %rd28;
	// begin inline asm
	ld.global.cs.f32 %f294, [%rd24];
	// end inline asm
	sub.f32 	%f296, %f294, %f17;
	mul.f32 	%f297, %f20, %f296;
	fma.rn.f32 	%f298, %f297, 0f3BBB989D, 0f3F000000;
	cvt.sat.f32.f32 	%f299, %f298;
	mov.f32 	%f300, 0f4B400001;
	mov.f32 	%f301, 0f437C0000;
	fma.rm.f32 	%f302, %f299, %f301, %f300;
	add.f32 	%f303, %f302, 0fCB40007F;
	neg.f32 	%f304, %f303;
	fma.rn.f32 	%f305, %f297, 0f3FB8AA3B, %f304;
	fma.rn.f32 	%f306, %f297, 0f32A57060, %f305;
	mov.b32 	%r95, %f302;
	shl.b32 	%r96, %r95, 23;
	mov.b32 	%f307, %r96;
	ex2.approx.ftz.f32 	%f308, %f306;
	mul.f32 	%f309, %f308, %f307;
	add.s64 	%rd25, %rd7, %rd28;
	mul.f32 	%f295, %f19, %f309;
	// begin inline asm
	st.global.cs.f32 [%rd25], %f295;
	// end inline asm
	add.s32 	%r99, %r99, 32;
	setp.le.s32 	%p24, %r99, %r3;
	@%p24 bra 	$L__BB4_13;
$L__BB4_14:
	ret;

}
	// .globl	softmax_autoregressive_backward_kernel
.visible .entry softmax_autoregressive_backward_kernel(
	.param .u64 .ptr .align 1 softmax_autoregressive_backward_kernel_param_0,
	.param .u64 .ptr .align 1 softmax_autoregressive_backward_kernel_param_1,
	.param .u64 .ptr .align 1 softmax_autoregressive_backward_kernel_param_2,
	.param .u32 softmax_autoregressive_backward_kernel_param_3,
	.param .u32 softmax_autoregressive_backward_kernel_param_4,
	.param .u32 softmax_autoregressive_backward_kernel_param_5,
	.param .u32 softmax_autoregressive_backward_kernel_param_6
)
{
	.local .align 16 .b8 	__local_depot5[32];
	.reg .b64 	%SP;
	.reg .b64 	%SPL;
	.reg .pred 	%p<63>;
	.reg .b32 	%r<151>;
	.reg .b32 	%f<372>;
	.reg .b64 	%rd<61>;

	mov.u64 	%SPL, __local_depot5;
	ld.param.u64 	%rd19, [softmax_autoregressive_backward_kernel_param_0];
	ld.param.u64 	%rd20, [softmax_autoregressive_backward_kernel_param_1];
	ld.param.u64 	%rd21, [softmax_autoregressive_backward_kernel_param_2];
	ld.param.u32 	%r28, [softmax_autoregressive_backward_kernel_param_4];
	ld.param.u32 	%r29, [softmax_autoregressive_backward_kernel_param_5];
	ld.param.u32 	%r30, [softmax_autoregressive_backward_kernel_param_6];
	cvta.to.global.u64 	%rd1, %rd20;
	cvta.to.global.u64 	%rd2, %rd21;
	add.u64 	%rd3, %SPL, 0;
	mov.u32 	%r31, %tid.x;
	mov.u32 	%r32, %tid.y;
	mov.u32 	%r33, %tid.z;
	mov.u32 	%r34, %ntid.x;
	mov.u32 	%r35, %ntid.y;
	mad.lo.s32 	%r36, %r33, %r35, %r32;
	mad.lo.s32 	%r1, %r36, %r34, %r31;
	mul.lo.s32 	%r37, %r34, %r35;
	mov.u32 	%r38, %ntid.z;
	mad.lo.s32 	%r39, %r37, %r38, 31;
	shr.u32 	%r40, %r39, 5;
	and.b32  	%r41, %r40, 65535;
	mov.u32 	%r42, %ctaid.x;
	shr.u32 	%r43, %r1, 5;
	and.b32  	%r44, %r43, 65535;
	mad.lo.s32 	%r45, %r41, %r42, %r44;
	shl.b32 	%r2, %r45, 3;
	setp.ge.s32 	%p1, %r2, %r28;
	@%p1 bra 	$L__BB5_18;
	div.s32 	%r46, %r29, %r30;
	cvt.rn.f32.s32 	%f106, %r46;
	sqrt.rn.f32 	%f107, %f106;
	rcp.rn.f32 	%f1, %f107;
	mov.u32 	%r47, %ctaid.y;
	mul.lo.s32 	%r48, %r28, %r47;
	mul.lo.s32 	%r49, %r48, %r28;
	cvt.s64.s32 	%rd4, %r49;
	and.b32  	%r3, %r1, 31;
	and.b32  	%r4, %r1, 24;
	add.s32 	%r50, %r2, %r3;
	shl.b32 	%r51, %r1, 2;
	cvt.u64.u32 	%rd23, %r51;
	and.b64  	%rd24, %rd23, 124;
	add.s64 	%rd5, %rd3, %rd24;
	cvt.u64.u32 	%rd6, %r50;
	not.b32 	%r52, %r3;
	add.s32 	%r5, %r2, %r52;
	add.s32 	%r6, %r2, 1;
	add.s32 	%r7, %r2, 2;
	add.s32 	%r8, %r2, 3;
	add.s32 	%r9, %r2, 4;
	add.s32 	%r10, %r2, 5;
	add.s32 	%r11, %r2, 6;
	add.s32 	%r12, %r2, 7;
	and.b32  	%r13, %r5, 96;
	or.b32  	%r14, %r3, 32;
	or.b32  	%r15, %r3, 64;
	or.b32  	%r16, %r3, 96;
	cvta.to.global.u64 	%rd7, %rd19;
	mov.u32 	%r144, %r2;
$L__BB5_2:
	setp.ge.s32 	%p2, %r3, %r2;
	mul.lo.s32 	%r53, %r144, %r28;
	cvt.s64.s32 	%rd25, %r53;
	add.s64 	%rd8, %rd25, %rd4;
	shl.b64 	%rd26, %rd8, 2;
	add.s64 	%rd9, %rd2, %rd26;
	add.s64 	%rd10, %rd1, %rd26;
	min.s32 	%r54, %r144, %r2;
	mul.wide.s32 	%rd27, %r54, 4;
	add.s64 	%rd28, %rd9, %rd27;
	ld.global.nc.f32 	%f2, [%rd28];
	min.s32 	%r55, %r144, %r6;
	mul.wide.s32 	%rd29, %r55, 4;
	add.s64 	%rd30, %rd9, %rd29;
	ld.global.nc.f32 	%f3, [%rd30];
	min.s32 	%r56, %r144, %r7;
	mul.wide.s32 	%rd31, %r56, 4;
	add.s64 	%rd32, %rd9, %rd31;
	ld.global.nc.f32 	%f4, [%rd32];
	min.s32 	%r57, %r144, %r8;
	mul.wide.s32 	%rd33, %r57, 4;
	add.s64 	%rd34, %rd9, %rd33;
	ld.global.nc.f32 	%f5, [%rd34];
	min.s32 	%r58, %r144, %r9;
	mul.wide.s32 	%rd35, %r58, 4;
	add.s64 	%rd36, %rd9, %rd35;
	ld.global.nc.f32 	%f6, [%rd36];
	min.s32 	%r59, %r144, %r10;
	mul.wide.s32 	%rd37, %r59, 4;
	add.s64 	%rd38, %rd9, %rd37;
	ld.global.nc.f32 	%f7, [%rd38];
	min.s32 	%r60, %r144, %r11;
	mul.wide.s32 	%rd39, %r60, 4;
	add.s64 	%rd40, %rd9, %rd39;
	ld.global.nc.f32 	%f8, [%rd40];
	min.s32 	%r61, %r144, %r12;
	mul.wide.s32 	%rd41, %r61, 4;
	add.s64 	%rd42, %rd9, %rd41;
	ld.global.nc.f32 	%f9, [%rd42];
	mov.f32 	%f324, 0f00000000;
	mov.f32 	%f325, %f324;
	mov.f32 	%f326, %f324;
	mov.f32 	%f327, %f324;
	mov.f32 	%f328, %f324;
	mov.f32 	%f329, %f324;
	mov.f32 	%f330, %f324;
	mov.f32 	%f331, %f324;
	mov.u32 	%r146, %r3;
	@%p2 bra 	$L__BB5_11;
	setp.eq.s32 	%p3, %r13, 96;
	mov.f32 	%f324, 0f00000000;
	mov.u32 	%r146, %r3;
	@%p3 bra 	$L__BB5_7;
	setp.eq.s32 	%p4, %r13, 0;
	mul.wide.u32 	%rd43, %r3, 4;
	add.s64 	%rd11, %rd9, %rd43;
	ld.global.nc.f32 	%f110, [%rd11];
	add.s64 	%rd12, %rd10, %rd43;
	ld.global.nc.f32 	%f111, [%rd12];
	mul.f32 	%f112, %f110, %f111;
	mul.f32 	%f113, %f112, %f2;
	mov.f32 	%f114, 0f00000000;
	sub.f32 	%f331, %f114, %f113;
	mul.f32 	%f115, %f112, %f3;
	sub.f32 	%f330, %f114, %f115;
	mul.f32 	%f116, %f112, %f4;
	sub.f32 	%f329, %f114, %f116;
	mul.f32 	%f117, %f112, %f5;
	sub.f32 	%f328, %f114, %f117;
	mul.f32 	%f118, %f112, %f6;
	sub.f32 	%f327, %f114, %f118;
	mul.f32 	%f119, %f112, %f7;
	sub.f32 	%f326, %f114, %f119;
	mul.f32 	%f120, %f112, %f8;
	sub.f32 	%f325, %f114, %f120;
	mul.f32 	%f121, %f112, %f9;
	sub.f32 	%f324, %f114, %f121;
	mov.u32 	%r146, %r14;
	@%p4 bra 	$L__BB5_7;
	setp.eq.s32 	%p5, %r13, 32;
	ld.global.nc.f32 	%f122, [%rd11+128];
	ld.global.nc.f32 	%f123, [%rd12+128];
	mul.f32 	%f124, %f122, %f123;
	mul.f32 	%f125, %f124, %f2;
	sub.f32 	%f331, %f331, %f125;
	mul.f32 	%f126, %f124, %f3;
	sub.f32 	%f330, %f330, %f126;
	mul.f32 	%f127, %f124, %f4;
	sub.f32 	%f329, %f329, %f127;
	mul.f32 	%f128, %f124, %f5;
	sub.f32 	%f328, %f328, %f128;
	mul.f32 	%f129, %f124, %f6;
	sub.f32 	%f327, %f327, %f129;
	mul.f32 	%f130, %f124, %f7;
	sub.f32 	%f326, %f326, %f130;
	mul.f32 	%f131, %f124, %f8;
	sub.f32 	%f325, %f325, %f131;
	mul.f32 	%f132, %f124, %f9;
	sub.f32 	%f324, %f324, %f132;
	mov.u32 	%r146, %r15;
	@%p5 bra 	$L__BB5_7;
	ld.global.nc.f32 	%f133, [%rd11+256];
	ld.global.nc.f32 	%f134, [%rd12+256];
	mul.f32 	%f135, %f133, %f134;
	mul.f32 	%f136, %f135, %f2;
	sub.f32 	%f331, %f331, %f136;
	mul.f32 	%f137, %f135, %f3;
	sub.f32 	%f330, %f330, %f137;
	mul.f32 	%f138, %f135, %f4;
	sub.f32 	%f329, %f329, %f138;
	mul.f32 	%f139, %f135, %f5;
	sub.f32 	%f328, %f328, %f139;
	st.local.v4.f32 	[%rd3], {%f331, %f330, %f329, %f328};
	mul.f32 	%f140, %f135, %f6;
	sub.f32 	%f327, %f327, %f140;
	mul.f32 	%f141, %f135, %f7;
	sub.f32 	%f326, %f326, %f141;
	mul.f32 	%f142, %f135, %f8;
	sub.f32 	%f325, %f325, %f142;
	mul.f32 	%f143, %f135, %f9;
	sub.f32 	%f324, %f324, %f143;
	st.local.v4.f32 	[%rd3+16], {%f327, %f326, %f325, %f324};
	mov.u32 	%r146, %r16;
$L__BB5_7:
	setp.lt.u32 	%p6, %r5, 96;
	@%p6 bra 	$L__BB5_11;
	shl.b64 	%rd44, %rd8, 2;
	mul.wide.u32 	%rd45, %r146, 4;
	add.s64 	%rd46, %rd44, %rd45;
	add.s64 	%rd47, %rd2, %rd46;
	add.s64 	%rd60, %rd47, 256;
	add.s64 	%rd48, %rd1, %rd46;
	add.s64 	%rd59, %rd48, 256;
$L__BB5_9:
	ld.global.nc.f32 	%f144, [%rd60+-256];
	ld.global.nc.f32 	%f145, [%rd59+-256];
	mul.f32 	%f146, %f144, %f145;
	mul.f32 	%f147, %f146, %f2;
	sub.f32 	%f148, %f331, %f147;
	mul.f32 	%f149, %f146, %f3;
	sub.f32 	%f150, %f330, %f149;
	mul.f32 	%f151, %f146, %f4;
	sub.f32 	%f152, %f329, %f151;
	mul.f32 	%f153, %f146, %f5;
	sub.f32 	%f154, %f328, %f153;
	mul.f32 	%f155, %f146, %f6;
	sub.f32 	%f156, %f327, %f155;
	mul.f32 	%f157, %f146, %f7;
	sub.f32 	%f158, %f326, %f157;
	mul.f32 	%f159, %f146, %f8;
	sub.f32 	%f160, %f325, %f159;
	mul.f32 	%f161, %f146, %f9;
	sub.f32 	%f162, %f324, %f161;
	ld.global.nc.f32 	%f163, [%rd60+-128];
	ld.global.nc.f32 	%f164, [%rd59+-128];
	mul.f32 	%f165, %f163, %f164;
	mul.f32 	%f166, %f165, %f2;
	sub.f32 	%f167, %f148, %f166;
	mul.f32 	%f168, %f165, %f3;
	sub.f32 	%f169, %f150, %f168;
	mul.f32 	%f170, %f165, %f4;
	sub.f32 	%f171, %f152, %f170;
	mul.f32 	%f172, %f165, %f5;
	sub.f32 	%f173, %f154, %f172;
	mul.f32 	%f174, %f165, %f6;
	sub.f32 	%f175, %f156, %f174;
	mul.f32 	%f176, %f165, %f7;
	sub.f32 	%f177, %f158, %f176;
	mul.f32 	%f178, %f165, %f8;
	sub.f32 	%f179, %f160, %f178;
	mul.f32 	%f180, %f165, %f9;
	sub.f32 	%f181, %f162, %f180;
	ld.global.nc.f32 	%f182, [%rd60];
	ld.global.nc.f32 	%f183, [%rd59];
	mul.f32 	%f184, %f182, %f183;
	mul.f32 	%f185, %f184, %f2;
	sub.f32 	%f186, %f167, %f185;
	mul.f32 	%f187, %f184, %f3;
	sub.f32 	%f188, %f169, %f187;
	mul.f32 	%f189, %f184, %f4;
	sub.f32 	%f190, %f171, %f189;
	mul.f32 	%f191, %f184, %f5;
	sub.f32 	%f192, %f173, %f191;
	mul.f32 	%f193, %f184, %f6;
	sub.f32 	%f194, %f175, %f193;
	mul.f32 	%f195, %f184, %f7;
	sub.f32 	%f196, %f177, %f195;
	mul.f32 	%f197, %f184, %f8;
	sub.f32 	%f198, %f179, %f197;
	mul.f32 	%f199, %f184, %f9;
	sub.f32 	%f200, %f181, %f199;
	ld.global.nc.f32 	%f201, [%rd60+128];
	ld.global.nc.f32 	%f202, [%rd59+128];
	mul.f32 	%f203, %f201, %f202;
	mul.f32 	%f204, %f203, %f2;
	sub.f32 	%f331, %f186, %f204;
	mul.f32 	%f205, %f203, %f3;
	sub.f32 	%f330, %f188, %f205;
	mul.f32 	%f206, %f203, %f4;
	sub.f32 	%f329, %f190, %f206;
	mul.f32 	%f207, %f203, %f5;
	sub.f32 	%f328, %f192, %f207;
	mul.f32 	%f208, %f203, %f6;
	sub.f32 	%f327, %f194, %f208;
	mul.f32 	%f209, %f203, %f7;
	sub.f32 	%f326, %f196, %f209;
	mul.f32 	%f210, %f203, %f8;
	sub.f32 	%f325, %f198, %f210;
	mul.f32 	%f211, %f203, %f9;
	sub.f32 	%f324, %f200, %f211;
	add.s32 	%r146, %r146, 128;
	add.s64 	%rd60, %rd60, 512;
	add.s64 	%rd59, %rd59, 512;
	setp.lt.s32 	%p7, %r146, %r2;
	@%p7 bra 	$L__BB5_9;
	st.local.f32 	[%rd3], %f331;
	st.local.v2.f32 	[%rd3+8], {%f329, %f328};
	st.local.v4.f32 	[%rd3+16], {%f327, %f326, %f325, %f324};
$L__BB5_11:
	setp.gt.s32 	%p8, %r146, %r144;
	@%p8 bra 	$L__BB5_13;
	mul.wide.s32 	%rd49, %r146, 4;
	add.s64 	%rd50, %rd9, %rd49;
	ld.global.nc.f32 	%f212, [%rd50];
	add.s64 	%rd51, %rd10, %rd49;
	ld.global.nc.f32 	%f213, [%rd51];
	mul.f32 	%f214, %f212, %f213;
	setp.eq.s32 	%p9, %r146, %r2;
	selp.f32 	%f215, 0f3F800000, 0f00000000, %p9;
	sub.f32 	%f216, %f215, %f2;
	fma.rn.f32 	%f331, %f214, %f216, %f331;
	setp.eq.s32 	%p10, %r146, %r6;
	selp.f32 	%f217, 0f3F800000, 0f00000000, %p10;
	sub.f32 	%f218, %f217, %f3;
	fma.rn.f32 	%f330, %f214, %f218, %f330;
	st.local.v2.f32 	[%rd3], {%f331, %f330};
	setp.eq.s32 	%p11, %r146, %r7;
	selp.f32 	%f219, 0f3F800000, 0f00000000, %p11;
	sub.f32 	%f220, %f219, %f4;
	fma.rn.f32 	%f329, %f214, %f220, %f329;
	setp.eq.s32 	%p12, %r146, %r8;
	selp.f32 	%f221, 0f3F800000, 0f00000000, %p12;
	sub.f32 	%f222, %f221, %f5;
	fma.rn.f32 	%f328, %f214, %f222, %f328;
	setp.eq.s32 	%p13, %r146, %r9;
	selp.f32 	%f223, 0f3F800000, 0f00000000, %p13;
	sub.f32 	%f224, %f223, %f6;
	fma.rn.f32 	%f327, %f214, %f224, %f327;
	setp.eq.s32 	%p14, %r146, %r10;
	selp.f32 	%f225, 0f3F800000, 0f00000000, %p14;
	sub.f32 	%f226, %f225, %f7;
	fma.rn.f32 	%f326, %f214, %f226, %f326;
	setp.eq.s32 	%p15, %r146, %r11;
	selp.f32 	%f227, 0f3F800000, 0f00000000, %p15;
	sub.f32 	%f228, %f227, %f8;
	fma.rn.f32 	%f325, %f214, %f228, %f325;
	setp.eq.s32 	%p16, %r146, %r12;
	selp.f32 	%f229, 0f3F800000, 0f00000000, %p16;
	sub.f32 	%f230, %f229, %f9;
	fma.rn.f32 	%f324, %f214, %f230, %f324;
	add.s32 	%r146, %r146, 32;
$L__BB5_13:
	setp.gt.s32 	%p17, %r146, %r144;
	@%p17 bra 	$L__BB5_15;
$L__BB5_14:
	mul.wide.s32 	%rd52, %r146, 4;
	add.s64 	%rd53, %rd9, %rd52;
	ld.global.nc.f32 	%f231, [%rd53];
	add.s64 	%rd54, %rd10, %rd52;
	ld.global.nc.f32 	%f232, [%rd54];
	mul.f32 	%f233, %f231, %f232;
	mul.f32 	%f234, %f233, %f2;
	sub.f32 	%f331, %f331, %f234;
	mul.f32 	%f235, %f233, %f3;
	sub.f32 	%f330, %f330, %f235;
	mul.f32 	%f236, %f233, %f4;
	sub.f32 	%f329, %f329, %f236;
	mul.f32 	%f237, %f233, %f5;
	sub.f32 	%f328, %f328, %f237;
	mul.f32 	%f238, %f233, %f6;
	sub.f32 	%f327, %f327, %f238;
	mul.f32 	%f239, %f233, %f7;
	sub.f32 	%f326, %f326, %f239;
	mul.f32 	%f240, %f233, %f8;
	sub.f32 	%f325, %f325, %f240;
	mul.f32 	%f241, %f233, %f9;
	sub.f32 	%f324, %f324, %f241;
	add.s32 	%r146, %r146, 32;
	setp.le.s32 	%p18, %r146, %r144;
	@%p18 bra 	$L__BB5_14;
$L__BB5_15:
	cvt.u32.u64 	%r63, %rd6;
	setp.ne.s32 	%p19, %r4, 0;
	mov.b32 	%r64, %f331;
	shfl.sync.bfly.b32	%r65|%p20, %r64, 16, 31, -1;
	mov.b32 	%f242, %r65;
	add.f32 	%f243, %f331, %f242;
	mov.b32 	%r66, %f243;
	shfl.sync.bfly.b32	%r67|%p21, %r66, 8, 31, -1;
	mov.b32 	%f244, %r67;
	add.f32 	%f245, %f243, %f244;
	mov.b32 	%r68, %f245;
	shfl.sync.bfly.b32	%r69|%p22, %r68, 4, 31, -1;
	mov.b32 	%f246, %r69;
	add.f32 	%f247, %f245, %f246;
	mov.b32 	%r70, %f247;
	shfl.sync.bfly.b32	%r71|%p23, %r70, 2, 31, -1;
	mov.b32 	%f248, %r71;
	add.f32 	%f249, %f247, %f248;
	mov.b32 	%r72, %f249;
	shfl.sync.bfly.b32	%r73|%p24, %r72, 1, 31, -1;
	mov.b32 	%f250, %r73;
	add.f32 	%f251, %f249, %f250;
	st.local.f32 	[%rd3], %f251;
	mov.b32 	%r74, %f330;
	shfl.sync.bfly.b32	%r75|%p25, %r74, 16, 31, -1;
	mov.b32 	%f252, %r75;
	add.f32 	%f253, %f330, %f252;
	mov.b32 	%r76, %f253;
	shfl.sync.bfly.b32	%r77|%p26, %r76, 8, 31, -1;
	mov.b32 	%f254, %r77;
	add.f32 	%f255, %f253, %f254;
	mov.b32 	%r78, %f255;
	shfl.sync.bfly.b32	%r79|%p27, %r78, 4, 31, -1;
	mov.b32 	%f256, %r79;
	add.f32 	%f257, %f255, %f256;
	mov.b32 	%r80, %f257;
	shfl.sync.bfly.b32	%r81|%p28, %r80, 2, 31, -1;
	mov.b32 	%f258, %r81;
	add.f32 	%f259, %f257, %f258;
	mov.b32 	%r82, %f259;
	shfl.sync.bfly.b32	%r83|%p29, %r82, 1, 31, -1;
	mov.b32 	%f260, %r83;
	add.f32 	%f261, %f259, %f260;
	st.local.f32 	[%rd3+4], %f261;
	mov.b32 	%r84, %f329;
	shfl.sync.bfly.b32	%r85|%p30, %r84, 16, 31, -1;
	mov.b32 	%f262, %r85;
	add.f32 	%f263, %f329, %f262;
	mov.b32 	%r86, %f263;
	shfl.sync.bfly.b32	%r87|%p31, %r86, 8, 31, -1;
	mov.b32 	%f264, %r87;
	add.f32 	%f265, %f263, %f264;
	mov.b32 	%r88, %f265;
	shfl.sync.bfly.b32	%r89|%p32, %r88, 4, 31, -1;
	mov.b32 	%f266, %r89;
	add.f32 	%f267, %f265, %f266;
	mov.b32 	%r90, %f267;
	shfl.sync.bfly.b32	%r91|%p33, %r90, 2, 31, -1;
	mov.b32 	%f268, %r91;
	add.f32 	%f269, %f267, %f268;
	mov.b32 	%r92, %f269;
	shfl.sync.bfly.b32	%r93|%p34, %r92, 1, 31, -1;
	mov.b32 	%f270, %r93;
	add.f32 	%f271, %f269, %f270;
	st.local.f32 	[%rd3+8], %f271;
	mov.b32 	%r94, %f328;
	shfl.sync.bfly.b32	%r95|%p35, %r94, 16, 31, -1;
	mov.b32 	%f272, %r95;
	add.f32 	%f273, %f328, %f272;
	mov.b32 	%r96, %f273;
	shfl.sync.bfly.b32	%r97|%p36, %r96, 8, 31, -1;
	mov.b32 	%f274, %r97;
	add.f32 	%f275, %f273, %f274;
	mov.b32 	%r98, %f275;
	shfl.sync.bfly.b32	%r99|%p37, %r98, 4, 31, -1;
	mov.b32 	%f276, %r99;
	add.f32 	%f277, %f275, %f276;
	mov.b32 	%r100, %f277;
	shfl.sync.bfly.b32	%r101|%p38, %r100, 2, 31, -1;
	mov.b32 	%f278, %r101;
	add.f32 	%f279, %f277, %f278;
	mov.b32 	%r102, %f279;
	shfl.sync.bfly.b32	%r103|%p39, %r102, 1, 31, -1;
	mov.b32 	%f280, %r103;
	add.f32 	%f281, %f279, %f280;
	st.local.f32 	[%rd3+12], %f281;
	mov.b32 	%r104, %f327;
	shfl.sync.bfly.b32	%r105|%p40, %r104, 16, 31, -1;
	mov.b32 	%f282, %r105;
	add.f32 	%f283, %f327, %f282;
	mov.b32 	%r106, %f283;
	shfl.sync.bfly.b32	%r107|%p41, %r106, 8, 31, -1;
	mov.b32 	%f284, %r107;
	add.f32 	%f285, %f283, %f284;
	mov.b32 	%r108, %f285;
	shfl.sync.bfly.b32	%r109|%p42, %r108, 4, 31, -1;
	mov.b32 	%f286, %r109;
	add.f32 	%f287, %f285, %f286;
	mov.b32 	%r110, %f287;
	shfl.sync.bfly.b32	%r111|%p43, %r110, 2, 31, -1;
	mov.b32 	%f288, %r111;
	add.f32 	%f289, %f287, %f288;
	mov.b32 	%r112, %f289;
	shfl.sync.bfly.b32	%r113|%p44, %r112, 1, 31, -1;
	mov.b32 	%f290, %r113;
	add.f32 	%f291, %f289, %f290;
	st.local.f32 	[%rd3+16], %f291;
	mov.b32 	%r114, %f326;
	shfl.sync.bfly.b32	%r115|%p45, %r114, 16, 31, -1;
	mov.b32 	%f292, %r115;
	add.f32 	%f293, %f326, %f292;
	mov.b32 	%r116, %f293;
	shfl.sync.bfly.b32	%r117|%p46, %r116, 8, 31, -1;
	mov.b32 	%f294, %r117;
	add.f32 	%f295, %f293, %f294;
	mov.b32 	%r118, %f295;
	shfl.sync.bfly.b32	%r119|%p47, %r118, 4, 31, -1;
	mov.b32 	%f296, %r119;
	add.f32 	%f297, %f295, %f296;
	mov.b32 	%r120, %f297;
	shfl.sync.bfly.b32	%r121|%p48, %r120, 2, 31, -1;
	mov.b32 	%f298, %r121;
	add.f32 	%f299, %f297, %f298;
	mov.b32 	%r122, %f299;
	shfl.sync.bfly.b32	%r123|%p49, %r122, 1, 31, -1;
	mov.b32 	%f300, %r123;
	add.f32 	%f301, %f299, %f300;
	st.local.f32 	[%rd3+20], %f301;
	mov.b32 	%r124, %f325;
	shfl.sync.bfly.b32	%r125|%p50, %r124, 16, 31, -1;
	mov.b32 	%f302, %r125;
	add.f32 	%f303, %f325, %f302;
	mov.b32 	%r126, %f303;
	shfl.sync.bfly.b32	%r127|%p51, %r126, 8, 31, -1;
	mov.b32 	%f304, %r127;
	add.f32 	%f305, %f303, %f304;
	mov.b32 	%r128, %f305;
	shfl.sync.bfly.b32	%r129|%p52, %r128, 4, 31, -1;
	mov.b32 	%f306, %r129;
	add.f32 	%f307, %f305, %f306;
	mov.b32 	%r130, %f307;
	shfl.sync.bfly.b32	%r131|%p53, %r130, 2, 31, -1;
	mov.b32 	%f308, %r131;
	add.f32 	%f309, %f307, %f308;
	mov.b32 	%r132, %f309;
	shfl.sync.bfly.b32	%r133|%p54, %r132, 1, 31, -1;
	mov.b32 	%f310, %r133;
	add.f32 	%f311, %f309, %f310;
	st.local.f32 	[%rd3+24], %f311;
	mov.b32 	%r134, %f324;
	shfl.sync.bfly.b32	%r135|%p55, %r134, 16, 31, -1;
	mov.b32 	%f312, %r135;
	add.f32 	%f313, %f324, %f312;
	mov.b32 	%r136, %f313;
	shfl.sync.bfly.b32	%r137|%p56, %r136, 8, 31, -1;
	mov.b32 	%f314, %r137;
	add.f32 	%f315, %f313, %f314;
	mov.b32 	%r138, %f315;
	shfl.sync.bfly.b32	%r139|%p57, %r138, 4, 31, -1;
	mov.b32 	%f316, %r139;
	add.f32 	%f317, %f315, %f316;
	mov.b32 	%r140, %f317;
	shfl.sync.bfly.b32	%r141|%p58, %r140, 2, 31, -1;
	mov.b32 	%f318, %r141;
	add.f32 	%f319, %f317, %f318;
	mov.b32 	%r142, %f319;
	shfl.sync.bfly.b32	%r143|%p59, %r142, 1, 31, -1;
	mov.b32 	%f320, %r143;
	add.f32 	%f321, %f319, %f320;
	st.local.f32 	[%rd3+28], %f321;
	setp.lt.u32 	%p60, %r144, %r63;
	or.pred  	%p61, %p19, %p60;
	@%p61 bra 	$L__BB5_17;
	ld.local.f32 	%f322, [%rd5];
	mul.f32 	%f323, %f1, %f322;
	add.s64 	%rd56, %rd8, %rd6;
	shl.b64 	%rd57, %rd56, 2;
	add.s64 	%rd58, %rd7, %rd57;
	st.global.f32 	[%rd58], %f323;
$L__BB5_17:
	add.s32 	%r144, %r144, 1;
	setp.ne.s32 	%p62, %r144, %r28;
	@%p62 bra 	$L__BB5_2;
$L__BB5_18:
	ret;

}
	// .globl	softmax_forward_kernel4
.visible .entry softmax_forward_kernel4(
	.param .u64 .ptr .align 1 softmax_forward_kernel4_param_0,
	.param .u64 .ptr .align 1 softmax_forward_kernel4_param_1,
	.param .u32 softmax_forward_kernel4_param_2,
	.param .u32 softmax_forward_kernel4_param_3
)
{
	.reg .pred 	%p<41>;
	.reg .b32 	%r<144>;
	.reg .b32 	%f<215>;
	.reg .b64 	%rd<19>;

	ld.param.u64 	%rd4, [softmax_forward_kernel4_param_0];
	ld.param.u64 	%rd5, [softmax_forward_kernel4_param_1];
	ld.param.u32 	%r63, [softmax_forward_kernel4_param_3];
	cvta.to.global.u64 	%rd6, %rd5;
	cvta.to.global.u64 	%rd1, %rd4;
	mov.u32 	%r64, %ctaid.x;
	mov.u32 	%r143, %tid.x;
	shr.u32 	%r2, %r143, 5;
	and.b32  	%r3, %r143, 31;
	mov.u32 	%r4, %ntid.x;
	shr.u32 	%r5, %r4, 5;
	mul.lo.s32 	%r6, %r63, %r64;
	mul.wide.s32 	%rd7, %r6, 4;
	add.s64 	%rd2, %rd6, %rd7;
	setp.ge.s32 	%p1, %r143, %r63;
	mov.f32 	%f194, 0fFF800000;
	@%p1 bra 	$L__BB6_3;
	mov.f32 	%f194, 0fFF800000;
	mov.u32 	%r124, %r143;
$L__BB6_2:
	mul.wide.s32 	%rd8, %r124, 4;
	add.s64 	%rd9, %rd2, %rd8;
	ld.global.f32 	%f41, [%rd9];
	max.f32 	%f194, %f194, %f41;
	add.s32 	%r124, %r124, %r4;
	setp.lt.s32 	%p2, %r124, %r63;
	@%p2 bra 	$L__BB6_2;
$L__BB6_3:
	mov.b32 	%r65, %f194;
	shfl.sync.down.b32	%r66|%p3, %r65, 16, 31, -1;
	mov.b32 	%f42, %r66;
	max.f32 	%f43, %f194, %f42;
	mov.b32 	%r67, %f43;
	shfl.sync.down.b32	%r68|%p4, %r67, 8, 31, -1;
	mov.b32 	%f44, %r68;
	max.f32 	%f45, %f43, %f44;
	mov.b32 	%r69, %f45;
	shfl.sync.down.b32	%r70|%p5, %r69, 4, 31, -1;
	mov.b32 	%f46, %r70;
	max.f32 	%f47, %f45, %f46;
	mov.b32 	%r71, %f47;
	shfl.sync.down.b32	%r72|%p6, %r71, 2, 31, -1;
	mov.b32 	%f48, %r72;
	max.f32 	%f49, %f47, %f48;
	mov.b32 	%r73, %f49;
	shfl.sync.down.b32	%r74|%p7, %r73, 1, 31, -1;
	mov.b32 	%f50, %r74;
	max.f32 	%f4, %f49, %f50;
	setp.ne.s32 	%p8, %r3, 0;
	@%p8 bra 	$L__BB6_5;
	shl.b32 	%r75, %r2, 2;
	mov.u32 	%r76, shared;
	add.s32 	%r77, %r76, %r75;
	st.shared.f32 	[%r77], %f4;
$L__BB6_5:
	bar.sync 	0;
	setp.ne.s32 	%p9, %r143, 0;
	@%p9 bra 	$L__BB6_21;
	ld.shared.f32 	%f203, [shared];
	setp.lt.u32 	%p10, %r4, 64;
	@%p10 bra 	$L__BB6_20;
	add.s32 	%r9, %r5, -1;
	add.s32 	%r79, %r5, -2;
	and.b32  	%r10, %r9, 15;
	setp.lt.u32 	%p11, %r79, 15;
	mov.b32 	%r129, 1;
	@%p11 bra 	$L__BB6_11;
	mov.u32 	%r82, shared;
	add.s32 	%r125, %r82, 32;
	and.b32  	%r83, %r9, -16;
	neg.s32 	%r127, %r83;
	mov.b32 	%r126, 0;
$L__BB6_9:
	.pragma "nounroll";
	ld.shared.f32 	%f52, [%r125+-28];
	max.f32 	%f53, %f203, %f52;
	ld.shared.v2.f32 	{%f54, %f55}, [%r125+-24];
	max.f32 	%f56, %f53, %f54;
	max.f32 	%f57, %f56, %f55;
	ld.shared.v4.f32 	{%f58, %f59, %f60, %f61}, [%r125+-16];
	max.f32 	%f62, %f57, %f58;
	max.f32 	%f63, %f62, %f59;
	max.f32 	%f64, %f63, %f60;
	max.f32 	%f65, %f64, %f61;
	ld.shared.v4.f32 	{%f66, %f67, %f68, %f69}, [%r125];
	max.f32 	%f70, %f65, %f66;
	max.f32 	%f71, %f70, %f67;
	max.f32 	%f72, %f71, %f68;
	max.f32 	%f73, %f72, %f69;
	ld.shared.v4.f32 	{%f74, %f75, %f76, %f77}, [%r125+16];
	max.f32 	%f78, %f73, %f74;
	max.f32 	%f79, %f78, %f75;
	max.f32 	%f80, %f79, %f76;
	max.f32 	%f81, %f80, %f77;
	ld.shared.f32 	%f82, [%r125+32];
	max.f32 	%f203, %f81, %f82;
	add.s32 	%r127, %r127, 16;
	add.s32 	%r126, %r126, 16;
	add.s32 	%r125, %r125, 64;
	setp.ne.s32 	%p12, %r127, 0;
	@%p12 bra 	$L__BB6_9;
	add.s32 	%r129, %r126, 1;
$L__BB6_11:
	setp.eq.s32 	%p13, %r10, 0;
	@%p13 bra 	$L__BB6_20;
	and.b32  	%r20, %r9, 7;
	setp.lt.u32 	%p14, %r10, 8;
	@%p14 bra 	$L__BB6_14;
	shl.b32 	%r84, %r129, 2;
	mov.u32 	%r85, shared;
	add.s32 	%r86, %r85, %r84;
	ld.shared.f32 	%f84, [%r86];
	max.f32 	%f85, %f203, %f84;
	ld.shared.f32 	%f86, [%r86+4];
	max.f32 	%f87, %f85, %f86;
	ld.shared.f32 	%f88, [%r86+8];
	max.f32 	%f89, %f87, %f88;
	ld.shared.f32 	%f90, [%r86+12];
	max.f32 	%f91, %f89, %f90;
	ld.shared.f32 	%f92, [%r86+16];
	max.f32 	%f93, %f91, %f92;
	ld.shared.f32 	%f94, [%r86+20];
	max.f32 	%f95, %f93, %f94;
	ld.shared.f32 	%f96, [%r86+24];
	max.f32 	%f97, %f95, %f96;
	ld.shared.f32 	%f98, [%r86+28];
	max.f32 	%f203, %f97, %f98;
	add.s32 	%r129, %r129, 8;
$L__BB6_14:
	setp.eq.s32 	%p15, %r20, 0;
	@%p15 bra 	$L__BB6_20;
	and.b32  	%r23, %r9, 3;
	setp.lt.u32 	%p16, %r20, 4;
	@%p16 bra 	$L__BB6_17;
	shl.b32 	%r87, %r129, 2;
	mov.u32 	%r88, shared;
	add.s32 	%r89, %r88, %r87;
	ld.shared.f32 	%f100, [%r89];
	max.f32 	%f101, %f203, %f100;
	ld.shared.f32 	%f102, [%r89+4];
	max.f32 	%f103, %f101, %f102;
	ld.shared.f32 	%f104, [%r89+8];
	max.f32 	%f105, %f103, %f104;
	ld.shared.f32 	%f106, [%r89+12];
	max.f32 	%f203, %f105, %f106;
	add.s32 	%r129, %r129, 4;
$L__BB6_17:
	setp.eq.s32 	%p17, %r23, 0;
	@%p17 bra 	$L__BB6_20;
	shl.b32 	%r90, %r129, 2;
	mov.u32 	%r91, shared;
	add.s32 	%r132, %r91, %r90;
	neg.s32 	%r131, %r23;
$L__BB6_19:
	.pragma "nounroll";
	ld.shared.f32 	%f107, [%r132];
	max.f32 	%f203, %f203, %f107;
	add.s32 	%r132, %r132, 4;
	add.s32 	%r131, %r131, 1;
	setp.ne.s32 	%p18, %r131, 0;
	@%p18 bra 	$L__BB6_19;
$L__BB6_20:
	st.shared.f32 	[shared], %f203;
$L__BB6_21:
	setp.ge.s32 	%p19, %r143, %r63;
	bar.sync 	0;
	@%p19 bra 	$L__BB6_24;
	ld.shared.f32 	%f19, [shared];
	mov.u32 	%r133, %r143;
$L__BB6_23:
	mul.wide.s32 	%rd10, %r133, 4;
	add.s64 	%rd11, %rd2, %rd10;
	ld.global.f32 	%f108, [%rd11];
	sub.f32 	%f109, %f108, %f19;
	fma.rn.f32 	%f110, %f109, 0f3BBB989D, 0f3F000000;
	cvt.sat.f32.f32 	%f111, %f110;
	mov.f32 	%f112, 0f4B400001;
	mov.f32 	%f113, 0f437C0000;
	fma.rm.f32 	%f114, %f111, %f113, %f112;
	add.f32 	%f115, %f114, 0fCB40007F;
	neg.f32 	%f116, %f115;
	fma.rn.f32 	%f117, %f109, 0f3FB8AA3B, %f116;
	fma.rn.f32 	%f118, %f109, 0f32A57060, %f117;
	mov.b32 	%r92, %f114;
	shl.b32 	%r93, %r92, 23;
	mov.b32 	%f119, %r93;
	ex2.approx.ftz.f32 	%f120, %f118;
	mul.f32 	%f121, %f120, %f119;
	add.s32 	%r94, %r133, %r6;
	mul.wide.s32 	%rd12, %r94, 4;
	add.s64 	%rd13, %rd1, %rd12;
	st.global.f32 	[%rd13], %f121;
	add.s32 	%r133, %r133, %r4;
	setp.lt.s32 	%p20, %r133, %r63;
	@%p20 bra 	$L__BB6_23;
$L__BB6_24:
	setp.ge.s32 	%p21, %r143, %r63;
	add.s64 	%rd3, %rd1, %rd7;
	mov.f32 	%f205, 0f00000000;
	@%p21 bra 	$L__BB6_27;
	mov.f32 	%f205, 0f00000000;
	mov.u32 	%r134, %r143;
$L__BB6_26:
	mul.wide.s32 	%rd15, %r134, 4;
	add.s64 	%rd16, %rd3, %rd15;
	ld.global.f32 	%f124, [%rd16];
	add.f32 	%f205, %f205, %f124;
	add.s32 	%r134, %r134, %r4;
	setp.lt.s32 	%p22, %r134, %r63;
	@%p22 bra 	$L__BB6_26;
$L__BB6_27:
	shl.b32 	%r95, %r5, 2;
	mov.u32 	%r96, shared;
	add.s32 	%r36, %r96, %r95;
	setp.ne.s32 	%p23, %r3, 0;
	mov.b32 	%r97, %f205;
	shfl.sync.down.b32	%r98|%p24, %r97, 16, 31, -1;
	mov.b32 	%f125, %r98;
	add.f32 	%f126, %f205, %f125;
	mov.b32 	%r99, %f126;
	shfl.sync.down.b32	%r100|%p25, %r99, 8, 31, -1;
	mov.b32 	%f127, %r100;
	add.f32 	%f128, %f126, %f127;
	mov.b32 	%r101, %f128;
	shfl.sync.down.b32	%r102|%p26, %r101, 4, 31, -1;
	mov.b32 	%f129, %r102;
	add.f32 	%f130, %f128, %f129;
	mov.b32 	%r103, %f130;
	shfl.sync.down.b32	%r104|%p27, %r103, 2, 31, -1;
	mov.b32 	%f131, %r104;
	add.f32 	%f132, %f130, %f131;
	mov.b32 	%r105, %f132;
	shfl.sync.down.b32	%r106|%p28, %r105, 1, 31, -1;
	mov.b32 	%f133, %r106;
	add.f32 	%f23, %f132, %f133;
	@%p23 bra 	$L__BB6_29;
	shl.b32 	%r107, %r2, 2;
	add.s32 	%r108, %r36, %r107;
	st.shared.f32 	[%r108], %f23;
$L__BB6_29:
	setp.ne.s32 	%p29, %r143, 0;
	bar.sync 	0;
	@%p29 bra 	$L__BB6_45;
	ld.shared.f32 	%f214, [%r36];
	setp.lt.u32 	%p30, %r4, 64;
	@%p30 bra 	$L__BB6_44;
	add.s32 	%r37, %r5, -1;
	add.s32 	%r110, %r5, -2;
	and.b32  	%r38, %r37, 15;
	setp.lt.u32 	%p31, %r110, 15;
	mov.b32 	%r139, 1;
	@%p31 bra 	$L__BB6_35;
	and.b32  	%r112, %r37, -16;
	neg.s32 	%r137, %r112;
	add.s32 	%r115, %r95, %r96;
	add.s32 	%r135, %r115, 32;
	mov.b32 	%r136, 0;
$L__BB6_33:
	.pragma "nounroll";
	ld.shared.f32 	%f135, [%r135+-28];
	add.f32 	%f136, %f214, %f135;
	ld.shared.f32 	%f137, [%r135+-24];
	add.f32 	%f138, %f136, %f137;
	ld.shared.f32 	%f139, [%r135+-20];
	add.f32 	%f140, %f138, %f139;
	ld.shared.f32 	%f141, [%r135+-16];
	add.f32 	%f142, %f140, %f141;
	ld.shared.f32 	%f143, [%r135+-12];
	add.f32 	%f144, %f142, %f143;
	ld.shared.f32 	%f145, [%r135+-8];
	add.f32 	%f146, %f144, %f145;
	ld.shared.f32 	%f147, [%r135+-4];
	add.f32 	%f148, %f146, %f147;
	ld.shared.f32 	%f149, [%r135];
	add.f32 	%f150, %f148, %f149;
	ld.shared.f32 	%f151, [%r135+4];
	add.f32 	%f152, %f150, %f151;
	ld.shared.f32 	%f153, [%r135+8];
	add.f32 	%f154, %f152, %f153;
	ld.shared.f32 	%f155, [%r135+12];
	add.f32 	%f156, %f154, %f155;
	ld.shared.f32 	%f157, [%r135+16];
	add.f32 	%f158, %f156, %f157;
	ld.shared.f32 	%f159, [%r135+20];
	add.f32 	%f160, %f158, %f159;
	ld.shared.f32 	%f161, [%r135+24];
	add.f32 	%f162, %f160, %f161;
	ld.shared.f32 	%f163, [%r135+28];
	add.f32 	%f164, %f162, %f163;
	ld.shared.f32 	%f165, [%r135+32];
	add.f32 	%f214, %f164, %f165;
	add.s32 	%r137, %r137, 16;
	add.s32 	%r136, %r136, 16;
	add.s32 	%r135, %r135, 64;
	setp.ne.s32 	%p32, %r137, 0;
	@%p32 bra 	$L__BB6_33;
	add.s32 	%r139, %r136, 1;
$L__BB6_35:
	setp.eq.s32 	%p33, %r38, 0;
	@%p33 bra 	$L__BB6_44;
	and.b32  	%r49, %r37, 7;
	setp.lt.u32 	%p34, %r38, 8;
	@%p34 bra 	$L__BB6_38;
	shl.b32 	%r116, %r139, 2;
	add.s32 	%r117, %r36, %r116;
	ld.shared.f32 	%f167, [%r117];
	add.f32 	%f168, %f214, %f167;
	ld.shared.f32 	%f169, [%r117+4];
	add.f32 	%f170, %f168, %f169;
	ld.shared.f32 	%f171, [%r117+8];
	add.f32 	%f172, %f170, %f171;
	ld.shared.f32 	%f173, [%r117+12];
	add.f32 	%f174, %f172, %f173;
	ld.shared.f32 	%f175, [%r117+16];
	add.f32 	%f176, %f174, %f175;
	ld.shared.f32 	%f177, [%r117+20];
	add.f32 	%f178, %f176, %f177;
	ld.shared.f32 	%f179, [%r117+24];
	add.f32 	%f180, %f178, %f179;
	ld.shared.f32 	%f181, [%r117+28];
	add.f32 	%f214, %f180, %f181;
	add.s32 	%r139, %r139, 8;
$L__BB6_38:
	setp.eq.s32 	%p35, %r49, 0;
	@%p35 bra 	$L__BB6_44;
	and.b32  	%r52, %r37, 3;
	setp.lt.u32 	%p36, %r49, 4;
	@%p36 bra 	$L__BB6_41;
	shl.b32 	%r118, %r139, 2;
	add.s32 	%r119, %r36, %r118;
	ld.shared.f32 	%f183, [%r119];
	add.f32 	%f184, %f214, %f183;
	ld.shared.f32 	%f185, [%r119+4];
	add.f32 	%f186, %f184, %f185;
	ld.shared.f32 	%f187, [%r119+8];
	add.f32 	%f188, %f186, %f187;
	ld.shared.f32 	%f189, [%r119+12];
	add.f32 	%f214, %f188, %f189;
	add.s32 	%r139, %r139, 4;
$L__BB6_41:
	setp.eq.s32 	%p37, %r52, 0;
	@%p37 bra 	$L__BB6_44;
	shl.b32 	%r120, %r139, 2;
	add.s32 	%r122, %r120, %r95;
	add.s32 	%r142, %r96, %r122;
	neg.s32 	%r141, %r52;
$L__BB6_43:
	.pragma "nounroll";
	ld.shared.f32 	%f190, [%r142];
	add.f32 	%f214, %f214, %f190;
	add.s32 	%r142, %r142, 4;
	add.s32 	%r141, %r141, 1;
	setp.ne.s32 	%p38, %r141, 0;
	@%p38 bra 	$L__BB6_43;
$L__BB6_44:
	st.shared.f32 	[%r36], %f214;
$L__BB6_45:
	setp.ge.s32 	%p39, %r143, %r63;
	bar.sync 	0;
	@%p39 bra 	$L__BB6_48;
	ld.shared.f32 	%f38, [%r36];
$L__BB6_47:
	mul.wide.s32 	%rd17, %r143, 4;
	add.s64 	%rd18, %rd3, %rd17;
	ld.global.f32 	%f191, [%rd18];
	div.rn.f32 	%f192, %f191, %f38;
	st.global.f32 	[%rd18], %f192;
	add.s32 	%r143, %r143, %r4;
	setp.lt.s32 	%p40, %r143, %r63;
	@%p40 bra 	$L__BB6_47;
$L__BB6_48:
	ret;

}
	// .globl	softmax_scale_forward_kernel4
.visible .entry softmax_scale_forward_kernel4(
	.param .u64 .ptr .align 1 softmax_scale_forward_kernel4_param_0,
	.param .u64 .ptr .align 1 softmax_scale_forward_kernel4_param_1,
	.param .u32 softmax_scale_forward_kernel4_param_2,
	.param .u32 softmax_scale_forward_kernel4_param_3,
	.param .f32 softmax_scale_forward_kernel4_param_4
)
{
	.reg .pred 	%p<41>;
	.reg .b32 	%r<144>;
	.reg .b32 	%f<219>;
	.reg .b64 	%rd<19>;

	ld.param.u64 	%rd4, [softmax_scale_forward_kernel4_param_0];
	ld.param.u64 	%rd5, [softmax_scale_forward_kernel4_param_1];
	ld.param.u32 	%r63, [softmax_scale_forward_kernel4_param_3];
	ld.param.f32 	%f39, [softmax_scale_forward_kernel4_param_4];
	cvta.to.global.u64 	%rd6, %rd5;
	cvta.to.global.u64 	%rd1, %rd4;
	mov.u32 	%r64, %ctaid.x;
	mov.u32 	%r143, %tid.x;
	shr.u32 	%r2, %r143, 5;
	and.b32  	%r3, %r143, 31;
	mov.u32 	%r4, %ntid.x;
	shr.u32 	%r5, %r4, 5;
	mul.lo.s32 	%r6, %r63, %r64;
	mul.wide.s32 	%rd7, %r6, 4;
	add.s64 	%rd2, %rd6, %rd7;
	setp.ge.s32 	%p1, %r143, %r63;
	mov.f32 	%f198, 0fFF800000;
	@%p1 bra 	$L__BB7_3;
	mov.f32 	%f198, 0fFF800000;
	mov.u32 	%r124, %r143;
$L__BB7_2:
	mul.wide.s32 	%rd8, %r124, 4;
	add.s64 	%rd9, %rd2, %rd8;
	ld.global.f32 	%f42, [%rd9];
	mul.f32 	%f43, %f39, %f42;
	max.f32 	%f198, %f198, %f43;
	add.s32 	%r124, %r124, %r4;
	setp.lt.s32 	%p2, %r124, %r63;
	@%p2 bra 	$L__BB7_2;
$L__BB7_3:
	mov.b32 	%r65, %f198;
	shfl.sync.down.b32	%r66|%p3, %r65, 16, 31, -1;
	mov.b32 	%f44, %r66;
	max.f32 	%f45, %f198, %f44;
	mov.b32 	%r67, %f45;
	shfl.sync.down.b32	%r68|%p4, %r67, 8, 31, -1;
	mov.b32 	%f46, %r68;
	max.f32 	%f47, %f45, %f46;
	mov.b32 	%r69, %f47;
	shfl.sync.down.b32	%r70|%p5, %r69, 4, 31, -1;
	mov.b32 	%f48, %r70;
	max.f32 	%f49, %f47, %f48;
	mov.b32 	%r71, %f49;
	shfl.sync.down.b32	%r72|%p6, %r71, 2, 31, -1;
	mov.b32 	%f50, %r72;
	max.f32 	%f51, %f49, %f50;
	mov.b32 	%r73, %f51;
	shfl.sync.down.b32	%r74|%p7, %r73, 1, 31, -1;
	mov.b32 	%f52, %r74;
	max.f32 	%f4, %f51, %f52;
	setp.ne.s32 	%p8, %r3, 0;
	@%p8 bra 	$L__BB7_5;
	shl.b32 	%r75, %r2, 2;
	mov.u32 	%r76, shared;
	add.s32 	%r77, %r76, %r75;
	st.shared.f32 	[%r77], %f4;
$L__BB7_5:
	bar.sync 	0;
	setp.ne.s32 	%p9, %r143, 0;
	@%p9 bra 	$L__BB7_21;
	ld.shared.f32 	%f207, [shared];
	setp.lt.u32 	%p10, %r4, 64;
	@%p10 bra 	$L__BB7_20;
	add.s32 	%r9, %r5, -1;
	add.s32 	%r79, %r5, -2;
	and.b32  	%r10, %r9, 15;
	setp.lt.u32 	%p11, %r79, 15;
	mov.b32 	%r129, 1;
	@%p11 bra 	$L__BB7_11;
	mov.u32 	%r82, shared;
	add.s32 	%r125, %r82, 32;
	and.b32  	%r83, %r9, -16;
	neg.s32 	%r127, %r83;
	mov.b32 	%r126, 0;
$L__BB7_9:
	.pragma "nounroll";
	ld.shared.f32 	%f54, [%r125+-28];
	max.f32 	%f55, %f207, %f54;
	ld.shared.v2.f32 	{%f56, %f57}, [%r125+-24];
	max.f32 	%f58, %f55, %f56;
	max.f32 	%f59, %f58, %f57;
	ld.shared.v4.f32 	{%f60, %f61, %f62, %f63}, [%r125+-16];
	max.f32 	%f64, %f59, %f60;
	max.f32 	%f65, %f64, %f61;
	max.f32 	%f66, %f65, %f62;
	max.f32 	%f67, %f66, %f63;
	ld.shared.v4.f32 	{%f68, %f69, %f70, %f71}, [%r125];
	max.f32 	%f72, %f67, %f68;
	max.f32 	%f73, %f72, %f69;
	max.f32 	%f74, %f73, %f70;
	max.f32 	%f75, %f74, %f71;
	ld.shared.v4.f32 	{%f76, %f77, %f78, %f79}, [%r125+16];
	max.f32 	%f80, %f75, %f76;
	max.f32 	%f81, %f80, %f77;
	max.f32 	%f82, %f81, %f78;
	max.f32 	%f83, %f82, %f79;
	ld.shared.f32 	%f84, [%r125+32];
	max.f32 	%f207, %f83, %f84;
	add.s32 	%r127, %r127, 16;
	add.s32 	%r126, %r126, 16;
	add.s32 	%r125, %r125, 64;
	setp.ne.s32 	%p12, %r127, 0;
	@%p12 bra 	$L__BB7_9;
	add.s32 	%r129, %r126, 1;
$L__BB7_11:
	setp.eq.s32 	%p13, %r10, 0;
	@%p13 bra 	$L__BB7_20;
	and.b32  	%r20, %r9, 7;
	setp.lt.u32 	%p14, %r10, 8;
	@%p14 bra 	$L__BB7_14;
	shl.b32 	%r84, %r129, 2;
	mov.u32 	%r85, shared;
	add.s32 	%r86, %r85, %r84;
	ld.shared.f32 	%f86, [%r86];
	max.f32 	%f87, %f207, %f86;
	ld.shared.f32 	%f88, [%r86+4];
	max.f32 	%f89, %f87, %f88;
	ld.shared.f32 	%f90, [%r86+8];
	max.f32 	%f91, %f89, %f90;
	ld.shared.f32 	%f92, [%r86+12];
	max.f32 	%f93, %f91, %f92;
	ld.shared.f32 	%f94, [%r86+16];
	max.f32 	%f95, %f93, %f94;
	ld.shared.f32 	%f96, [%r86+20];
	max.f32 	%f97, %f95, %f96;
	ld.shared.f32 	%f98, [%r86+24];
	max.f32 	%f99, %f97, %f98;
	ld.shared.f32 	%f100, [%r86+28];
	max.f32 	%f207, %f99, %f100;
	add.s32 	%r129, %r129, 8;
$L__BB7_14:
	setp.eq.s32 	%p15, %r20, 0;
	@%p15 bra 	$L__BB7_20;
	and.b32  	%r23, %r9, 3;
	setp.lt.u32 	%p16, %r20, 4;
	@%p16 bra 	$L__BB7_17;
	shl.b32 	%r87, %r129, 2;
	mov.u32 	%r88, shared;
	add.s32 	%r89, %r88, %r87;
	ld.shared.f32 	%f102, [%r89];
	max.f32 	%f103, %f207, %f102;
	ld.shared.f32 	%f104, [%r89+4];
	max.f32 	%f105, %f103, %f104;
	ld.shared.f32 	%f106, [%r89+8];
	max.f32 	%f107, %f105, %f106;
	ld.shared.f32 	%f108, [%r89+12];
	max.f32 	%f207, %f107, %f108;
	add.s32 	%r129, %r129, 4;
$L__BB7_17:
	setp.eq.s32 	%p17, %r23, 0;
	@%p17 bra 	$L__BB7_20;
	shl.b32 	%r90, %r129, 2;
	mov.u32 	%r91, shared;
	add.s32 	%r132, %r91, %r90;
	neg.s32 	%r131, %r23;
$L__BB7_19:
	.pragma "nounroll";
	ld.shared.f32 	%f109, [%r132];
	max.f32 	%f207, %f207, %f109;
	add.s32 	%r132, %r132, 4;
	add.s32 	%r131, %r131, 1;
	setp.ne.s32 	%p18, %r131, 0;
	@%p18 bra 	$L__BB7_19;
$L__BB7_20:
	st.shared.f32 	[shared], %f207;
$L__BB7_21:
	setp.ge.s32 	%p19, %r143, %r63;
	bar.sync 	0;
	@%p19 bra 	$L__BB7_24;
	ld.shared.f32 	%f19, [shared];
	mov.u32 	%r133, %r143;
$L__BB7_23:
	mul.wide.s32 	%rd10, %r133, 4;
	add.s64 	%rd11, %rd2, %rd10;
	ld.global.f32 	%f110, [%rd11];
	mul.f32 	%f111, %f39, %f110;
	sub.f32 	%f112, %f111, %f19;
	fma.rn.f32 	%f113, %f112, 0f3BBB989D, 0f3F000000;
	cvt.sat.f32.f32 	%f114, %f113;
	mov.f32 	%f115, 0f4B400001;
	mov.f32 	%f116, 0f437C0000;
	fma.rm.f32 	%f117, %f114, %f116, %f115;
	add.f32 	%f118, %f117, 0fCB40007F;
	neg.f32 	%f119, %f118;
	fma.rn.f32 	%f120, %f112, 0f3FB8AA3B, %f119;
	fma.rn.f32 	%f121, %f112, 0f32A57060, %f120;
	mov.b32 	%r92, %f117;
	shl.b32 	%r93, %r92, 23;
	mov.b32 	%f122, %r93;
	ex2.approx.ftz.f32 	%f123, %f121;
	mul.f32 	%f124, %f123, %f122;
	add.s32 	%r94, %r133, %r6;
	mul.wide.s32 	%rd12, %r94, 4;
	add.s64 	%rd13, %rd1, %rd12;
	st.global.f32 	[%rd13], %f124;
	add.s32 	%r133, %r133, %r4;
	setp.lt.s32 	%p20, %r133, %r63;
	@%p20 bra 	$L__BB7_23;
$L__BB7_24:
	setp.ge.s32 	%p21, %r143, %r63;
	add.s64 	%rd3, %rd1, %rd7;
	mov.f32 	%f209, 0f00000000;
	@%p21 bra 	$L__BB7_27;
	mov.f32 	%f209, 0f00000000;
	mov.u32 	%r134, %r143;
$L__BB7_26:
	mul.wide.s32 	%rd15, %r134, 4;
	add.s64 	%rd16, %rd3, %rd15;
	ld.global.f32 	%f127, [%rd16];
	fma.rn.f32 	%f209, %f39, %f127, %f209;
	add.s32 	%r134, %r134, %r4;
	setp.lt.s32 	%p22, %r134, %r63;
	@%p22 bra 	$L__BB7_26;
$L__BB7_27:
	shl.b32 	%r95, %r5, 2;
	mov.u32 	%r96, shared;
	add.s32 	%r36, %r96, %r95;
	setp.ne.s32 	%p23, %r3, 0;
	mov.b32 	%r97, %f209;
	shfl.sync.down.b32	%r98|%p24, %r97, 16, 31, -1;
	mov.b32 	%f128, %r98;
	add.f32 	%f129, %f209, %f128;
	mov.b32 	%r99, %f129;
	shfl.sync.down.b32	%r100|%p25, %r99, 8, 31, -1;
	mov.b32 	%f130, %r100;
	add.f32 	%f131, %f129, %f130;
	mov.b32 	%r101, %f131;
	shfl.sync.down.b32	%r102|%p26, %r101, 4, 31, -1;
	mov.b32 	%f132, %r102;
	add.f32 	%f133, %f131, %f132;
	mov.b32 	%r103, %f133;
	shfl.sync.down.b32	%r104|%p27, %r103, 2, 31, -1;
	mov.b32 	%f134, %r104;
	add.f32 	%f135, %f133, %f134;
	mov.b32 	%r105, %f135;
	shfl.sync.down.b32	%r106|%p28, %r105, 1, 31, -1;
	mov.b32 	%f136, %r106;
	add.f32 	%f23, %f135, %f136;
	@%p23 bra 	$L__BB7_29;
	shl.b32 	%r107, %r2, 2;
	add.s32 	%r108, %r36, %r107;
	st.shared.f32 	[%r108], %f23;
$L__BB7_29:
	setp.ne.s32 	%p29, %r143, 0;
	bar.sync 	0;
	@%p29 bra 	$L__BB7_45;
	ld.shared.f32 	%f218, [%r36];
	setp.lt.u32 	%p30, %r4, 64;
	@%p30 bra 	$L__BB7_44;
	add.s32 	%r37, %r5, -1;
	add.s32 	%r110, %r5, -2;
	and.b32  	%r38, %r37, 15;
	setp.lt.u32 	%p31, %r110, 15;
	mov.b32 	%r139, 1;
	@%p31 bra 	$L__BB7_35;
	and.b32  	%r112, %r37, -16;
	neg.s32 	%r137, %r112;
	add.s32 	%r115, %r95, %r96;
	add.s32 	%r135, %r115, 32;
	mov.b32 	%r136, 0;
$L__BB7_33:
	.pragma "nounroll";
	ld.shared.f32 	%f138, [%r135+-28];
	add.f32 	%f139, %f218, %f138;
	ld.shared.f32 	%f140, [%r135+-24];
	add.f32 	%f141, %f139, %f140;
	ld.shared.f32 	%f142, [%r135+-20];
	add.f32 	%f143, %f141, %f142;
	ld.shared.f32 	%f144, [%r135+-16];
	add.f32 	%f145, %f143, %f144;
	ld.shared.f32 	%f146, [%r135+-12];
	add.f32 	%f147, %f145, %f146;
	ld.shared.f32 	%f148, [%r135+-8];
	add.f32 	%f149, %f147, %f148;
	ld.shared.f32 	%f150, [%r135+-4];
	add.f32 	%f151, %f149, %f150;
	ld.shared.f32 	%f152, [%r135];
	add.f32 	%f153, %f151, %f152;
	ld.shared.f32 	%f154, [%r135+4];
	add.f32 	%f155, %f153, %f154;
	ld.shared.f32 	%f156, [%r135+8];
	add.f32 	%f157, %f155, %f156;
	ld.shared.f32 	%f158, [%r135+12];
	add.f32 	%f159, %f157, %f158;
	ld.shared.f32 	%f160, [%r135+16];
	add.f32 	%f161, %f159, %f160;
	ld.shared.f32 	%f162, [%r135+20];
	add.f32 	%f163, %f161, %f162;
	ld.shared.f32 	%f164, [%r135+24];
	add.f32 	%f165, %f163, %f164;
	ld.shared.f32 	%f166, [%r135+28];
	add.f32 	%f167, %f165, %f166;
	ld.shared.f32 	%f168, [%r135+32];
	add.f32 	%f218, %f167, %f168;
	add.s32 	%r137, %r137, 16;
	add.s32 	%r136, %r136, 16;
	add.s32 	%r135, %r135, 64;
	setp.ne.s32 	%p32, %r137, 0;
	@%p32 bra 	$L__BB7_33;
	add.s32 	%r139, %r136, 1;
$L__BB7_35:
	setp.eq.s32 	%p33, %r38, 0;
	@%p33 bra 	$L__BB7_44;
	and.b32  	%r49, %r37, 7;
	setp.lt.u32 	%p34, %r38, 8;
	@%p34 bra 	$L__BB7_38;
	shl.b32 	%r116, %r139, 2;
	add.s32 	%r117, %r36, %r116;
	ld.shared.f32 	%f170, [%r117];
	add.f32 	%f171, %f218, %f170;
	ld.shared.f32 	%f172, [%r117+4];
	add.f32 	%f173, %f171, %f172;
	ld.shared.f32 	%f174, [%r117+8];
	add.f32 	%f175, %f173, %f174;
	ld.shared.f32 	%f176, [%r117+12];
	add.f32 	%f177, %f175, %f176;
	ld.shared.f32 	%f178, [%r117+16];
	add.f32 	%f179, %f177, %f178;
	ld.shared.f32 	%f180, [%r117+20];
	add.f32 	%f181, %f179, %f180;
	ld.shared.f32 	%f182, [%r117+24];
	add.f32 	%f183, %f181, %f182;
	ld.shared.f32 	%f184, [%r117+28];
	add.f32 	%f218, %f183, %f184;
	add.s32 	%r139, %r139, 8;
$L__BB7_38:
	setp.eq.s32 	%p35, %r49, 0;
	@%p35 bra 	$L__BB7_44;
	and.b32  	%r52, %r37, 3;
	setp.lt.u32 	%p36, %r49, 4;
	@%p36 bra 	$L__BB7_41;
	shl.b32 	%r118, %r139, 2;
	add.s32 	%r119, %r36, %r118;
	ld.shared.f32 	%f186, [%r119];
	add.f32 	%f187, %f218, %f186;
	ld.shared.f32 	%f188, [%r119+4];
	add.f32 	%f189, %f187, %f188;
	ld.shared.f32 	%f190, [%r119+8];
	add.f32 	%f191, %f189, %f190;
	ld.shared.f32 	%f192, [%r119+12];
	add.f32 	%f218, %f191, %f192;
	add.s32 	%r139, %r139, 4;
$L__BB7_41:
	setp.eq.s32 	%p37, %r52, 0;
	@%p37 bra 	$L__BB7_44;
	shl.b32 	%r120, %r139, 2;
	add.s32 	%r122, %r120, %r95;
	add.s32 	%r142, %r96, %r122;
	neg.s32 	%r141, %r52;
$L__BB7_43:
	.pragma "nounroll";
	ld.shared.f32 	%f193, [%r142];
	add.f32 	%f218, %f218, %f193;
	add.s32 	%r142, %r142, 4;
	add.s32 	%r141, %r141, 1;
	setp.ne.s32 	%p38, %r141, 0;
	@%p38 bra 	$L__BB7_43;
$L__BB7_44:
	st.shared.f32 	[%r36], %f218;
$L__BB7_45:
	setp.ge.s32 	%p39, %r143, %r63;
	bar.sync 	0;
	@%p39 bra 	$L__BB7_48;
	ld.shared.f32 	%f38, [%r36];
$L__BB7_47:
	mul.wide.s32 	%rd17, %r143, 4;
	add.s64 	%rd18, %rd3, %rd17;
	ld.global.f32 	%f194, [%rd18];
	mul.f32 	%f195, %f39, %f194;
	div.rn.f32 	%f196, %f195, %f38;
	st.global.f32 	[%rd18], %f196;
	add.s32 	%r143, %r143, %r4;
	setp.lt.s32 	%p40, %r143, %r63;
	@%p40 bra 	$L__BB7_47;
$L__BB7_48:
	ret;

}
	// .globl	softmax_unmask_forward_kernel4
.visible .entry softmax_unmask_forward_kernel4(
	.param .u64 .ptr .align 1 softmax_unmask_forward_kernel4_param_0,
	.param .u64 .ptr .align 1 softmax_unmask_forward_kernel4_param_1,
	.param .u32 softmax_unmask_forward_kernel4_param_2,
	.param .u32 softmax_unmask_forward_kernel4_param_3,
	.param .f32 softmax_unmask_forward_kernel4_param_4
)
{
	.reg .pred 	%p<41>;
	.reg .b32 	%r<127>;
	.reg .b32 	%f<248>;
	.reg .b64 	%rd<34>;

	ld.param.u64 	%rd11, [softmax_unmask_forward_kernel4_param_0];
	ld.param.u64 	%rd12, [softmax_unmask_forward_kernel4_param_1];
	ld.param.u32 	%r58, [softmax_unmask_forward_kernel4_param_3];
	ld.param.f32 	%f39, [softmax_unmask_forward_kernel4_param_4];
	cvta.to.global.u64 	%rd1, %rd12;
	cvta.to.global.u64 	%rd2, %rd11;
	mov.u32 	%r59, %ctaid.x;
	mov.u32 	%r126, %tid.x;
	shr.u32 	%r2, %r126, 5;
	and.b32  	%r3, %r126, 31;
	mov.u32 	%r4, %ntid.x;
	shr.u32 	%r5, %r4, 5;
	mul.lo.s32 	%r6, %r58, %r59;
	mul.wide.s32 	%rd13, %r6, 4;
	add.s64 	%rd3, %rd1, %rd13;
	setp.lt.s32 	%p1, %r58, 1;
	mov.f32 	%f234, 0fFF800000;
	@%p1 bra 	$L__BB8_13;
	and.b32  	%r7, %r58, 15;
	setp.lt.u32 	%p2, %r58, 16;
	mov.f32 	%f234, 0fFF800000;
	mov.b32 	%r109, 0;
	@%p2 bra 	$L__BB8_4;
	and.b32  	%r109, %r58, 2147483632;
	neg.s32 	%r113, %r109;
	add.s64 	%rd15, %rd13, %rd1;
	add.s64 	%rd33, %rd15, 32;
	mov.f32 	%f234, 0fFF800000;
$L__BB8_3:
	.pragma "nounroll";
	ld.global.f32 	%f44, [%rd33+-32];
	mul.f32 	%f45, %f39, %f44;
	max.f32 	%f46, %f234, %f45;
	ld.global.f32 	%f47, [%rd33+-28];
	mul.f32 	%f48, %f39, %f47;
	max.f32 	%f49, %f46, %f48;
	ld.global.f32 	%f50, [%rd33+-24];
	mul.f32 	%f51, %f39, %f50;
	max.f32 	%f52, %f49, %f51;
	ld.global.f32 	%f53, [%rd33+-20];
	mul.f32 	%f54, %f39, %f53;
	max.f32 	%f55, %f52, %f54;
	ld.global.f32 	%f56, [%rd33+-16];
	mul.f32 	%f57, %f39, %f56;
	max.f32 	%f58, %f55, %f57;
	ld.global.f32 	%f59, [%rd33+-12];
	mul.f32 	%f60, %f39, %f59;
	max.f32 	%f61, %f58, %f60;
	ld.global.f32 	%f62, [%rd33+-8];
	mul.f32 	%f63, %f39, %f62;
	max.f32 	%f64, %f61, %f63;
	ld.global.f32 	%f65, [%rd33+-4];
	mul.f32 	%f66, %f39, %f65;
	max.f32 	%f67, %f64, %f66;
	ld.global.f32 	%f68, [%rd33];
	mul.f32 	%f69, %f39, %f68;
	max.f32 	%f70, %f67, %f69;
	ld.global.f32 	%f71, [%rd33+4];
	mul.f32 	%f72, %f39, %f71;
	max.f32 	%f73, %f70, %f72;
	ld.global.f32 	%f74, [%rd33+8];
	mul.f32 	%f75, %f39, %f74;
	max.f32 	%f76, %f73, %f75;
	ld.global.f32 	%f77, [%rd33+12];
	mul.f32 	%f78, %f39, %f77;
	max.f32 	%f79, %f76, %f78;
	ld.global.f32 	%f80, [%rd33+16];
	mul.f32 	%f81, %f39, %f80;
	max.f32 	%f82, %f79, %f81;
	ld.global.f32 	%f83, [%rd33+20];
	mul.f32 	%f84, %f39, %f83;
	max.f32 	%f85, %f82, %f84;
	ld.global.f32 	%f86, [%rd33+24];
	mul.f32 	%f87, %f39, %f86;
	max.f32 	%f88, %f85, %f87;
	ld.global.f32 	%f89, [%rd33+28];
	mul.f32 	%f90, %f39, %f89;
	max.f32 	%f234, %f88, %f90;
	add.s32 	%r113, %r113, 16;
	add.s64 	%rd33, %rd33, 64;
	setp.eq.s32 	%p3, %r113, 0;
	@%p3 bra 	$L__BB8_4;
	bra.uni 	$L__BB8_3;
$L__BB8_4:
	setp.eq.s32 	%p4, %r7, 0;
	@%p4 bra 	$L__BB8_13;
	and.b32  	%r11, %r58, 7;
	setp.lt.u32 	%p5, %r7, 8;
	@%p5 bra 	$L__BB8_7;
	mul.wide.u32 	%rd16, %r109, 4;
	add.s64 	%rd17, %rd3, %rd16;
	ld.global.f32 	%f92, [%rd17];
	mul.f32 	%f93, %f39, %f92;
	max.f32 	%f94, %f234, %f93;
	ld.global.f32 	%f95, [%rd17+4];
	mul.f32 	%f96, %f39, %f95;
	max.f32 	%f97, %f94, %f96;
	ld.global.f32 	%f98, [%rd17+8];
	mul.f32 	%f99, %f39, %f98;
	max.f32 	%f100, %f97, %f99;
	ld.global.f32 	%f101, [%rd17+12];
	mul.f32 	%f102, %f39, %f101;
	max.f32 	%f103, %f100, %f102;
	ld.global.f32 	%f104, [%rd17+16];
	mul.f32 	%f105, %f39, %f104;
	max.f32 	%f106, %f103, %f105;
	ld.global.f32 	%f107, [%rd17+20];
	mul.f32 	%f108, %f39, %f107;
	max.f32 	%f109, %f106, %f108;
	ld.global.f32 	%f110, [%rd17+24];
	mul.f32 	%f111, %f39, %f110;
	max.f32 	%f112, %f109, %f111;
	ld.global.f32 	%f113, [%rd17+28];
	mul.f32 	%f114, %f39, %f113;
	max.f32 	%f234, %f112, %f114;
	add.s32 	%r109, %r109, 8;
$L__BB8_7:
	setp.eq.s32 	%p6, %r11, 0;
	@%p6 bra 	$L__BB8_13;
	and.b32  	%r14, %r58, 3;
	setp.lt.u32 	%p7, %r11, 4;
	@%p7 bra 	$L__BB8_10;
	mul.wide.u32 	%rd18, %r109, 4;
	add.s64 	%rd19, %rd3, %rd18;
	ld.global.f32 	%f116, [%rd19];
	mul.f32 	%f117, %f39, %f116;
	max.f32 	%f118, %f234, %f117;
	ld.global.f32 	%f119, [%rd19+4];
	mul.f32 	%f120, %f39, %f119;
	max.f32 	%f121, %f118, %f120;
	ld.global.f32 	%f122, [%rd19+8];
	mul.f32 	%f123, %f39, %f122;
	max.f32 	%f124, %f121, %f123;
	ld.global.f32 	%f125, [%rd19+12];
	mul.f32 	%f126, %f39, %f125;
	max.f32 	%f234, %f124, %f126;
	add.s32 	%r109, %r109, 4;
$L__BB8_10:
	setp.eq.s32 	%p8, %r14, 0;
	@%p8 bra 	$L__BB8_13;
	mul.wide.u32 	%rd21, %r109, 4;
	add.s64 	%rd22, %rd13, %rd21;
	add.s64 	%rd32, %rd1, %rd22;
	neg.s32 	%r112, %r14;
$L__BB8_12:
	.pragma "nounroll";
	ld.global.f32 	%f127, [%rd32];
	mul.f32 	%f128, %f39, %f127;
	max.f32 	%f234, %f234, %f128;
	add.s64 	%rd32, %rd32, 4;
	add.s32 	%r112, %r112, 1;
	setp.eq.s32 	%p9, %r112, 0;
	@%p9 bra 	$L__BB8_13;
	bra.uni 	$L__BB8_12;
$L__BB8_13:
	mov.b32 	%r61, %f234;
	shfl.sync.down.b32	%r62|%p10, %r61, 16, 31, -1;
	mov.b32 	%f129, %r62;
	max.f32 	%f130, %f234, %f129;
	mov.b32 	%r63, %f130;
	shfl.sync.down.b32	%r64|%p11, %r63, 8, 31, -1;
	mov.b32 	%f131, %r64;
	max.f32 	%f132, %f130, %f131;
	mov.b32 	%r65, %f132;
	shfl.sync.down.b32	%r66|%p12, %r65, 4, 31, -1;
	mov.b32 	%f133, %r66;
	max.f32 	%f134, %f132, %f133;
	mov.b32 	%r67, %f134;
	shfl.sync.down.b32	%r68|%p13, %r67, 2, 31, -1;
	mov.b32 	%f135, %r68;
	max.f32 	%f136, %f134, %f135;
	mov.b32 	%r69, %f136;
	shfl.sync.down.b32	%r70|%p14, %r69, 1, 31, -1;
	mov.b32 	%f137, %r70;
	max.f32 	%f14, %f136, %f137;
	setp.ne.s32 	%p15, %r3, 0;
	@%p15 bra 	$L__BB8_15;
	shl.b32 	%r71, %r2, 2;
	mov.u32 	%r72, shared;
	add.s32 	%r73, %r72, %r71;
	st.shared.f32 	[%r73], %f14;
$L__BB8_15:
	bar.sync 	0;
	setp.ne.s32 	%p16, %r126, 0;
	@%p16 bra 	$L__BB8_20;
	ld.shared.f32 	%f236, [shared];
	setp.lt.u32 	%p17, %r4, 64;
	@%p17 bra 	$L__BB8_19;
	mov.u32 	%r76, shared;
	add.s32 	%r114, %r76, 4;
	shl.b32 	%r22, %r4, 2;
	mov.b32 	%r115, 0;
$L__BB8_18:
	.pragma "nounroll";
	ld.shared.f32 	%f138, [%r114];
	max.f32 	%f236, %f236, %f138;
	add.s32 	%r115, %r115, 1;
	add.s32 	%r114, %r114, %r22;
	setp.ne.s32 	%p18, %r115, 1;
	@%p18 bra 	$L__BB8_18;
$L__BB8_19:
	st.shared.f32 	[shared], %f236;
$L__BB8_20:
	bar.sync 	0;
	setp.ge.s32 	%p19, %r126, %r58;
	@%p19 bra 	$L__BB8_23;
	ld.shared.f32 	%f19, [shared];
	mov.u32 	%r116, %r126;
$L__BB8_22:
	mul.wide.s32 	%rd23, %r116, 4;
	add.s64 	%rd24, %rd3, %rd23;
	ld.global.f32 	%f139, [%rd24];
	mul.f32 	%f140, %f39, %f139;
	sub.f32 	%f141, %f140, %f19;
	fma.rn.f32 	%f142, %f141, 0f3BBB989D, 0f3F000000;
	cvt.sat.f32.f32 	%f143, %f142;
	mov.f32 	%f144, 0f4B400001;
	mov.f32 	%f145, 0f437C0000;
	fma.rm.f32 	%f146, %f143, %f145, %f144;
	add.f32 	%f147, %f146, 0fCB40007F;
	neg.f32 	%f148, %f147;
	fma.rn.f32 	%f149, %f141, 0f3FB8AA3B, %f148;
	fma.rn.f32 	%f150, %f141, 0f32A57060, %f149;
	mov.b32 	%r77, %f146;
	shl.b32 	%r78, %r77, 23;
	mov.b32 	%f151, %r78;
	ex2.approx.ftz.f32 	%f152, %f150;
	mul.f32 	%f153, %f152, %f151;
	add.s32 	%r79, %r116, %r6;
	mul.wide.s32 	%rd25, %r79, 4;
	add.s64 	%rd26, %rd2, %rd25;
	st.global.f32 	[%rd26], %f153;
	add.s32 	%r116, %r116, %r4;
	setp.lt.s32 	%p20, %r116, %r58;
	@%p20 bra 	$L__BB8_22;
$L__BB8_23:
	setp.ge.s32 	%p21, %r126, %r58;
	add.s64 	%rd10, %rd2, %rd13;
	mov.f32 	%f238, 0f00000000;
	@%p21 bra 	$L__BB8_26;
	mov.f32 	%f238, 0f00000000;
	mov.u32 	%r117, %r126;
$L__BB8_25:
	mul.wide.s32 	%rd28, %r117, 4;
	add.s64 	%rd29, %rd10, %rd28;
	ld.global.f32 	%f156, [%rd29];
	fma.rn.f32 	%f238, %f39, %f156, %f238;
	add.s32 	%r117, %r117, %r4;
	setp.lt.s32 	%p22, %r117, %r58;
	@%p22 bra 	$L__BB8_25;
$L__BB8_26:
	shl.b32 	%r80, %r5, 2;
	mov.u32 	%r81, shared;
	add.s32 	%r31, %r81, %r80;
	setp.ne.s32 	%p23, %r3, 0;
	mov.b32 	%r82, %f238;
	shfl.sync.down.b32	%r83|%p24, %r82, 16, 31, -1;
	mov.b32 	%f157, %r83;
	add.f32 	%f158, %f238, %f157;
	mov.b32 	%r84, %f158;
	shfl.sync.down.b32	%r85|%p25, %r84, 8, 31, -1;
	mov.b32 	%f159, %r85;
	add.f32 	%f160, %f158, %f159;
	mov.b32 	%r86, %f160;
	shfl.sync.down.b32	%r87|%p26, %r86, 4, 31, -1;
	mov.b32 	%f161, %r87;
	add.f32 	%f162, %f160, %f161;
	mov.b32 	%r88, %f162;
	shfl.sync.down.b32	%r89|%p27, %r88, 2, 31, -1;
	mov.b32 	%f163, %r89;
	add.f32 	%f164, %f162, %f163;
	mov.b32 	%r90, %f164;
	shfl.sync.down.b32	%r91|%p28, %r90, 1, 31, -1;
	mov.b32 	%f165, %r91;
	add.f32 	%f23, %f164, %f165;
	@%p23 bra 	$L__BB8_28;
	shl.b32 	%r92, %r2, 2;
	add.s32 	%r93, %r31, %r92;
	st.shared.f32 	[%r93], %f23;
$L__BB8_28:
	setp.ne.s32 	%p29, %r126, 0;
	bar.sync 	0;
	@%p29 bra 	$L__BB8_44;
	ld.shared.f32 	%f247, [%r31];
	setp.lt.u32 	%p30, %r4, 64;
	@%p30 bra 	$L__BB8_43;
	add.s32 	%r32, %r5, -1;
	add.s32 	%r95, %r5, -2;
	and.b32  	%r33, %r32, 15;
	setp.lt.u32 	%p31, %r95, 15;
	mov.b32 	%r122, 1;
	@%p31 bra 	$L__BB8_34;
	and.b32  	%r97, %r32, -16;
	neg.s32 	%r120, %r97;
	add.s32 	%r100, %r80, %r81;
	add.s32 	%r118, %r100, 32;
	mov.b32 	%r119, 0;
$L__BB8_32:
	.pragma "nounroll";
	ld.shared.f32 	%f167, [%r118+-28];
	add.f32 	%f168, %f247, %f167;
	ld.shared.f32 	%f169, [%r118+-24];
	add.f32 	%f170, %f168, %f169;
	ld.shared.f32 	%f171, [%r118+-20];
	add.f32 	%f172, %f170, %f171;
	ld.shared.f32 	%f173, [%r118+-16];
	add.f32 	%f174, %f172, %f173;
	ld.shared.f32 	%f175, [%r118+-12];
	add.f32 	%f176, %f174, %f175;
	ld.shared.f32 	%f177, [%r118+-8];
	add.f32 	%f178, %f176, %f177;
	ld.shared.f32 	%f179, [%r118+-4];
	add.f32 	%f180, %f178, %f179;
	ld.shared.f32 	%f181, [%r118];
	add.f32 	%f182, %f180, %f181;
	ld.shared.f32 	%f183, [%r118+4];
	add.f32 	%f184, %f182, %f183;
	ld.shared.f32 	%f185, [%r118+8];
	add.f32 	%f186, %f184, %f185;
	ld.shared.f32 	%f187, [%r118+12];
	add.f32 	%f188, %f186, %f187;
	ld.shared.f32 	%f189, [%r118+16];
	add.f32 	%f190, %f188, %f189;
	ld.shared.f32 	%f191, [%r118+20];
	add.f32 	%f192, %f190, %f191;
	ld.shared.f32 	%f193, [%r118+24];
	add.f32 	%f194, %f192, %f193;
	ld.shared.f32 	%f195, [%r118+28];
	add.f32 	%f196, %f194, %f195;
	ld.shared.f32 	%f197, [%r118+32];
	add.f32 	%f247, %f196, %f197;
	add.s32 	%r120, %r120, 16;
	add.s32 	%r119, %r119, 16;
	add.s32 	%r118, %r118, 64;
	setp.ne.s32 	%p32, %r120, 0;
	@%p32 bra 	$L__BB8_32;
	add.s32 	%r122, %r119, 1;
$L__BB8_34:
	setp.eq.s32 	%p33, %r33, 0;
	@%p33 bra 	$L__BB8_43;
	and.b32  	%r44, %r32, 7;
	setp.lt.u32 	%p34, %r33, 8;
	@%p34 bra 	$L__BB8_37;
	shl.b32 	%r101, %r122, 2;
	add.s32 	%r102, %r31, %r101;
	ld.shared.f32 	%f199, [%r102];
	add.f32 	%f200, %f247, %f199;
	ld.shared.f32 	%f201, [%r102+4];
	add.f32 	%f202, %f200, %f201;
	ld.shared.f32 	%f203, [%r102+8];
	add.f32 	%f204, %f202, %f203;
	ld.shared.f32 	%f205, [%r102+12];
	add.f32 	%f206, %f204, %f205;
	ld.shared.f32 	%f207, [%r102+16];
	add.f32 	%f208, %f206, %f207;
	ld.shared.f32 	%f209, [%r102+20];
	add.f32 	%f210, %f208, %f209;
	ld.shared.f32 	%f211, [%r102+24];
	add.f32 	%f212, %f210, %f211;
	ld.shared.f32 	%f213, [%r102+28];
	add.f32 	%f247, %f212, %f213;
	add.s32 	%r122, %r122, 8;
$L__BB8_37:
	setp.eq.s32 	%p35, %r44, 0;
	@%p35 bra 	$L__BB8_43;
	and.b32  	%r47, %r32, 3;
	setp.lt.u32 	%p36, %r44, 4;
	@%p36 bra 	$L__BB8_40;
	shl.b32 	%r103, %r122, 2;
	add.s32 	%r104, %r31, %r103;
	ld.shared.f32 	%f215, [%r104];
	add.f32 	%f216, %f247, %f215;
	ld.shared.f32 	%f217, [%r104+4];
	add.f32 	%f218, %f216, %f217;
	ld.shared.f32 	%f219, [%r104+8];
	add.f32 	%f220, %f218, %f219;
	ld.shared.f32 	%f221, [%r104+12];
	add.f32 	%f247, %f220, %f221;
	add.s32 	%r122, %r122, 4;
$L__BB8_40:
	setp.eq.s32 	%p37, %r47, 0;
	@%p37 bra 	$L__BB8_43;
	shl.b32 	%r105, %r122, 2;
	add.s32 	%r107, %r105, %r80;
	add.s32 	%r125, %r81, %r107;
	neg.s32 	%r124, %r47;
$L__BB8_42:
	.pragma "nounroll";
	ld.shared.f32 	%f222, [%r125];
	add.f32 	%f247, %f247, %f222;
	add.s32 	%r125, %r125, 4;
	add.s32 	%r124, %r124, 1;
	setp.ne.s32 	%p38, %r124, 0;
	@%p38 bra 	$L__BB8_42;
$L__BB8_43:
	st.shared.f32 	[%r31], %f247;
$L__BB8_44:
	setp.ge.s32 	%p39, %r126, %r58;
	bar.sync 	0;
	@%p39 bra 	$L__BB8_47;
	ld.shared.f32 	%f38, [%r31];
$L__BB8_46:
	mul.wide.s32 	%rd30, %r126, 4;
	add.s64 	%rd31, %rd10, %rd30;
	ld.global.f32 	%f223, [%rd31];
	mul.f32 	%f224, %f39, %f223;
	div.rn.f32 	%f225, %f224, %f38;
	st.global.f32 	[%rd31], %f225;
	add.s32 	%r126, %r126, %r4;
	setp.lt.s32 	%p40, %r126, %r58;
	@%p40 bra 	$L__BB8_46;
$L__BB8_47:
	ret;

}
	// .globl	softmax_autoregressive_backward_kernel4
.visible .entry softmax_autoregressive_backward_kernel4(
	.param .u64 .ptr .align 1 softmax_autoregressive_backward_kernel4_param_0,
	.param .u64 .ptr .align 1 softmax_autoregressive_backward_kernel4_param_1,
	.param .u64 .ptr .align 1 softmax_autoregressive_backward_kernel4_param_2,
	.param .u32 softmax_autoregressive_backward_kernel4_param_3,
	.param .u32 softmax_autoregressive_backward_kernel4_param_4,
	.param .u32 softmax_autoregressive_backward_kernel4_param_5,
	.param .u32 softmax_autoregressive_backward_kernel4_param_6
)
{
	.local .align 16 .b8 	__local_depot9[32];
	.reg .b64 	%SP;
	.reg .b64 	%SPL;
	.reg .pred 	%p<70>;
	.reg .b32 	%r<122>;
	.reg .b32 	%f<212>;
	.reg .b64 	%rd<28>;

	mov.u64 	%SPL, __local_depot9;
	ld.param.u64 	%rd9, [softmax_autoregressive_backward_kernel4_param_0];
	ld.param.u64 	%rd10, [softmax_autoregressive_backward_kernel4_param_1];
	ld.param.u64 	%rd11, [softmax_autoregressive_backward_kernel4_param_2];
	ld.param.u32 	%r15, [softmax_autoregressive_backward_kernel4_param_4];
	ld.param.u32 	%r16, [softmax_autoregressive_backward_kernel4_param_5];
	ld.param.u32 	%r17, [softmax_autoregressive_backward_kernel4_param_6];
	add.u64 	%rd1, %SPL, 0;
	mov.u32 	%r18, %tid.x;
	mov.u32 	%r19, %tid.y;
	mov.u32 	%r20, %tid.z;
	mov.u32 	%r21, %ntid.x;
	mov.u32 	%r22, %ntid.y;
	mad.lo.s32 	%r23, %r20, %r22, %r19;
	mad.lo.s32 	%r1, %r23, %r21, %r18;
	mul.lo.s32 	%r24, %r21, %r22;
	mov.u32 	%r25, %ntid.z;
	mad.lo.s32 	%r26, %r24, %r25, 31;
	shr.u32 	%r27, %r26, 5;
	and.b32  	%r28, %r27, 65535;
	mov.u32 	%r29, %ctaid.x;
	shr.u32 	%r30, %r1, 5;
	and.b32  	%r31, %r30, 65535;
	mad.lo.s32 	%r32, %r28, %r29, %r31;
	shl.b32 	%r2, %r32, 3;
	setp.ge.s32 	%p1, %r2, %r15;
	@%p1 bra 	$L__BB9_40;
	div.s32 	%r33, %r16, %r17;
	cvt.rn.f32.s32 	%f61, %r33;
	sqrt.rn.f32 	%f62, %f61;
	rcp.rn.f32 	%f1, %f62;
	mov.u32 	%r34, %ctaid.y;
	mul.lo.s32 	%r35, %r15, %r34;
	mul.lo.s32 	%r36, %r35, %r15;
	cvt.s64.s32 	%rd2, %r36;
	and.b32  	%r3, %r1, 31;
	and.b32  	%r4, %r1, 24;
	add.s32 	%r5, %r2, 2;
	add.s32 	%r6, %r2, 3;
	add.s32 	%r7, %r2, 4;
	add.s32 	%r8, %r2, 5;
	add.s32 	%r9, %r2, 6;
	add.s32 	%r10, %r2, 7;
	cvta.to.global.u64 	%rd3, %rd11;
	cvta.to.global.u64 	%rd4, %rd10;
	cvta.to.global.u64 	%rd5, %rd9;
	mul.wide.s32 	%rd15, %r2, 4;
	mov.u32 	%r120, %r2;
$L__BB9_2:
	mov.f32 	%f63, 0f00000000;
	st.local.v4.f32 	[%rd1], {%f63, %f63, %f63, %f63};
	st.local.v4.f32 	[%rd1+16], {%f63, %f63, %f63, %f63};
	mul.lo.s32 	%r37, %r120, %r15;
	cvt.s64.s32 	%rd13, %r37;
	add.s64 	%rd6, %rd13, %rd2;
	shl.b64 	%rd14, %rd6, 2;
	add.s64 	%rd7, %rd3, %rd14;
	setp.lt.s32 	%p2, %r120, %r2;
	add.s64 	%rd8, %rd7, %rd15;
	@%p2 bra 	$L__BB9_4;
	ld.global.nc.f32 	%f180, [%rd8];
$L__BB9_4:
	setp.le.s32 	%p3, %r120, %r2;
	@%p3 bra 	$L__BB9_6;
	ld.global.nc.f32 	%f181, [%rd8+4];
$L__BB9_6:
	setp.lt.s32 	%p4, %r120, %r5;
	@%p4 bra 	$L__BB9_8;
	ld.global.nc.f32 	%f182, [%rd8+8];
$L__BB9_8:
	setp.lt.s32 	%p5, %r120, %r6;
	@%p5 bra 	$L__BB9_10;
	ld.global.nc.f32 	%f183, [%rd8+12];
$L__BB9_10:
	setp.lt.s32 	%p6, %r120, %r7;
	@%p6 bra 	$L__BB9_12;
	ld.global.nc.f32 	%f184, [%rd8+16];
$L__BB9_12:
	setp.lt.s32 	%p7, %r120, %r8;
	@%p7 bra 	$L__BB9_14;
	ld.global.nc.f32 	%f185, [%rd8+20];
$L__BB9_14:
	setp.lt.s32 	%p8, %r120, %r9;
	@%p8 bra 	$L__BB9_16;
	ld.global.nc.f32 	%f186, [%rd8+24];
$L__BB9_16:
	setp.lt.s32 	%p9, %r120, %r10;
	@%p9 bra 	$L__BB9_18;
	ld.global.nc.f32 	%f187, [%rd8+28];
$L__BB9_18:
	setp.gt.s32 	%p10, %r3, %r120;
	mov.f32 	%f203, 0f00000000;
	mov.f32 	%f202, %f203;
	mov.f32 	%f201, %f203;
	mov.f32 	%f200, %f203;
	mov.f32 	%f199, %f203;
	mov.f32 	%f198, %f203;
	mov.f32 	%f197, %f203;
	mov.f32 	%f196, %f203;
	@%p10 bra 	$L__BB9_37;
	mov.f32 	%f203, 0f00000000;
	mov.u32 	%r121, %r3;
$L__BB9_20:
	setp.lt.s32 	%p11, %r120, %r2;
	cvt.s64.s32 	%rd16, %r121;
	mul.wide.s32 	%rd17, %r121, 4;
	add.s64 	%rd18, %rd7, %rd17;
	ld.global.nc.f32 	%f34, [%rd18];
	add.s64 	%rd19, %rd6, %rd16;
	shl.b64 	%rd20, %rd19, 2;
	add.s64 	%rd21, %rd4, %rd20;
	ld.global.nc.f32 	%f35, [%rd21];
	@%p11 bra 	$L__BB9_22;
	setp.eq.s32 	%p12, %r121, %r2;
	selp.f32 	%f66, 0f3F800000, 0f00000000, %p12;
	sub.f32 	%f67, %f66, %f180;
	mul.f32 	%f68, %f34, %f67;
	fma.rn.f32 	%f196, %f35, %f68, %f196;
$L__BB9_22:
	setp.le.s32 	%p13, %r120, %r2;
	@%p13 bra 	$L__BB9_24;
	add.s32 	%r38, %r2, 1;
	setp.eq.s32 	%p14, %r121, %r38;
	selp.f32 	%f69, 0f3F800000, 0f00000000, %p14;
	sub.f32 	%f70, %f69, %f181;
	mul.f32 	%f71, %f34, %f70;
	fma.rn.f32 	%f197, %f35, %f71, %f197;
$L__BB9_24:
	setp.lt.s32 	%p15, %r120, %r5;
	@%p15 bra 	$L__BB9_26;
	setp.eq.s32 	%p16, %r121, %r5;
	selp.f32 	%f72, 0f3F800000, 0f00000000, %p16;
	sub.f32 	%f73, %f72, %f182;
	mul.f32 	%f74, %f34, %f73;
	fma.rn.f32 	%f198, %f35, %f74, %f198;
$L__BB9_26:
	setp.lt.s32 	%p17, %r120, %r6;
	@%p17 bra 	$L__BB9_28;
	setp.eq.s32 	%p18, %r121, %r6;
	selp.f32 	%f75, 0f3F800000, 0f00000000, %p18;
	sub.f32 	%f76, %f75, %f183;
	mul.f32 	%f77, %f34, %f76;
	fma.rn.f32 	%f199, %f35, %f77, %f199;
$L__BB9_28:
	setp.lt.s32 	%p19, %r120, %r7;
	@%p19 bra 	$L__BB9_30;
	setp.eq.s32 	%p20, %r121, %r7;
	selp.f32 	%f78, 0f3F800000, 0f00000000, %p20;
	sub.f32 	%f79, %f78, %f184;
	mul.f32 	%f80, %f34, %f79;
	fma.rn.f32 	%f200, %f35, %f80, %f200;
$L__BB9_30:
	setp.lt.s32 	%p21, %r120, %r8;
	@%p21 bra 	$L__BB9_32;
	setp.eq.s32 	%p22, %r121, %r8;
	selp.f32 	%f81, 0f3F800000, 0f00000000, %p22;
	sub.f32 	%f82, %f81, %f185;
	mul.f32 	%f83, %f34, %f82;
	fma.rn.f32 	%f201, %f35, %f83, %f201;
$L__BB9_32:
	setp.lt.s32 	%p23, %r120, %r9;
	@%p23 bra 	$L__BB9_34;
	setp.eq.s32 	%p24, %r121, %r9;
	selp.f32 	%f84, 0f3F800000, 0f00000000, %p24;
	sub.f32 	%f85, %f84, %f186;
	mul.f32 	%f86, %f34, %f85;
	fma.rn.f32 	%f202, %f35, %f86, %f202;
$L__BB9_34:
	setp.lt.s32 	%p25, %r120, %r10;
	@%p25 bra 	$L__BB9_36;
	setp.eq.s32 	%p26, %r121, %r10;
	selp.f32 	%f87, 0f3F800000, 0f00000000, %p26;
	sub.f32 	%f88, %f87, %f187;
	mul.f32 	%f89, %f34, %f88;
	fma.rn.f32 	%f203, %f35, %f89, %f203;
$L__BB9_36:
	add.s32 	%r121, %r121, 32;
	setp.le.s32 	%p27, %r121, %r120;
	@%p27 bra 	$L__BB9_20;
$L__BB9_37:
	setp.ne.s32 	%p28, %r4, 0;
	mov.b32 	%r39, %f196;
	shfl.sync.bfly.b32	%r40|%p29, %r39, 16, 31, -1;
	mov.b32 	%f90, %r40;
	add.f32 	%f91, %f196, %f90;
	mov.b32 	%r41, %f91;
	shfl.sync.bfly.b32	%r42|%p30, %r41, 8, 31, -1;
	mov.b32 	%f92, %r42;
	add.f32 	%f93, %f91, %f92;
	mov.b32 	%r43, %f93;
	shfl.sync.bfly.b32	%r44|%p31, %r43, 4, 31, -1;
	mov.b32 	%f94, %r44;
	add.f32 	%f95, %f93, %f94;
	mov.b32 	%r45, %f95;
	shfl.sync.bfly.b32	%r46|%p32, %r45, 2, 31, -1;
	mov.b32 	%f96, %r46;
	add.f32 	%f97, %f95, %f96;
	mov.b32 	%r47, %f97;
	shfl.sync.bfly.b32	%r48|%p33, %r47, 1, 31, -1;
	mov.b32 	%f98, %r48;
	add.f32 	%f99, %f97, %f98;
	st.local.f32 	[%rd1], %f99;
	mov.b32 	%r49, %f197;
	shfl.sync.bfly.b32	%r50|%p34, %r49, 16, 31, -1;
	mov.b32 	%f100, %r50;
	add.f32 	%f101, %f197, %f100;
	mov.b32 	%r51, %f101;
	shfl.sync.bfly.b32	%r52|%p35, %r51, 8, 31, -1;
	mov.b32 	%f102, %r52;
	add.f32 	%f103, %f101, %f102;
	mov.b32 	%r53, %f103;
	shfl.sync.bfly.b32	%r54|%p36, %r53, 4, 31, -1;
	mov.b32 	%f104, %r54;
	add.f32 	%f105, %f103, %f104;
	mov.b32 	%r55, %f105;
	shfl.sync.bfly.b32	%r56|%p37, %r55, 2, 31, -1;
	mov.b32 	%f106, %r56;
	add.f32 	%f107, %f105, %f106;
	mov.b32 	%r57, %f107;
	shfl.sync.bfly.b32	%r58|%p38, %r57, 1, 31, -1;
	mov.b32 	%f108, %r58;
	add.f32 	%f109, %f107, %f108;
	st.local.f32 	[%rd1+4], %f109;
	mov.b32 	%r59, %f198;
	shfl.sync.bfly.b32	%r60|%p39, %r59, 16, 31, -1;
	mov.b32 	%f110, %r60;
	add.f32 	%f111, %f198, %f110;
	mov.b32 	%r61, %f111;
	shfl.sync.bfly.b32	%r62|%p40, %r61, 8, 31, -1;
	mov.b32 	%f112, %r62;
	add.f32 	%f113, %f111, %f112;
	mov.b32 	%r63, %f113;
	shfl.sync.bfly.b32	%r64|%p41, %r63, 4, 31, -1;
	mov.b32 	%f114, %r64;
	add.f32 	%f115, %f113, %f114;
	mov.b32 	%r65, %f115;
	shfl.sync.bfly.b32	%r66|%p42, %r65, 2, 31, -1;
	mov.b32 	%f116, %r66;
	add.f32 	%f117, %f115, %f116;
	mov.b32 	%r67, %f117;
	shfl.sync.bfly.b32	%r68|%p43, %r67, 1, 31, -1;
	mov.b32 	%f118, %r68;
	add.f32 	%f119, %f117, %f118;
	st.local.f32 	[%rd1+8], %f119;
	mov.b32 	%r69, %f199;
	shfl.sync.bfly.b32	%r70|%p44, %r69, 16, 31, -1;
	mov.b32 	%f120, %r70;
	add.f32 	%f121, %f199, %f120;
	mov.b32 	%r71, %f121;
	shfl.sync.bfly.b32	%r72|%p45, %r71, 8, 31, -1;
	mov.b32 	%f122, %r72;
	add.f32 	%f123, %f121, %f122;
	mov.b32 	%r73, %f123;
	shfl.sync.bfly.b32	%r74|%p46, %r73, 4, 31, -1;
	mov.b32 	%f124, %r74;
	add.f32 	%f125, %f123, %f124;
	mov.b32 	%r75, %f125;
	shfl.sync.bfly.b32	%r76|%p47, %r75, 2, 31, -1;
	mov.b32 	%f126, %r76;
	add.f32 	%f127, %f125, %f126;
	mov.b32 	%r77, %f127;
	shfl.sync.bfly.b32	%r78|%p48, %r77, 1, 31, -1;
	mov.b32 	%f128, %r78;
	add.f32 	%f129, %f127, %f128;
	st.local.f32 	[%rd1+12], %f129;
	mov.b32 	%r79, %f200;
	shfl.sync.bfly.b32	%r80|%p49, %r79, 16, 31, -1;
	mov.b32 	%f130, %r80;
	add.f32 	%f131, %f200, %f130;
	mov.b32 	%r81, %f131;
	shfl.sync.bfly.b32	%r82|%p50, %r81, 8, 31, -1;
	mov.b32 	%f132, %r82;
	add.f32 	%f133, %f131, %f132;
	mov.b32 	%r83, %f133;
	shfl.sync.bfly.b32	%r84|%p51, %r83, 4, 31, -1;
	mov.b32 	%f134, %r84;
	add.f32 	%f135, %f133, %f134;
	mov.b32 	%r85, %f135;
	shfl.sync.bfly.b32	%r86|%p52, %r85, 2, 31, -1;
	mov.b32 	%f136, %r86;
	add.f32 	%f137, %f135, %f136;
	mov.b32 	%r87, %f137;
	shfl.sync.bfly.b32	%r88|%p53, %r87, 1, 31, -1;
	mov.b32 	%f138, %r88;
	add.f32 	%f139, %f137, %f138;
	st.local.f32 	[%rd1+16], %f139;
	mov.b32 	%r89, %f201;
	shfl.sync.bfly.b32	%r90|%p54, %r89, 16, 31, -1;
	mov.b32 	%f140, %r90;
	add.f32 	%f141, %f201, %f140;
	mov.b32 	%r91, %f141;
	shfl.sync.bfly.b32	%r92|%p55, %r91, 8, 31, -1;
	mov.b32 	%f142, %r92;
	add.f32 	%f143, %f141, %f142;
	mov.b32 	%r93, %f143;
	shfl.sync.bfly.b32	%r94|%p56, %r93, 4, 31, -1;
	mov.b32 	%f144, %r94;
	add.f32 	%f145, %f143, %f144;
	mov.b32 	%r95, %f145;
	shfl.sync.bfly.b32	%r96|%p57, %r95, 2, 31, -1;
	mov.b32 	%f146, %r96;
	add.f32 	%f147, %f145, %f146;
	mov.b32 	%r97, %f147;
	shfl.sync.bfly.b32	%r98|%p58, %r97, 1, 31, -1;
	mov.b32 	%f148, %r98;
	add.f32 	%f149, %f147, %f148;
	st.local.f32 	[%rd1+20], %f149;
	mov.b32 	%r99, %f202;
	shfl.sync.bfly.b32	%r100|%p59, %r99, 16, 31, -1;
	mov.b32 	%f150, %r100;
	add.f32 	%f151, %f202, %f150;
	mov.b32 	%r101, %f151;
	shfl.sync.bfly.b32	%r102|%p60, %r101, 8, 31, -1;
	mov.b32 	%f152, %r102;
	add.f32 	%f153, %f151, %f152;
	mov.b32 	%r103, %f153;
	shfl.sync.bfly.b32	%r104|%p61, %r103, 4, 31, -1;
	mov.b32 	%f154, %r104;
	add.f32 	%f155, %f153, %f154;
	mov.b32 	%r105, %f155;
	shfl.sync.bfly.b32	%r106|%p62, %r105, 2, 31, -1;
	mov.b32 	%f156, %r106;
	add.f32 	%f157, %f155, %f156;
	mov.b32 	%r107, %f157;
	shfl.sync.bfly.b32	%r108|%p63, %r107, 1, 31, -1;
	mov.b32 	%f158, %r108;
	add.f32 	%f159, %f157, %f158;
	st.local.f32 	[%rd1+24], %f159;
	mov.b32 	%r109, %f203;
	shfl.sync.bfly.b32	%r110|%p64, %r109, 16, 31, -1;
	mov.b32 	%f160, %r110;
	add.f32 	%f161, %f203, %f160;
	mov.b32 	%r111, %f161;
	shfl.sync.bfly.b32	%r112|%p65, %r111, 8, 31, -1;
	mov.b32 	%f162, %r112;
	add.f32 	%f163, %f161, %f162;
	mov.b32 	%r113, %f163;
	shfl.sync.bfly.b32	%r114|%p66, %r113, 4, 31, -1;
	mov.b32 	%f164, %r114;
	add.f32 	%f165, %f163, %f164;
	mov.b32 	%r115, %f165;
	shfl.sync.bfly.b32	%r116|%p67, %r115, 2, 31, -1;
	mov.b32 	%f166, %r116;
	add.f32 	%f167, %f165, %f166;
	mov.b32 	%r117, %f167;
	shfl.sync.bfly.b32	%r118|%p68, %r117, 1, 31, -1;
	mov.b32 	%f168, %r118;
	add.f32 	%f169, %f167, %f168;
	st.local.f32 	[%rd1+28], %f169;
	@%p28 bra 	$L__BB9_39;
	mul.wide.u32 	%rd22, %r3, 4;
	add.s64 	%rd23, %rd1, %rd22;
	ld.local.f32 	%f170, [%rd23];
	mul.f32 	%f171, %f1, %f170;
	add.s32 	%r119, %r2, %r3;
	cvt.u64.u32 	%rd24, %r119;
	add.s64 	%rd25, %rd6, %rd24;
	shl.b64 	%rd26, %rd25, 2;
	add.s64 	%rd27, %rd5, %rd26;
	st.global.f32 	[%rd27], %f171;
$L__BB9_39:
	add.s32 	%r120, %r120, 1;
	setp.ne.s32 	%p69, %r120, %r15;
	@%p69 bra 	$L__BB9_2;
$L__BB9_40:
	ret;

}
	// .globl	scale_kernel
.visible .entry scale_kernel(
	.param .u64 .ptr .align 1 scale_kernel_param_0,
	.param .f32 scale_kernel_param_1,
	.param .u32 scale_kernel_param_2,
	.param .u32 scale_kernel_param_3,
	.param .u32 scale_kernel_param_4
)
{
	.reg .pred 	%p<3>;
	.reg .b32 	%r<19>;
	.reg .b32 	%f<4>;
	.reg .b64 	%rd<7>;

	ld.param.u64 	%rd2, [scale_kernel_param_0];
	ld.param.f32 	%f1, [scale_kernel_param_1];
	ld.param.u32 	%r4, [scale_kernel_param_2];
	ld.param.u32 	%r2, [scale_kernel_param_3];
	ld.param.u32 	%r3, [scale_kernel_param_4];
	cvta.to.global.u64 	%rd1, %rd2;
	mov.u32 	%r5, %ctaid.x;
	mov.u32 	%r6, %ntid.x;
	mov.u32 	%r7, %tid.x;
	mad.lo.s32 	%r1, %r5, %r6, %r7;
	mul.lo.s32 	%r8, %r2, %r4;
	mul.lo.s32 	%r9, %r8, %r3;
	mul.lo.s32 	%r10, %r9, %r3;
	setp.ge.s32 	%p1, %r1, %r10;
	@%p1 bra 	$L__BB10_4;
	mul.lo.s32 	%r11, %r3, %r3;
	mul.lo.s32 	%r12, %r11, %r2;
	rem.s32 	%r13, %r1, %r12;
	rem.s32 	%r14, %r13, %r11;
	div.s32 	%r15, %r14, %r3;
	mul.lo.s32 	%r16, %r15, %r3;
	sub.s32 	%r17, %r14, %r16;
	setp.le.s32 	%p2, %r17, %r15;
	@%p2 bra 	$L__BB10_3;
	mul.wide.s32 	%rd5, %r1, 4;
	add.s64 	%rd6, %rd1, %rd5;
	mov.b32 	%r18, 0;
	st.global.u32 	[%rd6], %r18;
	bra.uni 	$L__BB10_4;
$L__BB10_3:
	mul.wide.s32 	%rd3, %r1, 4;
	add.s64 	%rd4, %rd1, %rd3;
	ld.global.f32 	%f2, [%rd4];
	mul.f32 	%f3, %f1, %f2;
	st.global.f32 	[%rd4], %f3;
$L__BB10_4:
	ret;

}
	// .globl	softmax_autoregressive_backward_kernel2
.visible .entry softmax_autoregressive_backward_kernel2(
	.param .u64 .ptr .align 1 softmax_autoregressive_backward_kernel2_param_0,
	.param .u64 .ptr .align 1 softmax_autoregressive_backward_kernel2_param_1,
	.param .u64 .ptr .align 1 softmax_autoregressive_backward_kernel2_param_2,
	.param .u32 softmax_autoregressive_backward_kernel2_param_3,
	.param .u32 softmax_autoregressive_backward_kernel2_param_4,
	.param .u32 softmax_autoregressive_backward_kernel2_param_5,
	.param .u32 softmax_autoregressive_backward_kernel2_param_6
)
{
	.reg .pred 	%p<27>;
	.reg .b16 	%rs<17>;
	.reg .b32 	%r<54>;
	.reg .b32 	%f<132>;
	.reg .b64 	%rd<47>;

	ld.param.u64 	%rd13, [softmax_autoregressive_backward_kernel2_param_0];
	ld.param.u64 	%rd14, [softmax_autoregressive_backward_kernel2_param_1];
	ld.param.u64 	%rd15, [softmax_autoregressive_backward_kernel2_param_2];
	ld.param.u32 	%r19, [softmax_autoregressive_backward_kernel2_param_4];
	ld.param.u32 	%r20, [softmax_autoregressive_backward_kernel2_param_5];
	ld.param.u32 	%r21, [softmax_autoregressive_backward_kernel2_param_6];
	cvta.to.global.u64 	%rd1, %rd14;
	cvta.to.global.u64 	%rd2, %rd15;
	mov.u32 	%r22, %ctaid.x;
	mov.u32 	%r23, %ntid.x;
	mov.u32 	%r24, %tid.x;
	mad.lo.s32 	%r1, %r22, %r23, %r24;
	setp.ge.s32 	%p1, %r1, %r19;
	@%p1 bra 	$L__BB11_15;
	div.s32 	%r25, %r20, %r21;
	cvt.rn.f32.s32 	%f15, %r25;
	sqrt.rn.f32 	%f16, %f15;
	rcp.rn.f32 	%f1, %f16;
	mov.u32 	%r26, %ctaid.y;
	mul.lo.s32 	%r27, %r19, %r26;
	mul.lo.s32 	%r28, %r27, %r19;
	cvt.s64.s32 	%rd3, %r28;
	add.s32 	%r47, %r1, 1;
	cvta.to.global.u64 	%rd4, %rd13;
	mov.b16 	%rs15, 0;
	cvt.s64.s32 	%rd41, %r1;
	mul.wide.s32 	%rd18, %r1, 4;
	mov.u16 	%rs16, %rs15;
	mov.u32 	%r48, %r1;
$L__BB11_2:
	mov.u32 	%r4, %r48;
	mul.lo.s32 	%r29, %r4, %r19;
	cvt.s64.s32 	%rd16, %r29;
	add.s64 	%rd5, %rd16, %rd3;
	setp.lt.s32 	%p2, %r4, 0;
	mov.f32 	%f131, 0f00000000;
	@%p2 bra 	$L__BB11_14;
	shl.b64 	%rd17, %rd5, 2;
	add.s64 	%rd6, %rd2, %rd17;
	add.s64 	%rd19, %rd6, %rd18;
	ld.global.f32 	%f2, [%rd19];
	setp.lt.u32 	%p3, %r4, 7;
	mov.f32 	%f131, 0f00000000;
	mov.b32 	%r52, 0;
	@%p3 bra 	$L__BB11_6;
	neg.s32 	%r49, %r1;
	shl.b64 	%rd20, %rd5, 2;
	add.s64 	%rd21, %rd2, %rd20;
	add.s64 	%rd46, %rd21, 16;
	add.s64 	%rd22, %rd1, %rd20;
	add.s64 	%rd45, %rd22, 16;
	mov.f32 	%f131, 0f00000000;
	mov.b32 	%r50, 0;
$L__BB11_5:
	.pragma "nounroll";
	setp.eq.s32 	%p4, %r49, 0;
	selp.f32 	%f21, 0f3F800000, 0f00000000, %p4;
	ld.global.f32 	%f22, [%rd46+-16];
	sub.f32 	%f23, %f21, %f2;
	mul.f32 	%f24, %f22, %f23;
	mul.f32 	%f25, %f1, %f24;
	ld.global.f32 	%f26, [%rd45+-16];
	fma.rn.f32 	%f27, %f26, %f25, %f131;
	add.s32 	%r32, %r50, 1;
	setp.eq.s32 	%p5, %r32, %r1;
	selp.f32 	%f28, 0f3F800000, 0f00000000, %p5;
	ld.global.f32 	%f29, [%rd46+-12];
	sub.f32 	%f30, %f28, %f2;
	mul.f32 	%f31, %f29, %f30;
	mul.f32 	%f32, %f1, %f31;
	ld.global.f32 	%f33, [%rd45+-12];
	fma.rn.f32 	%f34, %f33, %f32, %f27;
	add.s32 	%r33, %r50, 2;
	setp.eq.s32 	%p6, %r33, %r1;
	selp.f32 	%f35, 0f3F800000, 0f00000000, %p6;
	ld.global.f32 	%f36, [%rd46+-8];
	sub.f32 	%f37, %f35, %f2;
	mul.f32 	%f38, %f36, %f37;
	mul.f32 	%f39, %f1, %f38;
	ld.global.f32 	%f40, [%rd45+-8];
	fma.rn.f32 	%f41, %f40, %f39, %f34;
	add.s32 	%r34, %r50, 3;
	setp.eq.s32 	%p7, %r34, %r1;
	selp.f32 	%f42, 0f3F800000, 0f00000000, %p7;
	ld.global.f32 	%f43, [%rd46+-4];
	sub.f32 	%f44, %f42, %f2;
	mul.f32 	%f45, %f43, %f44;
	mul.f32 	%f46, %f1, %f45;
	ld.global.f32 	%f47, [%rd45+-4];
	fma.rn.f32 	%f48, %f47, %f46, %f41;
	add.s32 	%r35, %r50, 4;
	setp.eq.s32 	%p8, %r35, %r1;
	selp.f32 	%f49, 0f3F800000, 0f00000000, %p8;
	ld.global.f32 	%f50, [%rd46];
	sub.f32 	%f51, %f49, %f2;
	mul.f32 	%f52, %f50, %f51;
	mul.f32 	%f53, %f1, %f52;
	ld.global.f32 	%f54, [%rd45];
	fma.rn.f32 	%f55, %f54, %f53, %f48;
	add.s32 	%r36, %r50, 5;
	setp.eq.s32 	%p9, %r36, %r1;
	selp.f32 	%f56, 0f3F800000, 0f00000000, %p9;
	ld.global.f32 	%f57, [%rd46+4];
	sub.f32 	%f58, %f56, %f2;
	mul.f32 	%f59, %f57, %f58;
	mul.f32 	%f60, %f1, %f59;
	ld.global.f32 	%f61, [%rd45+4];
	fma.rn.f32 	%f62, %f61, %f60, %f55;
	add.s32 	%r37, %r50, 6;
	setp.eq.s32 	%p10, %r37, %r1;
	selp.f32 	%f63, 0f3F800000, 0f00000000, %p10;
	ld.global.f32 	%f64, [%rd46+8];
	sub.f32 	%f65, %f63, %f2;
	mul.f32 	%f66, %f64, %f65;
	mul.f32 	%f67, %f1, %f66;
	ld.global.f32 	%f68, [%rd45+8];
	fma.rn.f32 	%f69, %f68, %f67, %f62;
	add.s32 	%r38, %r50, 7;
	setp.eq.s32 	%p11, %r38, %r1;
	selp.f32 	%f70, 0f3F800000, 0f00000000, %p11;
	ld.global.f32 	%f71, [%rd46+12];
	sub.f32 	%f72, %f70, %f2;
	mul.f32 	%f73, %f71, %f72;
	mul.f32 	%f74, %f1, %f73;
	ld.global.f32 	%f75, [%rd45+12];
	fma.rn.f32 	%f131, %f75, %f74, %f69;
	add.s32 	%r50, %r50, 8;
	add.s32 	%r49, %r49, 8;
	add.s64 	%rd46, %rd46, 32;
	add.s64 	%rd45, %rd45, 32;
	and.b32  	%r52, %r47, -8;
	setp.ne.s32 	%p12, %r50, %r52;
	@%p12 bra 	$L__BB11_5;
$L__BB11_6:
	and.b32  	%r39, %r47, 7;
	setp.eq.s32 	%p13, %r39, 0;
	@%p13 bra 	$L__BB11_14;
	cvt.u16.u32 	%rs8, %r1;
	add.s16 	%rs9, %rs8, %rs16;
	add.s16 	%rs10, %rs9, 1;
	cvt.u32.u16 	%r40, %rs10;
	and.b32  	%r12, %r40, 7;
	add.s32 	%r41, %r12, -1;
	setp.lt.u32 	%p14, %r41, 3;
	@%p14 bra 	$L__BB11_9;
	setp.eq.s32 	%p15, %r52, %r1;
	selp.f32 	%f77, 0f3F800000, 0f00000000, %p15;
	cvt.u64.u32 	%rd23, %r52;
	mul.wide.u32 	%rd24, %r52, 4;
	add.s64 	%rd25, %rd6, %rd24;
	ld.global.f32 	%f78, [%rd25];
	sub.f32 	%f79, %f77, %f2;
	mul.f32 	%f80, %f78, %f79;
	mul.f32 	%f81, %f1, %f80;
	add.s64 	%rd26, %rd5, %rd23;
	shl.b64 	%rd27, %rd26, 2;
	add.s64 	%rd28, %rd1, %rd27;
	ld.global.f32 	%f82, [%rd28];
	fma.rn.f32 	%f83, %f82, %f81, %f131;
	add.s32 	%r42, %r52, 1;
	setp.eq.s32 	%p16, %r42, %r1;
	selp.f32 	%f84, 0f3F800000, 0f00000000, %p16;
	ld.global.f32 	%f85, [%rd25+4];
	sub.f32 	%f86, %f84, %f2;
	mul.f32 	%f87, %f85, %f86;
	mul.f32 	%f88, %f1, %f87;
	ld.global.f32 	%f89, [%rd28+4];
	fma.rn.f32 	%f90, %f89, %f88, %f83;
	add.s32 	%r43, %r52, 2;
	setp.eq.s32 	%p17, %r43, %r1;
	selp.f32 	%f91, 0f3F800000, 0f00000000, %p17;
	ld.global.f32 	%f92, [%rd25+8];
	sub.f32 	%f93, %f91, %f2;
	mul.f32 	%f94, %f92, %f93;
	mul.f32 	%f95, %f1, %f94;
	ld.global.f32 	%f96, [%rd28+8];
	fma.rn.f32 	%f97, %f96, %f95, %f90;
	add.s32 	%r44, %r52, 3;
	setp.eq.s32 	%p18, %r44, %r1;
	selp.f32 	%f98, 0f3F800000, 0f00000000, %p18;
	ld.global.f32 	%f99, [%rd25+12];
	sub.f32 	%f100, %f98, %f2;
	mul.f32 	%f101, %f99, %f100;
	mul.f32 	%f102, %f1, %f101;
	ld.global.f32 	%f103, [%rd28+12];
	fma.rn.f32 	%f131, %f103, %f102, %f97;
	add.s32 	%r52, %r52, 4;
$L__BB11_9:
	and.b32  	%r45, %r12, 3;
	setp.eq.s32 	%p19, %r45, 0;
	@%p19 bra 	$L__BB11_14;
	cvt.u16.u32 	%rs11, %r1;
	add.s16 	%rs12, %rs11, %rs15;
	add.s16 	%rs3, %rs12, 1;
	and.b16  	%rs13, %rs3, 3;
	setp.eq.s16 	%p20, %rs13, 1;
	@%p20 bra 	$L__BB11_12;
	setp.eq.s32 	%p21, %r52, %r1;
	selp.f32 	%f105, 0f3F800000, 0f00000000, %p21;
	cvt.u64.u32 	%rd29, %r52;
	mul.wide.u32 	%rd30, %r52, 4;
	add.s64 	%rd31, %rd6, %rd30;
	ld.global.f32 	%f106, [%rd31];
	sub.f32 	%f107, %f105, %f2;
	mul.f32 	%f108, %f106, %f107;
	mul.f32 	%f109, %f1, %f108;
	add.s64 	%rd32, %rd5, %rd29;
	shl.b64 	%rd33, %rd32, 2;
	add.s64 	%rd34, %rd1, %rd33;
	ld.global.f32 	%f110, [%rd34];
	fma.rn.f32 	%f111, %f110, %f109, %f131;
	add.s32 	%r46, %r52, 1;
	setp.eq.s32 	%p22, %r46, %r1;
	selp.f32 	%f112, 0f3F800000, 0f00000000, %p22;
	ld.global.f32 	%f113, [%rd31+4];
	sub.f32 	%f114, %f112, %f2;
	mul.f32 	%f115, %f113, %f114;
	mul.f32 	%f116, %f1, %f115;
	ld.global.f32 	%f117, [%rd34+4];
	fma.rn.f32 	%f131, %f117, %f116, %f111;
	add.s32 	%r52, %r52, 2;
$L__BB11_12:
	and.b16  	%rs14, %rs3, 1;
	setp.eq.b16 	%p23, %rs14, 1;
	not.pred 	%p24, %p23;
	@%p24 bra 	$L__BB11_14;
	setp.eq.s32 	%p25, %r52, %r1;
	selp.f32 	%f118, 0f3F800000, 0f00000000, %p25;
	cvt.u64.u32 	%rd35, %r52;
	mul.wide.u32 	%rd36, %r52, 4;
	add.s64 	%rd37, %rd6, %rd36;
	ld.global.f32 	%f119, [%rd37];
	sub.f32 	%f120, %f118, %f2;
	mul.f32 	%f121, %f119, %f120;
	mul.f32 	%f122, %f1, %f121;
	add.s64 	%rd38, %rd5, %rd35;
	shl.b64 	%rd39, %rd38, 2;
	add.s64 	%rd40, %rd1, %rd39;
	ld.global.f32 	%f123, [%rd40];
	fma.rn.f32 	%f131, %f123, %f122, %f131;
$L__BB11_14:
	add.s64 	%rd42, %rd5, %rd41;
	shl.b64 	%rd43, %rd42, 2;
	add.s64 	%rd44, %rd4, %rd43;
	st.global.f32 	[%rd44], %f131;
	add.s32 	%r48, %r4, 1;
	setp.lt.s32 	%p26, %r48, %r19;
	add.s32 	%r47, %r4, 2;
	add.s16 	%rs16, %rs16, 1;
	add.s16 	%rs15, %rs15, 1;
	@%p26 bra 	$L__BB11_2;
$L__BB11_15:
	ret;

}
	// .globl	softmax_forward_kernel5
.visible .entry softmax_forward_kernel5(
	.param .u64 .ptr .align 1 softmax_forward_kernel5_param_0,
	.param .f32 softmax_forward_kernel5_param_1,
	.param .u64 .ptr .align 1 softmax_forward_kernel5_param_2,
	.param .u32 softmax_forward_kernel5_param_3,
	.param .u32 softmax_forward_kernel5_param_4
)
{
	.reg .pred 	%p<24>;
	.reg .b32 	%r<99>;
	.reg .b32 	%f<320>;
	.reg .b64 	%rd<24>;

	ld.param.u64 	%rd7, [softmax_forward_kernel5_param_0];
	ld.param.f32 	%f20, [softmax_forward_kernel5_param_1];
	ld.param.u64 	%rd8, [softmax_forward_kernel5_param_2];
	ld.param.u32 	%r15, [softmax_forward_kernel5_param_3];
	ld.param.u32 	%r14, [softmax_forward_kernel5_param_4];
	mov.u32 	%r16, %tid.x;
	mov.u32 	%r17, %tid.y;
	mov.u32 	%r18, %tid.z;
	mov.u32 	%r19, %ntid.x;
	mov.u32 	%r20, %ntid.y;
	mad.lo.s32 	%r21, %r18, %r20, %r17;
	mad.lo.s32 	%r1, %r21, %r19, %r16;
	mul.lo.s32 	%r22, %r19, %r20;
	mov.u32 	%r23, %ntid.z;
	mad.lo.s32 	%r24, %r22, %r23, 31;
	shr.u32 	%r25, %r24, 5;
	and.b32  	%r26, %r25, 65535;
	mov.u32 	%r27, %ctaid.x;
	shr.u32 	%r28, %r1, 5;
	and.b32  	%r29, %r28, 65535;
	mad.lo.s32 	%r2, %r26, %r27, %r29;
	mul.lo.s32 	%r30, %r14, %r15;
	setp.ge.s32 	%p1, %r2, %r30;
	@%p1 bra 	$L__BB12_12;
	cvta.to.global.u64 	%rd1, %rd8;
	rem.s32 	%r3, %r2, %r14;
	shr.s32 	%r31, %r3, 31;
	shr.u32 	%r32, %r31, 30;
	add.s32 	%r33, %r3, %r32;
	shr.s32 	%r4, %r33, 2;
	mul.lo.s32 	%r34, %r2, %r14;
	cvt.s64.s32 	%rd2, %r34;
	mul.wide.s32 	%rd9, %r34, 4;
	add.s64 	%rd3, %rd1, %rd9;
	and.b32  	%r98, %r1, 31;
	setp.ge.s32 	%p2, %r98, %r4;
	mov.f32 	%f317, 0f00000000;
	mov.f32 	%f316, 0fFF7FFFFF;
	@%p2 bra 	$L__BB12_7;
	not.b32 	%r35, %r98;
	add.s32 	%r6, %r4, %r35;
	and.b32  	%r36, %r6, 32;
	setp.ne.s32 	%p3, %r36, 0;
	mov.f32 	%f316, 0fFF7FFFFF;
	mov.f32 	%f317, 0f00000000;
	mov.u32 	%r97, %r98;
	@%p3 bra 	$L__BB12_4;
	mul.wide.u32 	%rd10, %r98, 16;
	add.s64 	%rd11, %rd3, %rd10;
	ld.global.v4.f32 	{%f26, %f27, %f28, %f29}, [%rd11];
	max.f32 	%f30, %f26, 0fFF7FFFFF;
	max.f32 	%f31, %f30, %f27;
	max.f32 	%f32, %f31, %f28;
	max.f32 	%f316, %f32, %f29;
	mov.f32 	%f33, 0fFF7FFFFF;
	sub.f32 	%f34, %f33, %f316;
	mul.f32 	%f35, %f20, %f34;
	fma.rn.f32 	%f36, %f35, 0f3BBB989D, 0f3F000000;
	cvt.sat.f32.f32 	%f37, %f36;
	mov.f32 	%f38, 0f4B400001;
	mov.f32 	%f39, 0f437C0000;
	fma.rm.f32 	%f40, %f37, %f39, %f38;
	add.f32 	%f41, %f40, 0fCB40007F;
	neg.f32 	%f42, %f41;
	fma.rn.f32 	%f43, %f35, 0f3FB8AA3B, %f42;
	fma.rn.f32 	%f44, %f35, 0f32A57060, %f43;
	mov.b32 	%r37, %f40;
	shl.b32 	%r38, %r37, 23;
	mov.b32 	%f45, %r38;
	ex2.approx.ftz.f32 	%f46, %f44;
	mul.f32 	%f47, %f46, %f45;
	sub.f32 	%f48, %f26, %f316;
	mul.f32 	%f49, %f20, %f48;
	fma.rn.f32 	%f50, %f49, 0f3BBB989D, 0f3F000000;
	cvt.sat.f32.f32 	%f51, %f50;
	fma.rm.f32 	%f52, %f51, %f39, %f38;
	add.f32 	%f53, %f52, 0fCB40007F;
	neg.f32 	%f54, %f53;
	fma.rn.f32 	%f55, %f49, 0f3FB8AA3B, %f54;
	fma.rn.f32 	%f56, %f49, 0f32A57060, %f55;
	mov.b32 	%r39, %f52;
	shl.b32 	%r40, %r39, 23;
	mov.b32 	%f57, %r40;
	ex2.approx.ftz.f32 	%f58, %f56;
	mul.f32 	%f59, %f58, %f57;
	fma.rn.f32 	%f60, %f47, 0f00000000, %f59;
	sub.f32 	%f61, %f27, %f316;
	mul.f32 	%f62, %f20, %f61;
	fma.rn.f32 	%f63, %f62, 0f3BBB989D, 0f3F000000;
	cvt.sat.f32.f32 	%f64, %f63;
	fma.rm.f32 	%f65, %f64, %f39, %f38;
	add.f32 	%f66, %f65, 0fCB40007F;
	neg.f32 	%f67, %f66;
	fma.rn.f32 	%f68, %f62, 0f3FB8AA3B, %f67;
	fma.rn.f32 	%f69, %f62, 0f32A57060, %f68;
	mov.b32 	%r41, %f65;
	shl.b32 	%r42, %r41, 23;
	mov.b32 	%f70, %r42;
	ex2.approx.ftz.f32 	%f71, %f69;
	fma.rn.f32 	%f72, %f71, %f70, %f60;
	sub.f32 	%f73, %f28, %f316;
	mul.f32 	%f74, %f20, %f73;
	fma.rn.f32 	%f75, %f74, 0f3BBB989D, 0f3F000000;
	cvt.sat.f32.f32 	%f76, %f75;
	fma.rm.f32 	%f77, %f76, %f39, %f38;
	add.f32 	%f78, %f77, 0fCB40007F;
	neg.f32 	%f79, %f78;
	fma.rn.f32 	%f80, %f74, 0f3FB8AA3B, %f79;
	fma.rn.f32 	%f81, %f74, 0f32A57060, %f80;
	mov.b32 	%r43, %f77;
	shl.b32 	%r44, %r43, 23;
	mov.b32 	%f82, %r44;
	ex2.approx.ftz.f32 	%f83, %f81;
	fma.rn.f32 	%f84, %f83, %f82, %f72;
	sub.f32 	%f85, %f29, %f316;
	mul.f32 	%f86, %f20, %f85;
	fma.rn.f32 	%f87, %f86, 0f3BBB989D, 0f3F000000;
	cvt.sat.f32.f32 	%f88, %f87;
	fma.rm.f32 	%f89, %f88, %f39, %f38;
	add.f32 	%f90, %f89, 0fCB40007F;
	neg.f32 	%f91, %f90;
	fma.rn.f32 	%f92, %f86, 0f3FB8AA3B, %f91;
	fma.rn.f32 	%f93, %f86, 0f32A57060, %f92;
	mov.b32 	%r45, %f89;
	shl.b32 	%r46, %r45, 23;
	mov.b32 	%f94, %r46;
	ex2.approx.ftz.f32 	%f95, %f93;
	fma.rn.f32 	%f317, %f95, %f94, %f84;
	or.b32  	%r97, %r98, 32;
$L__BB12_4:
	setp.lt.u32 	%p4, %r6, 32;
	@%p4 bra 	$L__BB12_7;
	mul.wide.u32 	%rd12, %r97, 16;
	shl.b64 	%rd13, %rd2, 2;
	add.s64 	%rd14, %rd12, %rd13;
	add.s64 	%rd15, %rd14, %rd1;
	add.s64 	%rd23, %rd15, 512;
$L__BB12_6:
	ld.global.v4.f32 	{%f96, %f97, %f98, %f99}, [%rd23+-512];
	max.f32 	%f100, %f316, %f96;
	max.f32 	%f101, %f100, %f97;
	max.f32 	%f102, %f101, %f98;
	max.f32 	%f103, %f102, %f99;
	sub.f32 	%f104, %f316, %f103;
	mul.f32 	%f105, %f20, %f104;
	fma.rn.f32 	%f106, %f105, 0f3BBB989D, 0f3F000000;
	cvt.sat.f32.f32 	%f107, %f106;
	mov.f32 	%f108, 0f4B400001;
	mov.f32 	%f109, 0f437C0000;
	fma.rm.f32 	%f110, %f107, %f109, %f108;
	add.f32 	%f111, %f110, 0fCB40007F;
	neg.f32 	%f112, %f111;
	fma.rn.f32 	%f113, %f105, 0f3FB8AA3B, %f112;
	fma.rn.f32 	%f114, %f105, 0f32A57060, %f113;
	mov.b32 	%r47, %f110;
	shl.b32 	%r48, %r47, 23;
	mov.b32 	%f115, %r48;
	ex2.approx.ftz.f32 	%f116, %f114;
	mul.f32 	%f117, %f116, %f115;
	sub.f32 	%f118, %f96, %f103;
	mul.f32 	%f119, %f20, %f118;
	fma.rn.f32 	%f120, %f119, 0f3BBB989D, 0f3F000000;
	cvt.sat.f32.f32 	%f121, %f120;
	fma.rm.f32 	%f122, %f121, %f109, %f108;
	add.f32 	%f123, %f122, 0fCB40007F;
	neg.f32 	%f124, %f123;
	fma.rn.f32 	%f125, %f119, 0f3FB8AA3B, %f124;
	fma.rn.f32 	%f126, %f119, 0f32A57060, %f125;
	mov.b32 	%r49, %f122;
	shl.b32 	%r50, %r49, 23;
	mov.b32 	%f127, %r50;
	ex2.approx.ftz.f32 	%f128, %f126;
	mul.f32 	%f129, %f128, %f127;
	fma.rn.f32 	%f130, %f317, %f117, %f129;
	sub.f32 	%f131, %f97, %f103;
	mul.f32 	%f132, %f20, %f131;
	fma.rn.f32 	%f133, %f132, 0f3BBB989D, 0f3F000000;
	cvt.sat.f32.f32 	%f134, %f133;
	fma.rm.f32 	%f135, %f134, %f109, %f108;
	add.f32 	%f136, %f135, 0fCB40007F;
	neg.f32 	%f137, %f136;
	fma.rn.f32 	%f138, %f132, 0f3FB8AA3B, %f137;
	fma.rn.f32 	%f139, %f132, 0f32A57060, %f138;
	mov.b32 	%r51, %f135;
	shl.b32 	%r52, %r51, 23;
	mov.b32 	%f140, %r52;
	ex2.approx.ftz.f32 	%f141, %f139;
	fma.rn.f32 	%f142, %f141, %f140, %f130;
	sub.f32 	%f143, %f98, %f103;
	mul.f32 	%f144, %f20, %f143;
	fma.rn.f32 	%f145, %f144, 0f3BBB989D, 0f3F000000;
	cvt.sat.f32.f32 	%f146, %f145;
	fma.rm.f32 	%f147, %f146, %f109, %f108;
	add.f32 	%f148, %f147, 0fCB40007F;
	neg.f32 	%f149, %f148;
	fma.rn.f32 	%f150, %f144, 0f3FB8AA3B, %f149;
	fma.rn.f32 	%f151, %f144, 0f32A57060, %f150;
	mov.b32 	%r53, %f147;
	shl.b32 	%r54, %r53, 23;
	mov.b32 	%f152, %r54;
	ex2.approx.ftz.f32 	%f153, %f151;
	fma.rn.f32 	%f154, %f153, %f152, %f142;
	sub.f32 	%f155, %f99, %f103;
	mul.f32 	%f156, %f20, %f155;
	fma.rn.f32 	%f157, %f156, 0f3BBB989D, 0f3F000000;
	cvt.sat.f32.f32 	%f158, %f157;
	fma.rm.f32 	%f159, %f158, %f109, %f108;
	add.f32 	%f160, %f159, 0fCB40007F;
	neg.f32 	%f161, %f160;
	fma.rn.f32 	%f162, %f156, 0f3FB8AA3B, %f161;
	fma.rn.f32 	%f163, %f156, 0f32A57060, %f162;
	mov.b32 	%r55, %f159;
	shl.b32 	%r56, %r55, 23;
	mov.b32 	%f164, %r56;
	ex2.approx.ftz.f32 	%f165, %f163;
	fma.rn.f32 	%f166, %f165, %f164, %f154;
	ld.global.v4.f32 	{%f167, %f168, %f169, %f170}, [%rd23];
	max.f32 	%f171, %f103, %f167;
	max.f32 	%f172, %f171, %f168;
	max.f32 	%f173, %f172, %f169;
	max.f32 	%f316, %f173, %f170;
	sub.f32 	%f174, %f103, %f316;
	mul.f32 	%f175, %f20, %f174;
	fma.rn.f32 	%f176, %f175, 0f3BBB989D, 0f3F000000;
	cvt.sat.f32.f32 	%f177, %f176;
	fma.rm.f32 	%f178, %f177, %f109, %f108;
	add.f32 	%f179, %f178, 0fCB40007F;
	neg.f32 	%f180, %f179;
	fma.rn.f32 	%f181, %f175, 0f3FB8AA3B, %f180;
	fma.rn.f32 	%f182, %f175, 0f32A57060, %f181;
	mov.b32 	%r57, %f178;
	shl.b32 	%r58, %r57, 23;
	mov.b32 	%f183, %r58;
	ex2.approx.ftz.f32 	%f184, %f182;
	mul.f32 	%f185, %f184, %f183;
	sub.f32 	%f186, %f167, %f316;
	mul.f32 	%f187, %f20, %f186;
	fma.rn.f32 	%f188, %f187, 0f3BBB989D, 0f3F000000;
	cvt.sat.f32.f32 	%f189, %f188;
	fma.rm.f32 	%f190, %f189, %f109, %f108;
	add.f32 	%f191, %f190, 0fCB40007F;
	neg.f32 	%f192, %f191;
	fma.rn.f32 	%f193, %f187, 0f3FB8AA3B, %f192;
	fma.rn.f32 	%f194, %f187, 0f32A57060, %f193;
	mov.b32 	%r59, %f190;
	shl.b32 	%r60, %r59, 23;
	mov.b32 	%f195, %r60;
	ex2.approx.ftz.f32 	%f196, %f194;
	mul.f32 	%f197, %f196, %f195;
	fma.rn.f32 	%f198, %f166, %f185, %f197;
	sub.f32 	%f199, %f168, %f316;
	mul.f32 	%f200, %f20, %f199;
	fma.rn.f32 	%f201, %f200, 0f3BBB989D, 0f3F000000;
	cvt.sat.f32.f32 	%f202, %f201;
	fma.rm.f32 	%f203, %f202, %f109, %f108;
	add.f32 	%f204, %f203, 0fCB40007F;
	neg.f32 	%f205, %f204;
	fma.rn.f32 	%f206, %f200, 0f3FB8AA3B, %f205;
	fma.rn.f32 	%f207, %f200, 0f32A57060, %f206;
	mov.b32 	%r61, %f203;
	shl.b32 	%r62, %r61, 23;
	mov.b32 	%f208, %r62;
	ex2.approx.ftz.f32 	%f209, %f207;
	fma.rn.f32 	%f210, %f209, %f208, %f198;
	sub.f32 	%f211, %f169, %f316;
	mul.f32 	%f212, %f20, %f211;
	fma.rn.f32 	%f213, %f212, 0f3BBB989D, 0f3F000000;
	cvt.sat.f32.f32 	%f214, %f213;
	fma.rm.f32 	%f215, %f214, %f109, %f108;
	add.f32 	%f216, %f215, 0fCB40007F;
	neg.f32 	%f217, %f216;
	fma.rn.f32 	%f218, %f212, 0f3FB8AA3B, %f217;
	fma.rn.f32 	%f219, %f212, 0f32A57060, %f218;
	mov.b32 	%r63, %f215;
	shl.b32 	%r64, %r63, 23;
	mov.b32 	%f220, %r64;
	ex2.approx.ftz.f32 	%f221, %f219;
	fma.rn.f32 	%f222, %f221, %f220, %f210;
	sub.f32 	%f223, %f170, %f316;
	mul.f32 	%f224, %f20, %f223;
	fma.rn.f32 	%f225, %f224, 0f3BBB989D, 0f3F000000;
	cvt.sat.f32.f32 	%f226, %f225;
	fma.rm.f32 	%f227, %f226, %f109, %f108;
	add.f32 	%f228, %f227, 0fCB40007F;
	neg.f32 	%f229, %f228;
	fma.rn.f32 	%f230, %f224, 0f3FB8AA3B, %f229;
	fma.rn.f32 	%f231, %f224, 0f32A57060, %f230;
	mov.b32 	%r65, %f227;
	shl.b32 	%r66, %r65, 23;
	mov.b32 	%f232, %r66;
	ex2.approx.ftz.f32 	%f233, %f231;
	fma.rn.f32 	%f317, %f233, %f232, %f222;
	add.s32 	%r97, %r97, 64;
	add.s64 	%rd23, %rd23, 1024;
	setp.lt.s32 	%p5, %r97, %r4;
	@%p5 bra 	$L__BB12_6;
$L__BB12_7:
	shl.b32 	%r67, %r4, 2;
	add.s32 	%r11, %r67, %r98;
	setp.gt.u32 	%p6, %r11, %r3;
	@%p6 bra 	$L__BB12_9;
	mul.wide.u32 	%rd16, %r11, 4;
	add.s64 	%rd17, %rd3, %rd16;
	ld.global.f32 	%f234, [%rd17];
	max.f32 	%f13, %f316, %f234;
	sub.f32 	%f235, %f316, %f13;
	mul.f32 	%f236, %f20, %f235;
	fma.rn.f32 	%f237, %f236, 0f3BBB989D, 0f3F000000;
	cvt.sat.f32.f32 	%f238, %f237;
	mov.f32 	%f239, 0f4B400001;
	mov.f32 	%f240, 0f437C0000;
	fma.rm.f32 	%f241, %f238, %f240, %f239;
	add.f32 	%f242, %f241, 0fCB40007F;
	neg.f32 	%f243, %f242;
	fma.rn.f32 	%f244, %f236, 0f3FB8AA3B, %f243;
	fma.rn.f32 	%f245, %f236, 0f32A57060, %f244;
	mov.b32 	%r68, %f241;
	shl.b32 	%r69, %r68, 23;
	mov.b32 	%f246, %r69;
	ex2.approx.ftz.f32 	%f247, %f245;
	mul.f32 	%f248, %f247, %f246;
	mul.f32 	%f249, %f317, %f248;
	sub.f32 	%f250, %f234, %f13;
	mul.f32 	%f251, %f20, %f250;
	fma.rn.f32 	%f252, %f251, 0f3BBB989D, 0f3F000000;
	cvt.sat.f32.f32 	%f253, %f252;
	fma.rm.f32 	%f254, %f253, %f240, %f239;
	add.f32 	%f255, %f254, 0fCB40007F;
	neg.f32 	%f256, %f255;
	fma.rn.f32 	%f257, %f251, 0f3FB8AA3B, %f256;
	fma.rn.f32 	%f258, %f251, 0f32A57060, %f257;
	mov.b32 	%r70, %f254;
	shl.b32 	%r71, %r70, 23;
	mov.b32 	%f259, %r71;
	ex2.approx.ftz.f32 	%f260, %f258;
	fma.rn.f32 	%f317, %f260, %f259, %f249;
	mov.f32 	%f316, %f13;
$L__BB12_9:
	mov.b32 	%r72, %f316;
	shfl.sync.bfly.b32	%r73|%p7, %r72, 16, 31, -1;
	mov.b32 	%f261, %r73;
	setp.lt.f32 	%p8, %f316, %f261;
	selp.f32 	%f262, %f261, %f316, %p8;
	mov.b32 	%r74, %f262;
	shfl.sync.bfly.b32	%r75|%p9, %r74, 8, 31, -1;
	mov.b32 	%f263, %r75;
	setp.lt.f32 	%p10, %f262, %f263;
	selp.f32 	%f264, %f263, %f262, %p10;
	mov.b32 	%r76, %f264;
	shfl.sync.bfly.b32	%r77|%p11, %r76, 4, 31, -1;
	mov.b32 	%f265, %r77;
	setp.lt.f32 	%p12, %f264, %f265;
	selp.f32 	%f266, %f265, %f264, %p12;
	mov.b32 	%r78, %f266;
	shfl.sync.bfly.b32	%r79|%p13, %r78, 2, 31, -1;
	mov.b32 	%f267, %r79;
	setp.lt.f32 	%p14, %f266, %f267;
	selp.f32 	%f268, %f267, %f266, %p14;
	mov.b32 	%r80, %f268;
	shfl.sync.bfly.b32	%r81|%p15, %r80, 1, 31, -1;
	mov.b32 	%f269, %r81;
	setp.lt.f32 	%p16, %f268, %f269;
	selp.f32 	%f17, %f269, %f268, %p16;
	sub.f32 	%f270, %f316, %f17;
	mul.f32 	%f271, %f20, %f270;
	fma.rn.f32 	%f272, %f271, 0f3BBB989D, 0f3F000000;
	cvt.sat.f32.f32 	%f273, %f272;
	mov.f32 	%f274, 0f4B400001;
	mov.f32 	%f275, 0f437C0000;
	fma.rm.f32 	%f276, %f273, %f275, %f274;
	add.f32 	%f277, %f276, 0fCB40007F;
	neg.f32 	%f278, %f277;
	fma.rn.f32 	%f279, %f271, 0f3FB8AA3B, %f278;
	fma.rn.f32 	%f280, %f271, 0f32A57060, %f279;
	mov.b32 	%r82, %f276;
	shl.b32 	%r83, %r82, 23;
	mov.b32 	%f281, %r83;
	ex2.approx.ftz.f32 	%f282, %f280;
	mul.f32 	%f283, %f282, %f281;
	mul.f32 	%f284, %f317, %f283;
	mov.b32 	%r84, %f284;
	shfl.sync.bfly.b32	%r85|%p17, %r84, 16, 31, -1;
	mov.b32 	%f285, %r85;
	add.f32 	%f286, %f284, %f285;
	mov.b32 	%r86, %f286;
	shfl.sync.bfly.b32	%r87|%p18, %r86, 8, 31, -1;
	mov.b32 	%f287, %r87;
	add.f32 	%f288, %f286, %f287;
	mov.b32 	%r88, %f288;
	shfl.sync.bfly.b32	%r89|%p19, %r88, 4, 31, -1;
	mov.b32 	%f289, %r89;
	add.f32 	%f290, %f288, %f289;
	mov.b32 	%r90, %f290;
	shfl.sync.bfly.b32	%r91|%p20, %r90, 2, 31, -1;
	mov.b32 	%f291, %r91;
	add.f32 	%f292, %f290, %f291;
	mov.b32 	%r92, %f292;
	shfl.sync.bfly.b32	%r93|%p21, %r92, 1, 31, -1;
	mov.b32 	%f293, %r93;
	add.f32 	%f18, %f292, %f293;
	setp.gt.s32 	%p22, %r98, %r3;
	@%p22 bra 	$L__BB12_12;
	rcp.rn.f32 	%f19, %f18;
$L__BB12_11:
	cvt.s64.s32 	%rd20, %r98;
	add.s64 	%rd21, %rd20, %rd2;
	shl.b64 	%rd22, %rd21, 2;
	add.s64 	%rd18, %rd8, %rd22;
	// begin inline asm
	ld.global.cs.f32 %f294, [%rd18];
	// end inline asm
	sub.f32 	%f296, %f294, %f17;
	mul.f32 	%f297, %f20, %f296;
	fma.rn.f32 	%f298, %f297, 0f3BBB989D, 0f3F000000;
	cvt.sat.f32.f32 	%f299, %f298;
	mov.f32 	%f300, 0f4B400001;
	mov.f32 	%f301, 0f437C0000;
	fma.rm.f32 	%f302, %f299, %f301, %f300;
	add.f32 	%f303, %f302, 0fCB40007F;
	neg.f32 	%f304, %f303;
	fma.rn.f32 	%f305, %f297, 0f3FB8AA3B, %f304;
	fma.rn.f32 	%f306, %f297, 0f32A57060, %f305;
	mov.b32 	%r94, %f302;
	shl.b32 	%r95, %r94, 23;
	mov.b32 	%f307, %r95;
	ex2.approx.ftz.f32 	%f308, %f306;
	mul.f32 	%f309, %f308, %f307;
	add.s64 	%rd19, %rd7, %rd22;
	mul.f32 	%f295, %f19, %f309;
	// begin inline asm
	st.global.cs.f32 [%rd19], %f295;
	// end inline asm
	add.s32 	%r98, %r98, 32;
	setp.le.s32 	%p23, %r98, %r3;
	@%p23 bra 	$L__BB12_11;
$L__BB12_12:
	ret;

}
	// .globl	softmax_forward_kernel5_no_mask
.visible .entry softmax_forward_kernel5_no_mask(
	.param .u64 .ptr .align 1 softmax_forward_kernel5_no_mask_param_0,
	.param .f32 softmax_forward_kernel5_no_mask_param_1,
	.param .u64 .ptr .align 1 softmax_forward_kernel5_no_mask_param_2,
	.param .u32 softmax_forward_kernel5_no_mask_param_3,
	.param .u32 softmax_forward_kernel5_no_mask_param_4
)
{
	.reg .pred 	%p<27>;
	.reg .b32 	%r<121>;
	.reg .b32 	%f<378>;
	.reg .b64 	%rd<44>;

	ld.param.u64 	%rd13, [softmax_forward_kernel5_no_mask_param_0];
	ld.param.f32 	%f19, [softmax_forward_kernel5_no_mask_param_1];
	ld.param.u64 	%rd14, [softmax_forward_kernel5_no_mask_param_2];
	ld.param.u32 	%r20, [softmax_forward_kernel5_no_mask_param_3];
	ld.param.u32 	%r19, [softmax_forward_kernel5_no_mask_param_4];
	mov.u32 	%r21, %tid.x;
	mov.u32 	%r22, %tid.y;
	mov.u32 	%r23, %tid.z;
	mov.u32 	%r24, %ntid.x;
	mov.u32 	%r25, %ntid.y;
	mad.lo.s32 	%r26, %r23, %r25, %r22;
	mad.lo.s32 	%r1, %r26, %r24, %r21;
	mul.lo.s32 	%r27, %r24, %r25;
	mov.u32 	%r28, %ntid.z;
	mad.lo.s32 	%r29, %r27, %r28, 31;
	shr.u32 	%r30, %r29, 5;
	and.b32  	%r31, %r30, 65535;
	mov.u32 	%r32, %ctaid.x;
	shr.u32 	%r33, %r1, 5;
	and.b32  	%r34, %r33, 65535;
	mad.lo.s32 	%r2, %r31, %r32, %r34;
	mul.lo.s32 	%r35, %r19, %r20;
	setp.ge.s32 	%p1, %r2, %r35;
	@%p1 bra 	$L__BB13_15;
	cvta.to.global.u64 	%rd1, %rd14;
	shr.s32 	%r36, %r19, 31;
	shr.u32 	%r37, %r36, 30;
	add.s32 	%r38, %r19, %r37;
	shr.s32 	%r3, %r38, 2;
	mul.lo.s32 	%r39, %r2, %r19;
	cvt.s64.s32 	%rd2, %r39;
	mul.wide.s32 	%rd15, %r39, 4;
	add.s64 	%rd3, %rd1, %rd15;
	and.b32  	%r120, %r1, 31;
	setp.ge.s32 	%p2, %r120, %r3;
	mov.f32 	%f375, 0f00000000;
	mov.f32 	%f374, 0fFF7FFFFF;
	@%p2 bra 	$L__BB13_7;
	not.b32 	%r40, %r120;
	add.s32 	%r5, %r3, %r40;
	and.b32  	%r41, %r5, 32;
	setp.ne.s32 	%p3, %r41, 0;
	mov.f32 	%f374, 0fFF7FFFFF;
	mov.f32 	%f375, 0f00000000;
	mov.u32 	%r117, %r120;
	@%p3 bra 	$L__BB13_4;
	mul.wide.u32 	%rd16, %r120, 16;
	add.s64 	%rd17, %rd3, %rd16;
	ld.global.v4.f32 	{%f25, %f26, %f27, %f28}, [%rd17];
	max.f32 	%f29, %f25, 0fFF7FFFFF;
	max.f32 	%f30, %f29, %f26;
	max.f32 	%f31, %f30, %f27;
	max.f32 	%f374, %f31, %f28;
	mov.f32 	%f32, 0fFF7FFFFF;
	sub.f32 	%f33, %f32, %f374;
	mul.f32 	%f34, %f19, %f33;
	fma.rn.f32 	%f35, %f34, 0f3BBB989D, 0f3F000000;
	cvt.sat.f32.f32 	%f36, %f35;
	mov.f32 	%f37, 0f4B400001;
	mov.f32 	%f38, 0f437C0000;
	fma.rm.f32 	%f39, %f36, %f38, %f37;
	add.f32 	%f40, %f39, 0fCB40007F;
	neg.f32 	%f41, %f40;
	fma.rn.f32 	%f42, %f34, 0f3FB8AA3B, %f41;
	fma.rn.f32 	%f43, %f34, 0f32A57060, %f42;
	mov.b32 	%r42, %f39;
	shl.b32 	%r43, %r42, 23;
	mov.b32 	%f44, %r43;
	ex2.approx.ftz.f32 	%f45, %f43;
	mul.f32 	%f46, %f45, %f44;
	sub.f32 	%f47, %f25, %f374;
	mul.f32 	%f48, %f19, %f47;
	fma.rn.f32 	%f49, %f48, 0f3BBB989D, 0f3F000000;
	cvt.sat.f32.f32 	%f50, %f49;
	fma.rm.f32 	%f51, %f50, %f38, %f37;
	add.f32 	%f52, %f51, 0fCB40007F;
	neg.f32 	%f53, %f52;
	fma.rn.f32 	%f54, %f48, 0f3FB8AA3B, %f53;
	fma.rn.f32 	%f55, %f48, 0f32A57060, %f54;
	mov.b32 	%r44, %f51;
	shl.b32 	%r45, %r44, 23;
	mov.b32 	%f56, %r45;
	ex2.approx.ftz.f32 	%f57, %f55;
	mul.f32 	%f58, %f57, %f56;
	fma.rn.f32 	%f59, %f46, 0f00000000, %f58;
	sub.f32 	%f60, %f26, %f374;
	mul.f32 	%f61, %f19, %f60;
	fma.rn.f32 	%f62, %f61, 0f3BBB989D, 0f3F000000;
	cvt.sat.f32.f32 	%f63, %f62;
	fma.rm.f32 	%f64, %f63, %f38, %f37;
	add.f32 	%f65, %f64, 0fCB40007F;
	neg.f32 	%f66, %f65;
	fma.rn.f32 	%f67, %f61, 0f3FB8AA3B, %f66;
	fma.rn.f32 	%f68, %f61, 0f32A57060, %f67;
	mov.b32 	%r46, %f64;
	shl.b32 	%r47, %r46, 23;
	mov.b32 	%f69, %r47;
	ex2.approx.ftz.f32 	%f70, %f68;
	fma.rn.f32 	%f71, %f70, %f69, %f59;
	sub.f32 	%f72, %f27, %f374;
	mul.f32 	%f73, %f19, %f72;
	fma.rn.f32 	%f74, %f73, 0f3BBB989D, 0f3F000000;
	cvt.sat.f32.f32 	%f75, %f74;
	fma.rm.f32 	%f76, %f75, %f38, %f37;
	add.f32 	%f77, %f76, 0fCB40007F;
	neg.f32 	%f78, %f77;
	fma.rn.f32 	%f79, %f73, 0f3FB8AA3B, %f78;
	fma.rn.f32 	%f80, %f73, 0f32A57060, %f79;
	mov.b32 	%r48, %f76;
	shl.b32 	%r49, %r48, 23;
	mov.b32 	%f81, %r49;
	ex2.approx.ftz.f32 	%f82, %f80;
	fma.rn.f32 	%f83, %f82, %f81, %f71;
	sub.f32 	%f84, %f28, %f374;
	mul.f32 	%f85, %f19, %f84;
	fma.rn.f32 	%f86, %f85, 0f3BBB989D, 0f3F000000;
	cvt.sat.f32.f32 	%f87, %f86;
	fma.rm.f32 	%f88, %f87, %f38, %f37;
	add.f32 	%f89, %f88, 0fCB40007F;
	neg.f32 	%f90, %f89;
	fma.rn.f32 	%f91, %f85, 0f3FB8AA3B, %f90;
	fma.rn.f32 	%f92, %f85, 0f32A57060, %f91;
	mov.b32 	%r50, %f88;
	shl.b32 	%r51, %r50, 23;
	mov.b32 	%f93, %r51;
	ex2.approx.ftz.f32 	%f94, %f92;
	fma.rn.f32 	%f375, %f94, %f93, %f83;
	or.b32  	%r117, %r120, 32;
$L__BB13_4:
	setp.lt.u32 	%p4, %r5, 32;
	@%p4 bra 	$L__BB13_7;
	mul.wide.u32 	%rd18, %r117, 16;
	shl.b64 	%rd19, %rd2, 2;
	add.s64 	%rd20, %rd18, %rd19;
	add.s64 	%rd21, %rd20, %rd1;
	add.s64 	%rd41, %rd21, 512;
$L__BB13_6:
	ld.global.v4.f32 	{%f95, %f96, %f97, %f98}, [%rd41+-512];
	max.f32 	%f99, %f374, %f95;
	max.f32 	%f100, %f99, %f96;
	max.f32 	%f101, %f100, %f97;
	max.f32 	%f102, %f101, %f98;
	sub.f32 	%f103, %f374, %f102;
	mul.f32 	%f104, %f19, %f103;
	fma.rn.f32 	%f105, %f104, 0f3BBB989D, 0f3F000000;
	cvt.sat.f32.f32 	%f106, %f105;
	mov.f32 	%f107, 0f4B400001;
	mov.f32 	%f108, 0f437C0000;
	fma.rm.f32 	%f109, %f106, %f108, %f107;
	add.f32 	%f110, %f109, 0fCB40007F;
	neg.f32 	%f111, %f110;
	fma.rn.f32 	%f112, %f104, 0f3FB8AA3B, %f111;
	fma.rn.f32 	%f113, %f104, 0f32A57060, %f112;
	mov.b32 	%r52, %f109;
	shl.b32 	%r53, %r52, 23;
	mov.b32 	%f114, %r53;
	ex2.approx.ftz.f32 	%f115, %f113;
	mul.f32 	%f116, %f115, %f114;
	sub.f32 	%f117, %f95, %f102;
	mul.f32 	%f118, %f19, %f117;
	fma.rn.f32 	%f119, %f118, 0f3BBB989D, 0f3F000000;
	cvt.sat.f32.f32 	%f120, %f119;
	fma.rm.f32 	%f121, %f120, %f108, %f107;
	add.f32 	%f122, %f121, 0fCB40007F;
	neg.f32 	%f123, %f122;
	fma.rn.f32 	%f124, %f118, 0f3FB8AA3B, %f123;
	fma.rn.f32 	%f125, %f118, 0f32A57060, %f124;
	mov.b32 	%r54, %f121;
	shl.b32 	%r55, %r54, 23;
	mov.b32 	%f126, %r55;
	ex2.approx.ftz.f32 	%f127, %f125;
	mul.f32 	%f128, %f127, %f126;
	fma.rn.f32 	%f129, %f375, %f116, %f128;
	sub.f32 	%f130, %f96, %f102;
	mul.f32 	%f131, %f19, %f130;
	fma.rn.f32 	%f132, %f131, 0f3BBB989D, 0f3F000000;
	cvt.sat.f32.f32 	%f133, %f132;
	fma.rm.f32 	%f134, %f133, %f108, %f107;
	add.f32 	%f135, %f134, 0fCB40007F;
	neg.f32 	%f136, %f135;
	fma.rn.f32 	%f137, %f131, 0f3FB8AA3B, %f136;
	fma.rn.f32 	%f138, %f131, 0f32A57060, %f137;
	mov.b32 	%r56, %f134;
	shl.b32 	%r57, %r56, 23;
	mov.b32 	%f139, %r57;
	ex2.approx.ftz.f32 	%f140, %f138;
	fma.rn.f32 	%f141, %f140, %f139, %f129;
	sub.f32 	%f142, %f97, %f102;
	mul.f32 	%f143, %f19, %f142;
	fma.rn.f32 	%f144, %f143, 0f3BBB989D, 0f3F000000;
	cvt.sat.f32.f32 	%f145, %f144;
	fma.rm.f32 	%f146, %f145, %f108, %f107;
	add.f32 	%f147, %f146, 0fCB40007F;
	neg.f32 	%f148, %f147;
	fma.rn.f32 	%f149, %f143, 0f3FB8AA3B, %f148;
	fma.rn.f32 	%f150, %f143, 0f32A57060, %f149;
	mov.b32 	%r58, %f146;
	shl.b32 	%r59, %r58, 23;
	mov.b32 	%f151, %r59;
	ex2.approx.ftz.f32 	%f152, %f150;
	fma.rn.f32 	%f153, %f152, %f151, %f141;
	sub.f32 	%f154, %f98, %f102;
	mul.f32 	%f155, %f19, %f154;
	fma.rn.f32 	%f156, %f155, 0f3BBB989D, 0f3F000000;
	cvt.sat.f32.f32 	%f157, %f156;
	fma.rm.f32 	%f158, %f157, %f108, %f107;
	add.f32 	%f159, %f158, 0fCB40007F;
	neg.f32 	%f160, %f159;
	fma.rn.f32 	%f161, %f155, 0f3FB8AA3B, %f160;
	fma.rn.f32 	%f162, %f155, 0f32A57060, %f161;
	mov.b32 	%r60, %f158;
	shl.b32 	%r61, %r60, 23;
	mov.b32 	%f163, %r61;
	ex2.approx.ftz.f32 	%f164, %f162;
	fma.rn.f32 	%f165, %f164, %f163, %f153;
	ld.global.v4.f32 	{%f166, %f167, %f168, %f169}, [%rd41];
	max.f32 	%f170, %f102, %f166;
	max.f32 	%f171, %f170, %f167;
	max.f32 	%f172, %f171, %f168;
	max.f32 	%f374, %f172, %f169;
	sub.f32 	%f173, %f102, %f374;
	mul.f32 	%f174, %f19, %f173;
	fma.rn.f32 	%f175, %f174, 0f3BBB989D, 0f3F000000;
	cvt.sat.f32.f32 	%f176, %f175;
	fma.rm.f32 	%f177, %f176, %f108, %f107;
	add.f32 	%f178, %f177, 0fCB40007F;
	neg.f32 	%f179, %f178;
	fma.rn.f32 	%f180, %f174, 0f3FB8AA3B, %f179;
	fma.rn.f32 	%f181, %f174, 0f32A57060, %f180;
	mov.b32 	%r62, %f177;
	shl.b32 	%r63, %r62, 23;
	mov.b32 	%f182, %r63;
	ex2.approx.ftz.f32 	%f183, %f181;
	mul.f32 	%f184, %f183, %f182;
	sub.f32 	%f185, %f166, %f374;
	mul.f32 	%f186, %f19, %f185;
	fma.rn.f32 	%f187, %f186, 0f3BBB989D, 0f3F000000;
	cvt.sat.f32.f32 	%f188, %f187;
	fma.rm.f32 	%f189, %f188, %f108, %f107;
	add.f32 	%f190, %f189, 0fCB40007F;
	neg.f32 	%f191, %f190;
	fma.rn.f32 	%f192, %f186, 0f3FB8AA3B, %f191;
	fma.rn.f32 	%f193, %f186, 0f32A57060, %f192;
	mov.b32 	%r64, %f189;
	shl.b32 	%r65, %r64, 23;
	mov.b32 	%f194, %r65;
	ex2.approx.ftz.f32 	%f195, %f193;
	mul.f32 	%f196, %f195, %f194;
	fma.rn.f32 	%f197, %f165, %f184, %f196;
	sub.f32 	%f198, %f167, %f374;
	mul.f32 	%f199, %f19, %f198;
	fma.rn.f32 	%f200, %f199, 0f3BBB989D, 0f3F000000;
	cvt.sat.f32.f32 	%f201, %f200;
	fma.rm.f32 	%f202, %f201, %f108, %f107;
	add.f32 	%f203, %f202, 0fCB40007F;
	neg.f32 	%f204, %f203;
	fma.rn.f32 	%f205, %f199, 0f3FB8AA3B, %f204;
	fma.rn.f32 	%f206, %f199, 0f32A57060, %f205;
	mov.b32 	%r66, %f202;
	shl.b32 	%r67, %r66, 23;
	mov.b32 	%f207, %r67;
	ex2.approx.ftz.f32 	%f208, %f206;
	fma.rn.f32 	%f209, %f208, %f207, %f197;
	sub.f32 	%f210, %f168, %f374;
	mul.f32 	%f211, %f19, %f210;
	fma.rn.f32 	%f212, %f211, 0f3BBB989D, 0f3F000000;
	cvt.sat.f32.f32 	%f213, %f212;
	fma.rm.f32 	%f214, %f213, %f108, %f107;
	add.f32 	%f215, %f214, 0fCB40007F;
	neg.f32 	%f216, %f215;
	fma.rn.f32 	%f217, %f211, 0f3FB8AA3B, %f216;
	fma.rn.f32 	%f218, %f211, 0f32A57060, %f217;
	mov.b32 	%r68, %f214;
	shl.b32 	%r69, %r68, 23;
	mov.b32 	%f219, %r69;
	ex2.approx.ftz.f32 	%f220, %f218;
	fma.rn.f32 	%f221, %f220, %f219, %f209;
	sub.f32 	%f222, %f169, %f374;
	mul.f32 	%f223, %f19, %f222;
	fma.rn.f32 	%f224, %f223, 0f3BBB989D, 0f3F000000;
	cvt.sat.f32.f32 	%f225, %f224;
	fma.rm.f32 	%f226, %f225, %f108, %f107;
	add.f32 	%f227, %f226, 0fCB40007F;
	neg.f32 	%f228, %f227;
	fma.rn.f32 	%f229, %f223, 0f3FB8AA3B, %f228;
	fma.rn.f32 	%f230, %f223, 0f32A57060, %f229;
	mov.b32 	%r70, %f226;
	shl.b32 	%r71, %r70, 23;
	mov.b32 	%f231, %r71;
	ex2.approx.ftz.f32 	%f232, %f230;
	fma.rn.f32 	%f375, %f232, %f231, %f221;
	add.s32 	%r117, %r117, 64;
	add.s64 	%rd41, %rd41, 1024;
	setp.lt.s32 	%p5, %r117, %r3;
	@%p5 bra 	$L__BB13_6;
$L__BB13_7:
	shl.b32 	%r72, %r3, 2;
	add.s32 	%r10, %r72, %r120;
	setp.ge.u32 	%p6, %r10, %r19;
	@%p6 bra 	$L__BB13_9;
	mul.wide.u32 	%rd22, %r10, 4;
	add.s64 	%rd23, %rd3, %rd22;
	ld.global.f32 	%f233, [%rd23];
	max.f32 	%f13, %f374, %f233;
	sub.f32 	%f234, %f374, %f13;
	mul.f32 	%f235, %f19, %f234;
	fma.rn.f32 	%f236, %f235, 0f3BBB989D, 0f3F000000;
	cvt.sat.f32.f32 	%f237, %f236;
	mov.f32 	%f238, 0f4B400001;
	mov.f32 	%f239, 0f437C0000;
	fma.rm.f32 	%f240, %f237, %f239, %f238;
	add.f32 	%f241, %f240, 0fCB40007F;
	neg.f32 	%f242, %f241;
	fma.rn.f32 	%f243, %f235, 0f3FB8AA3B, %f242;
	fma.rn.f32 	%f244, %f235, 0f32A57060, %f243;
	mov.b32 	%r73, %f240;
	shl.b32 	%r74, %r73, 23;
	mov.b32 	%f245, %r74;
	ex2.approx.ftz.f32 	%f246, %f244;
	mul.f32 	%f247, %f246, %f245;
	mul.f32 	%f248, %f375, %f247;
	sub.f32 	%f249, %f233, %f13;
	mul.f32 	%f250, %f19, %f249;
	fma.rn.f32 	%f251, %f250, 0f3BBB989D, 0f3F000000;
	cvt.sat.f32.f32 	%f252, %f251;
	fma.rm.f32 	%f253, %f252, %f239, %f238;
	add.f32 	%f254, %f253, 0fCB40007F;
	neg.f32 	%f255, %f254;
	fma.rn.f32 	%f256, %f250, 0f3FB8AA3B, %f255;
	fma.rn.f32 	%f257, %f250, 0f32A57060, %f256;
	mov.b32 	%r75, %f253;
	shl.b32 	%r76, %r75, 23;
	mov.b32 	%f258, %r76;
	ex2.approx.ftz.f32 	%f259, %f257;
	fma.rn.f32 	%f375, %f259, %f258, %f248;
	mov.f32 	%f374, %f13;
$L__BB13_9:
	mov.b32 	%r77, %f374;
	shfl.sync.bfly.b32	%r78|%p7, %r77, 16, 31, -1;
	mov.b32 	%f260, %r78;
	setp.lt.f32 	%p8, %f374, %f260;
	selp.f32 	%f261, %f260, %f374, %p8;
	mov.b32 	%r79, %f261;
	shfl.sync.bfly.b32	%r80|%p9, %r79, 8, 31, -1;
	mov.b32 	%f262, %r80;
	setp.lt.f32 	%p10, %f261, %f262;
	selp.f32 	%f263, %f262, %f261, %p10;
	mov.b32 	%r81, %f263;
	shfl.sync.bfly.b32	%r82|%p11, %r81, 4, 31, -1;
	mov.b32 	%f264, %r82;
	setp.lt.f32 	%p12, %f263, %f264;
	selp.f32 	%f265, %f264, %f263, %p12;
	mov.b32 	%r83, %f265;
	shfl.sync.bfly.b32	%r84|%p13, %r83, 2, 31, -1;
	mov.b32 	%f266, %r84;
	setp.lt.f32 	%p14, %f265, %f266;
	selp.f32 	%f267, %f266, %f265, %p14;
	mov.b32 	%r85, %f267;
	shfl.sync.bfly.b32	%r86|%p15, %r85, 1, 31, -1;
	mov.b32 	%f268, %r86;
	setp.lt.f32 	%p16, %f267, %f268;
	selp.f32 	%f17, %f268, %f267, %p16;
	sub.f32 	%f269, %f374, %f17;
	mul.f32 	%f270, %f19, %f269;
	fma.rn.f32 	%f271, %f270, 0f3BBB989D, 0f3F000000;
	cvt.sat.f32.f32 	%f272, %f271;
	mov.f32 	%f273, 0f4B400001;
	mov.f32 	%f274, 0f437C0000;
	fma.rm.f32 	%f275, %f272, %f274, %f273;
	add.f32 	%f276, %f275, 0fCB40007F;
	neg.f32 	%f277, %f276;
	fma.rn.f32 	%f278, %f270, 0f3FB8AA3B, %f277;
	fma.rn.f32 	%f279, %f270, 0f32A57060, %f278;
	mov.b32 	%r87, %f275;
	shl.b32 	%r88, %r87, 23;
	mov.b32 	%f280, %r88;
	ex2.approx.ftz.f32 	%f281, %f279;
	mul.f32 	%f282, %f281, %f280;
	mul.f32 	%f283, %f375, %f282;
	mov.b32 	%r89, %f283;
	shfl.sync.bfly.b32	%r90|%p17, %r89, 16, 31, -1;
	mov.b32 	%f284, %r90;
	add.f32 	%f285, %f283, %f284;
	mov.b32 	%r91, %f285;
	shfl.sync.bfly.b32	%r92|%p18, %r91, 8, 31, -1;
	mov.b32 	%f286, %r92;
	add.f32 	%f287, %f285, %f286;
	mov.b32 	%r93, %f287;
	shfl.sync.bfly.b32	%r94|%p19, %r93, 4, 31, -1;
	mov.b32 	%f288, %r94;
	add.f32 	%f289, %f287, %f288;
	mov.b32 	%r95, %f289;
	shfl.sync.bfly.b32	%r96|%p20, %r95, 2, 31, -1;
	mov.b32 	%f290, %r96;
	add.f32 	%f291, %f289, %f290;
	mov.b32 	%r97, %f291;
	shfl.sync.bfly.b32	%r98|%p21, %r97, 1, 31, -1;
	mov.b32 	%f292, %r98;
	add.f32 	%f293, %f291, %f292;
	rcp.rn.f32 	%f18, %f293;
	setp.ge.s32 	%p22, %r120, %r19;
	@%p22 bra 	$L__BB13_15;
	not.b32 	%r99, %r120;
	add.s32 	%r11, %r19, %r99;
	and.b32  	%r100, %r11, 96;
	setp.eq.s32 	%p23, %r100, 96;
	@%p23 bra 	$L__BB13_13;
	shr.u32 	%r101, %r11, 5;
	add.s32 	%r102, %r101, 1;
	and.b32  	%r103, %r102, 3;
	cvt.u64.u32 	%rd24, %r1;
	and.b64  	%rd25, %rd24, 31;
	add.s64 	%rd26, %rd2, %rd25;
	shl.b64 	%rd27, %rd26, 2;
	add.s64 	%rd43, %rd13, %rd27;
	add.s64 	%rd42, %rd14, %rd27;
	neg.s32 	%r118, %r103;
	shl.b32 	%r104, %r102, 5;
	and.b32  	%r105, %r104, 96;
	or.b32  	%r120, %r105, %r120;
$L__BB13_12:
	.pragma "nounroll";
	// begin inline asm
	ld.global.cs.f32 %f294, [%rd42];
	// end inline asm
	sub.f32 	%f296, %f294, %f17;
	mul.f32 	%f297, %f19, %f296;
	fma.rn.f32 	%f298, %f297, 0f3BBB989D, 0f3F000000;
	cvt.sat.f32.f32 	%f299, %f298;
	mov.f32 	%f300, 0f4B400001;
	mov.f32 	%f301, 0f437C0000;
	fma.rm.f32 	%f302, %f299, %f301, %f300;
	add.f32 	%f303, %f302, 0fCB40007F;
	neg.f32 	%f304, %f303;
	fma.rn.f32 	%f305, %f297, 0f3FB8AA3B, %f304;
	fma.rn.f32 	%f306, %f297, 0f32A57060, %f305;
	mov.b32 	%r106, %f302;
	shl.b32 	%r107, %r106, 23;
	mov.b32 	%f307, %r107;
	ex2.approx.ftz.f32 	%f308, %f306;
	mul.f32 	%f309, %f308, %f307;
	mul.f32 	%f295, %f18, %f309;
	// begin inline asm
	st.global.cs.f32 [%rd43], %f295;
	// end inline asm
	add.s64 	%rd43, %rd43, 128;
	add.s64 	%rd42, %rd42, 128;
	add.s32 	%r118, %r118, 1;
	setp.ne.s32 	%p24, %r118, 0;
	@%p24 bra 	$L__BB13_12;
$L__BB13_13:
	setp.lt.u32 	%p25, %r11, 96;
	@%p25 bra 	$L__BB13_15;
$L__BB13_14:
	cvt.s64.s32 	%rd38, %r120;
	add.s64 	%rd39, %rd2, %rd38;
	shl.b64 	%rd40, %rd39, 2;
	add.s64 	%rd31, %rd13, %rd40;
	add.s64 	%rd30, %rd14, %rd40;
	// begin inline asm
	ld.global.cs.f32 %f310, [%rd30];
	// end inline asm
	sub.f32 	%f318, %f310, %f17;
	mul.f32 	%f319, %f19, %f318;
	fma.rn.f32 	%f320, %f319, 0f3BBB989D, 0f3F000000;
	cvt.sat.f32.f32 	%f321, %f320;
	mov.f32 	%f322, 0f4B400001;
	mov.f32 	%f323, 0f437C0000;
	fma.rm.f32 	%f324, %f321, %f323, %f322;
	add.f32 	%f325, %f324, 0fCB40007F;
	neg.f32 	%f326, %f325;
	fma.rn.f32 	%f327, %f319, 0f3FB8AA3B, %f326;
	fma.rn.f32 	%f328, %f319, 0f32A57060, %f327;
	mov.b32 	%r108, %f324;
	shl.b32 	%r109, %r108, 23;
	mov.b32 	%f329, %r109;
	ex2.approx.ftz.f32 	%f330, %f328;
	mul.f32 	%f331, %f330, %f329;
	mul.f32 	%f311, %f18, %f331;
	// begin inline asm
	st.global.cs.f32 [%rd31], %f311;
	// end inline asm
	add.s64 	%rd32, %rd30, 128;
	// begin inline asm
	ld.global.cs.f32 %f312, [%rd32];
	// end inline asm
	sub.f32 	%f332, %f312, %f17;
	mul.f32 	%f333, %f19, %f332;
	fma.rn.f32 	%f334, %f333, 0f3BBB989D, 0f3F000000;
	cvt.sat.f32.f32 	%f335, %f334;
	fma.rm.f32 	%f336, %f335, %f323, %f322;
	add.f32 	%f337, %f336, 0fCB40007F;
	neg.f32 	%f338, %f337;
	fma.rn.f32 	%f339, %f333, 0f3FB8AA3B, %f338;
	fma.rn.f32 	%f340, %f333, 0f32A57060, %f339;
	mov.b32 	%r110, %f336;
	shl.b32 	%r111, %r110, 23;
	mov.b32 	%f341, %r111;
	ex2.approx.ftz.f32 	%f342, %f340;
	mul.f32 	%f343, %f342, %f341;
	add.s64 	%rd33, %rd31, 128;
	mul.f32 	%f313, %f18, %f343;
	// begin inline asm
	st.global.cs.f32 [%rd33], %f313;
	// end inline asm
	add.s64 	%rd34, %rd30, 256;
	// begin inline asm
	ld.global.cs.f32 %f314, [%rd34];
	// end inline asm
	sub.f32 	%f344, %f314, %f17;
	mul.f32 	%f345, %f19, %f344;
	fma.rn.f32 	%f346, %f345, 0f3BBB989D, 0f3F000000;
	cvt.sat.f32.f32 	%f347, %f346;
	fma.rm.f32 	%f348, %f347, %f323, %f322;
	add.f32 	%f349, %f348, 0fCB40007F;
	neg.f32 	%f350, %f349;
	fma.rn.f32 	%f351, %f345, 0f3FB8AA3B, %f350;
	fma.rn.f32 	%f352, %f345, 0f32A57060, %f351;
	mov.b32 	%r112, %f348;
	shl.b32 	%r113, %r112, 23;
	mov.b32 	%f353, %r113;
	ex2.approx.ftz.f32 	%f354, %f352;
	mul.f32 	%f355, %f354, %f353;
	add.s64 	%rd35, %rd31, 256;
	mul.f32 	%f315, %f18, %f355;
	// begin inline asm
	st.global.cs.f32 [%rd35], %f315;
	// end inline asm
	add.s64 	%rd36, %rd30, 384;
	// begin inline asm
	ld.global.cs.f32 %f316, [%rd36];
	// end inline asm
	sub.f32 	%f356, %f316, %f17;
	mul.f32 	%f357, %f19, %f356;
	fma.rn.f32 	%f358, %f357, 0f3BBB989D, 0f3F000000;
	cvt.sat.f32.f32 	%f359, %f358;
	fma.rm.f32 	%f360, %f359, %f323, %f322;
	add.f32 	%f361, %f360, 0fCB40007F;
	neg.f32 	%f362, %f361;
	fma.rn.f32 	%f363, %f357, 0f3FB8AA3B, %f362;
	fma.rn.f32 	%f364, %f357, 0f32A57060, %f363;
	mov.b32 	%r114, %f360;
	shl.b32 	%r115, %r114, 23;
	mov.b32 	%f365, %r115;
	ex2.approx.ftz.f32 	%f366, %f364;
	mul.f32 	%f367, %f366, %f365;
	add.s64 	%rd37, %rd31, 384;
	mul.f32 	%f317, %f18, %f367;
	// begin inline asm
	st.global.cs.f32 [%rd37], %f317;
	// end inline asm
	add.s32 	%r120, %r120, 128;
	setp.lt.s32 	%p26, %r120, %r19;
	@%p26 bra 	$L__BB13_14;
$L__BB13_15:
	ret;

}
	// .globl	softmax_autoregressive_backward_kernel7
.visible .entry softmax_autoregressive_backward_kernel7(
	.param .u64 .ptr .align 1 softmax_autoregressive_backward_kernel7_param_0,
	.param .u64 .ptr .align 1 softmax_autoregressive_backward_kernel7_param_1,
	.param .u64 .ptr .align 1 softmax_autoregressive_backward_kernel7_param_2,
	.param .u32 softmax_autoregressive_backward_kernel7_param_3,
	.param .u32 softmax_autoregressive_backward_kernel7_param_4,
	.param .u32 softmax_autoregressive_backward_kernel7_param_5,
	.param .f32 softmax_autoregressive_backward_kernel7_param_6
)
{
	.reg .pred 	%p<26>;
	.reg .b32 	%r<103>;
	.reg .b32 	%f<159>;
	.reg .b64 	%rd<98>;
	// demoted variable
	.shared .align 4 .b8 _ZZ39softmax_autoregressive_backward_kernel7E9block_acc[128];
	ld.param.u64 	%rd38, [softmax_autoregressive_backward_kernel7_param_1];
	ld.param.u64 	%rd39, [softmax_autoregressive_backward_kernel7_param_2];
	ld.param.u32 	%r34, [softmax_autoregressive_backward_kernel7_param_4];
	ld.param.f32 	%f15, [softmax_autoregressive_backward_kernel7_param_6];
	cvta.to.global.u64 	%rd1, %rd38;
	cvta.to.global.u64 	%rd2, %rd39;
	mov.u32 	%r1, %tid.x;
	mov.u32 	%r2, %tid.y;
	mov.u32 	%r3, %tid.z;
	mov.u32 	%r4, %ntid.x;
	mov.u32 	%r5, %ntid.y;
	mad.lo.s32 	%r35, %r3, %r5, %r2;
	mul.lo.s32 	%r6, %r35, %r4;
	add.s32 	%r102, %r6, %r1;
	shl.b32 	%r8, %r102, 11;
	mov.u32 	%r36, %ctaid.y;
	mov.u32 	%r9, %ctaid.x;
	mul.lo.s32 	%r37, %r34, %r36;
	mul.lo.s32 	%r38, %r37, %r34;
	cvt.s64.s32 	%rd3, %r38;
	mul.lo.s32 	%r39, %r34, %r9;
	cvt.s64.s32 	%rd4, %r39;
	add.s64 	%rd5, %rd3, %rd4;
	setp.gt.u32 	%p1, %r8, 65535;
	shl.b32 	%r40, %r102, 2;
	and.b32  	%r41, %r40, 124;
	mov.u32 	%r42, _ZZ39softmax_autoregressive_backward_kernel7E9block_acc;
	add.s32 	%r10, %r42, %r41;
	@%p1 bra 	$L__BB14_2;
	mov.b32 	%r43, 0;
	st.shared.u32 	[%r10], %r43;
$L__BB14_2:
	setp.gt.u32 	%p2, %r102, %r9;
	mov.f32 	%f158, 0f00000000;
	@%p2 bra 	$L__BB14_15;
	add.s32 	%r44, %r102, 32;
	add.s32 	%r45, %r9, 1;
	max.u32 	%r46, %r44, %r45;
	not.b32 	%r47, %r6;
	add.s32 	%r48, %r46, %r47;
	sub.s32 	%r49, %r48, %r1;
	shr.u32 	%r50, %r49, 5;
	add.s32 	%r11, %r50, 1;
	setp.lt.u32 	%p3, %r49, 480;
	mov.f32 	%f158, 0f00000000;
	mov.u32 	%r99, %r102;
	@%p3 bra 	$L__BB14_6;
	and.b32  	%r51, %r11, 268435440;
	neg.s32 	%r98, %r51;
	shl.b64 	%rd40, %rd5, 2;
	mul.wide.u32 	%rd41, %r3, %r5;
	cvt.u64.u32 	%rd42, %r2;
	add.s64 	%rd43, %rd41, %rd42;
	cvt.u64.u32 	%rd44, %r4;
	cvt.u64.u32 	%rd45, %r1;
	mad.lo.s64 	%rd46, %rd43, %rd44, %rd45;
	shl.b64 	%rd47, %rd46, 2;
	add.s64 	%rd48, %rd40, %rd47;
	add.s64 	%rd49, %rd48, 1024;
	add.s64 	%rd91, %rd2, %rd49;
	add.s64 	%rd90, %rd1, %rd49;
	mov.f32 	%f158, 0f00000000;
	mov.u32 	%r99, %r102;
$L__BB14_5:
	.pragma "nounroll";
	ld.global.f32 	%f20, [%rd91+-1024];
	ld.global.f32 	%f21, [%rd90+-1024];
	fma.rn.f32 	%f22, %f20, %f21, %f158;
	ld.global.f32 	%f23, [%rd91+-896];
	ld.global.f32 	%f24, [%rd90+-896];
	fma.rn.f32 	%f25, %f23, %f24, %f22;
	ld.global.f32 	%f26, [%rd91+-768];
	ld.global.f32 	%f27, [%rd90+-768];
	fma.rn.f32 	%f28, %f26, %f27, %f25;
	ld.global.f32 	%f29, [%rd91+-640];
	ld.global.f32 	%f30, [%rd90+-640];
	fma.rn.f32 	%f31, %f29, %f30, %f28;
	ld.global.f32 	%f32, [%rd91+-512];
	ld.global.f32 	%f33, [%rd90+-512];
	fma.rn.f32 	%f34, %f32, %f33, %f31;
	ld.global.f32 	%f35, [%rd91+-384];
	ld.global.f32 	%f36, [%rd90+-384];
	fma.rn.f32 	%f37, %f35, %f36, %f34;
	ld.global.f32 	%f38, [%rd91+-256];
	ld.global.f32 	%f39, [%rd90+-256];
	fma.rn.f32 	%f40, %f38, %f39, %f37;
	ld.global.f32 	%f41, [%rd91+-128];
	ld.global.f32 	%f42, [%rd90+-128];
	fma.rn.f32 	%f43, %f41, %f42, %f40;
	ld.global.f32 	%f44, [%rd91];
	ld.global.f32 	%f45, [%rd90];
	fma.rn.f32 	%f46, %f44, %f45, %f43;
	ld.global.f32 	%f47, [%rd91+128];
	ld.global.f32 	%f48, [%rd90+128];
	fma.rn.f32 	%f49, %f47, %f48, %f46;
	ld.global.f32 	%f50, [%rd91+256];
	ld.global.f32 	%f51, [%rd90+256];
	fma.rn.f32 	%f52, %f50, %f51, %f49;
	ld.global.f32 	%f53, [%rd91+384];
	ld.global.f32 	%f54, [%rd90+384];
	fma.rn.f32 	%f55, %f53, %f54, %f52;
	ld.global.f32 	%f56, [%rd91+512];
	ld.global.f32 	%f57, [%rd90+512];
	fma.rn.f32 	%f58, %f56, %f57, %f55;
	ld.global.f32 	%f59, [%rd91+640];
	ld.global.f32 	%f60, [%rd90+640];
	fma.rn.f32 	%f61, %f59, %f60, %f58;
	ld.global.f32 	%f62, [%rd91+768];
	ld.global.f32 	%f63, [%rd90+768];
	fma.rn.f32 	%f64, %f62, %f63, %f61;
	ld.global.f32 	%f65, [%rd91+896];
	ld.global.f32 	%f66, [%rd90+896];
	fma.rn.f32 	%f158, %f65, %f66, %f64;
	add.s32 	%r99, %r99, 512;
	add.s32 	%r98, %r98, 16;
	add.s64 	%rd91, %rd91, 2048;
	add.s64 	%rd90, %rd90, 2048;
	setp.eq.s32 	%p4, %r98, 0;
	@%p4 bra 	$L__BB14_6;
	bra.uni 	$L__BB14_5;
$L__BB14_6:
	and.b32  	%r52, %r11, 15;
	setp.eq.s32 	%p5, %r52, 0;
	@%p5 bra 	$L__BB14_15;
	setp.lt.u32 	%p6, %r52, 8;
	@%p6 bra 	$L__BB14_9;
	shl.b64 	%rd50, %rd5, 2;
	add.s64 	%rd51, %rd2, %rd50;
	mul.wide.u32 	%rd52, %r99, 4;
	add.s64 	%rd53, %rd51, %rd52;
	ld.global.f32 	%f68, [%rd53];
	add.s64 	%rd54, %rd1, %rd50;
	add.s64 	%rd55, %rd54, %rd52;
	ld.global.f32 	%f69, [%rd55];
	fma.rn.f32 	%f70, %f68, %f69, %f158;
	ld.global.f32 	%f71, [%rd53+128];
	ld.global.f32 	%f72, [%rd55+128];
	fma.rn.f32 	%f73, %f71, %f72, %f70;
	ld.global.f32 	%f74, [%rd53+256];
	ld.global.f32 	%f75, [%rd55+256];
	fma.rn.f32 	%f76, %f74, %f75, %f73;
	ld.global.f32 	%f77, [%rd53+384];
	ld.global.f32 	%f78, [%rd55+384];
	fma.rn.f32 	%f79, %f77, %f78, %f76;
	ld.global.f32 	%f80, [%rd53+512];
	ld.global.f32 	%f81, [%rd55+512];
	fma.rn.f32 	%f82, %f80, %f81, %f79;
	ld.global.f32 	%f83, [%rd53+640];
	ld.global.f32 	%f84, [%rd55+640];
	fma.rn.f32 	%f85, %f83, %f84, %f82;
	ld.global.f32 	%f86, [%rd53+768];
	ld.global.f32 	%f87, [%rd55+768];
	fma.rn.f32 	%f88, %f86, %f87, %f85;
	ld.global.f32 	%f89, [%rd53+896];
	ld.global.f32 	%f90, [%rd55+896];
	fma.rn.f32 	%f158, %f89, %f90, %f88;
	add.s32 	%r99, %r99, 256;
$L__BB14_9:
	and.b32  	%r54, %r11, 7;
	setp.eq.s32 	%p7, %r54, 0;
	@%p7 bra 	$L__BB14_15;
	and.b32  	%r16, %r11, 3;
	setp.lt.u32 	%p8, %r54, 4;
	@%p8 bra 	$L__BB14_12;
	shl.b64 	%rd56, %rd5, 2;
	add.s64 	%rd57, %rd2, %rd56;
	mul.wide.u32 	%rd58, %r99, 4;
	add.s64 	%rd59, %rd57, %rd58;
	ld.global.f32 	%f92, [%rd59];
	add.s64 	%rd60, %rd1, %rd56;
	add.s64 	%rd61, %rd60, %rd58;
	ld.global.f32 	%f93, [%rd61];
	fma.rn.f32 	%f94, %f92, %f93, %f158;
	ld.global.f32 	%f95, [%rd59+128];
	ld.global.f32 	%f96, [%rd61+128];
	fma.rn.f32 	%f97, %f95, %f96, %f94;
	ld.global.f32 	%f98, [%rd59+256];
	ld.global.f32 	%f99, [%rd61+256];
	fma.rn.f32 	%f100, %f98, %f99, %f97;
	ld.global.f32 	%f101, [%rd59+384];
	ld.global.f32 	%f102, [%rd61+384];
	fma.rn.f32 	%f158, %f101, %f102, %f100;
	add.s32 	%r99, %r99, 128;
$L__BB14_12:
	setp.eq.s32 	%p9, %r16, 0;
	@%p9 bra 	$L__BB14_15;
	shl.b64 	%rd62, %rd5, 2;
	mul.wide.u32 	%rd63, %r99, 4;
	add.s64 	%rd64, %rd62, %rd63;
	add.s64 	%rd89, %rd1, %rd64;
	add.s64 	%rd88, %rd2, %rd64;
	neg.s32 	%r97, %r16;
$L__BB14_14:
	.pragma "nounroll";
	ld.global.f32 	%f103, [%rd88];
	ld.global.f32 	%f104, [%rd89];
	fma.rn.f32 	%f158, %f103, %f104, %f158;
	add.s64 	%rd89, %rd89, 128;
	add.s64 	%rd88, %rd88, 128;
	add.s32 	%r97, %r97, 1;
	setp.eq.s32 	%p10, %r97, 0;
	@%p10 bra 	$L__BB14_15;
	bra.uni 	$L__BB14_14;
$L__BB14_15:
	setp.gt.u32 	%p11, %r102, %r9;
	mov.b32 	%r56, %f158;
	shfl.sync.bfly.b32	%r57|%p12, %r56, 16, 31, -1;
	mov.b32 	%f105, %r57;
	add.f32 	%f106, %f158, %f105;
	mov.b32 	%r58, %f106;
	shfl.sync.bfly.b32	%r59|%p13, %r58, 8, 31, -1;
	mov.b32 	%f107, %r59;
	add.f32 	%f108, %f106, %f107;
	mov.b32 	%r60, %f108;
	shfl.sync.bfly.b32	%r61|%p14, %r60, 4, 31, -1;
	mov.b32 	%f109, %r61;
	add.f32 	%f110, %f108, %f109;
	mov.b32 	%r62, %f110;
	shfl.sync.bfly.b32	%r63|%p15, %r62, 2, 31, -1;
	mov.b32 	%f111, %r63;
	add.f32 	%f112, %f110, %f111;
	mov.b32 	%r64, %f112;
	shfl.sync.bfly.b32	%r65|%p16, %r64, 1, 31, -1;
	mov.b32 	%f113, %r65;
	add.f32 	%f114, %f112, %f113;
	shr.u32 	%r66, %r8, 14;
	and.b32  	%r67, %r66, 262140;
	mov.u32 	%r68, _ZZ39softmax_autoregressive_backward_kernel7E9block_acc;
	add.s32 	%r69, %r68, %r67;
	st.shared.f32 	[%r69], %f114;
	barrier.sync 	0;
	shl.b32 	%r70, %r102, 2;
	and.b32  	%r71, %r70, 124;
	add.s32 	%r72, %r68, %r71;
	ld.shared.f32 	%f115, [%r72];
	mov.b32 	%r73, %f115;
	shfl.sync.bfly.b32	%r74|%p17, %r73, 16, 31, -1;
	mov.b32 	%f116, %r74;
	add.f32 	%f117, %f115, %f116;
	mov.b32 	%r75, %f117;
	shfl.sync.bfly.b32	%r76|%p18, %r75, 8, 31, -1;
	mov.b32 	%f118, %r76;
	add.f32 	%f119, %f117, %f118;
	mov.b32 	%r77, %f119;
	shfl.sync.bfly.b32	%r78|%p19, %r77, 4, 31, -1;
	mov.b32 	%f120, %r78;
	add.f32 	%f121, %f119, %f120;
	mov.b32 	%r79, %f121;
	shfl.sync.bfly.b32	%r80|%p20, %r79, 2, 31, -1;
	mov.b32 	%f122, %r80;
	add.f32 	%f123, %f121, %f122;
	mov.b32 	%r81, %f123;
	shfl.sync.bfly.b32	%r82|%p21, %r81, 1, 31, -1;
	mov.b32 	%f124, %r82;
	add.f32 	%f14, %f123, %f124;
	@%p11 bra 	$L__BB14_22;
	ld.param.u64 	%rd87, [softmax_autoregressive_backward_kernel7_param_0];
	cvta.to.global.u64 	%rd18, %rd87;
	add.s32 	%r83, %r102, 32;
	add.s32 	%r84, %r9, 1;
	max.u32 	%r85, %r83, %r84;
	not.b32 	%r86, %r6;
	add.s32 	%r87, %r85, %r86;
	sub.s32 	%r26, %r87, %r1;
	and.b32  	%r88, %r26, 96;
	setp.eq.s32 	%p22, %r88, 96;
	@%p22 bra 	$L__BB14_19;
	shr.u32 	%r89, %r26, 5;
	add.s32 	%r90, %r89, 1;
	and.b32  	%r91, %r90, 3;
	mul.wide.u32 	%rd65, %r3, %r5;
	cvt.u64.u32 	%rd66, %r2;
	add.s64 	%rd67, %rd65, %rd66;
	cvt.u64.u32 	%rd68, %r4;
	mul.lo.s64 	%rd69, %rd67, %rd68;
	add.s64 	%rd70, %rd69, %rd3;
	add.s64 	%rd71, %rd70, %rd4;
	cvt.u64.u32 	%rd72, %r1;
	add.s64 	%rd73, %rd71, %rd72;
	shl.b64 	%rd74, %rd73, 2;
	add.s64 	%rd94, %rd18, %rd74;
	shl.b64 	%rd75, %rd5, 2;
	add.s64 	%rd76, %rd69, %rd72;
	shl.b64 	%rd77, %rd76, 2;
	add.s64 	%rd78, %rd75, %rd77;
	add.s64 	%rd93, %rd1, %rd78;
	add.s64 	%rd92, %rd2, %rd78;
	neg.s32 	%r100, %r91;
	shl.b32 	%r92, %r90, 5;
	and.b32  	%r93, %r92, 96;
	add.s32 	%r102, %r102, %r93;
$L__BB14_18:
	.pragma "nounroll";
	ld.global.f32 	%f125, [%rd92];
	ld.global.f32 	%f126, [%rd93];
	sub.f32 	%f127, %f126, %f14;
	mul.f32 	%f128, %f125, %f127;
	mul.f32 	%f129, %f15, %f128;
	st.global.f32 	[%rd94], %f129;
	add.s64 	%rd94, %rd94, 128;
	add.s64 	%rd93, %rd93, 128;
	add.s64 	%rd92, %rd92, 128;
	add.s32 	%r100, %r100, 1;
	setp.ne.s32 	%p23, %r100, 0;
	@%p23 bra 	$L__BB14_18;
$L__BB14_19:
	setp.lt.u32 	%p24, %r26, 96;
	@%p24 bra 	$L__BB14_22;
	shl.b64 	%rd79, %rd5, 2;
	cvt.u64.u32 	%rd80, %r102;
	mul.wide.u32 	%rd81, %r102, 4;
	add.s64 	%rd82, %rd79, %rd81;
	add.s64 	%rd83, %rd82, 256;
	add.s64 	%rd97, %rd2, %rd83;
	add.s64 	%rd96, %rd1, %rd83;
	add.s64 	%rd84, %rd5, %rd80;
	shl.b64 	%rd85, %rd84, 2;
	add.s64 	%rd86, %rd85, %rd18;
	add.s64 	%rd95, %rd86, 256;
$L__BB14_21:
	ld.global.f32 	%f130, [%rd97+-256];
	ld.global.f32 	%f131, [%rd96+-256];
	sub.f32 	%f132, %f131, %f14;
	mul.f32 	%f133, %f130, %f132;
	mul.f32 	%f134, %f15, %f133;
	st.global.f32 	[%rd95+-256], %f134;
	ld.global.f32 	%f135, [%rd97+-128];
	ld.global.f32 	%f136, [%rd96+-128];
	sub.f32 	%f137, %f136, %f14;
	mul.f32 	%f138, %f135, %f137;
	mul.f32 	%f139, %f15, %f138;
	st.global.f32 	[%rd95+-128], %f139;
	ld.global.f32 	%f140, [%rd97];
	ld.global.f32 	%f141, [%rd96];
	sub.f32 	%f142, %f141, %f14;
	mul.f32 	%f143, %f140, %f142;
	mul.f32 	%f144, %f15, %f143;
	st.global.f32 	[%rd95], %f144;
	ld.global.f32 	%f145, [%rd97+128];
	ld.global.f32 	%f146, [%rd96+128];
	sub.f32 	%f147, %f146, %f14;
	mul.f32 	%f148, %f145, %f147;
	mul.f32 	%f149, %f15, %f148;
	st.global.f32 	[%rd95+128], %f149;
	add.s32 	%r102, %r102, 128;
	add.s64 	%rd97, %rd97, 512;
	add.s64 	%rd96, %rd96, 512;
	add.s64 	%rd95, %rd95, 512;
	setp.le.u32 	%p25, %r102, %r9;
	@%p25 bra 	$L__BB14_21;
$L__BB14_22:
	ret;

}
	// .globl	softmax_autoregressive_backward_kernel8
.visible .entry softmax_autoregressive_backward_kernel8(
	.param .u64 .ptr .align 1 softmax_autoregressive_backward_kernel8_param_0,
	.param .u64 .ptr .align 1 softmax_autoregressive_backward_kernel8_param_1,
	.param .u64 .ptr .align 1 softmax_autoregressive_backward_kernel8_param_2,
	.param .u32 softmax_autoregressive_backward_kernel8_param_3,
	.param .u32 softmax_autoregressive_backward_kernel8_param_4,
	.param .u32 softmax_autoregressive_backward_kernel8_param_5,
	.param .f32 softmax_autoregressive_backward_kernel8_param_6
)
{
	.reg .pred 	%p<26>;
	.reg .b32 	%r<79>;
	.reg .b32 	%f<143>;
	.reg .b64 	%rd<49>;
	// demoted variable
	.shared .align 4 .b8 _ZZ39softmax_autoregressive_backward_kernel8E9block_acc[128];
	ld.param.u64 	%rd15, [softmax_autoregressive_backward_kernel8_param_0];
	ld.param.u64 	%rd16, [softmax_autoregressive_backward_kernel8_param_1];
	ld.param.u64 	%rd17, [softmax_autoregressive_backward_kernel8_param_2];
	ld.param.u32 	%r32, [softmax_autoregressive_backward_kernel8_param_4];
	ld.param.f32 	%f16, [softmax_autoregressive_backward_kernel8_param_6];
	cvta.to.global.u64 	%rd1, %rd16;
	cvta.to.global.u64 	%rd2, %rd17;
	mov.u32 	%r1, %tid.x;
	mov.u32 	%r2, %tid.y;
	mov.u32 	%r3, %tid.z;
	mov.u32 	%r4, %ntid.x;
	mov.u32 	%r5, %ntid.y;
	mad.lo.s32 	%r33, %r3, %r5, %r2;
	mad.lo.s32 	%r6, %r33, %r4, %r1;
	shl.b32 	%r7, %r6, 11;
	mov.u32 	%r34, %ctaid.y;
	mul.lo.s32 	%r35, %r32, %r34;
	mul.lo.s32 	%r36, %r35, %r32;
	cvt.s64.s32 	%rd3, %r36;
	setp.gt.u32 	%p1, %r7, 65535;
	shl.b32 	%r37, %r6, 2;
	and.b32  	%r38, %r37, 124;
	mov.u32 	%r39, _ZZ39softmax_autoregressive_backward_kernel8E9block_acc;
	add.s32 	%r8, %r39, %r38;
	@%p1 bra 	$L__BB15_2;
	mov.b32 	%r40, 0;
	st.shared.u32 	[%r8], %r40;
$L__BB15_2:
	shr.u32 	%r42, %r7, 14;
	and.b32  	%r43, %r42, 262140;
	add.s32 	%r9, %r39, %r43;
	add.s32 	%r10, %r6, 31;
	mul.wide.u32 	%rd18, %r3, %r5;
	cvt.u64.u32 	%rd19, %r2;
	add.s64 	%rd20, %rd18, %rd19;
	cvt.u64.u32 	%rd21, %r4;
	mad.lo.s64 	%rd22, %rd20, %rd21, %rd3;
	cvt.u64.u32 	%rd23, %r1;
	add.s64 	%rd4, %rd22, %rd23;
	mov.u32 	%r45, %ctaid.x;
	shl.b32 	%r46, %r45, 2;
	not.b32 	%r47, %r46;
	add.s32 	%r11, %r32, %r47;
	mov.b32 	%r72, 0;
$L__BB15_3:
	sub.s32 	%r13, %r11, %r72;
	max.s32 	%r48, %r13, %r10;
	sub.s32 	%r14, %r48, %r6;
	shr.u32 	%r49, %r14, 5;
	add.s32 	%r15, %r49, 1;
	and.b32  	%r16, %r15, 7;
	and.b32  	%r17, %r15, 15;
	setp.lt.s32 	%p2, %r13, 0;
	@%p2 bra 	$L__BB15_22;
	mul.lo.s32 	%r50, %r13, %r32;
	cvt.s64.s32 	%rd5, %r50;
	add.s64 	%rd6, %rd5, %rd3;
	setp.gt.s32 	%p3, %r6, %r13;
	mov.f32 	%f142, 0f00000000;
	@%p3 bra 	$L__BB15_18;
	setp.lt.u32 	%p4, %r14, 480;
	mov.f32 	%f142, 0f00000000;
	mov.u32 	%r77, %r6;
	@%p4 bra 	$L__BB15_8;
	and.b32  	%r51, %r15, 268435440;
	neg.s32 	%r76, %r51;
	add.s64 	%rd24, %rd4, %rd5;
	shl.b64 	%rd25, %rd24, 2;
	add.s64 	%rd26, %rd2, %rd25;
	add.s64 	%rd48, %rd26, 1024;
	add.s64 	%rd27, %rd1, %rd25;
	add.s64 	%rd47, %rd27, 1024;
	mov.f32 	%f142, 0f00000000;
	mov.u32 	%r77, %r6;
$L__BB15_7:
	.pragma "nounroll";
	ld.global.f32 	%f21, [%rd48+-1024];
	ld.global.f32 	%f22, [%rd47+-1024];
	fma.rn.f32 	%f23, %f21, %f22, %f142;
	ld.global.f32 	%f24, [%rd48+-896];
	ld.global.f32 	%f25, [%rd47+-896];
	fma.rn.f32 	%f26, %f24, %f25, %f23;
	ld.global.f32 	%f27, [%rd48+-768];
	ld.global.f32 	%f28, [%rd47+-768];
	fma.rn.f32 	%f29, %f27, %f28, %f26;
	ld.global.f32 	%f30, [%rd48+-640];
	ld.global.f32 	%f31, [%rd47+-640];
	fma.rn.f32 	%f32, %f30, %f31, %f29;
	ld.global.f32 	%f33, [%rd48+-512];
	ld.global.f32 	%f34, [%rd47+-512];
	fma.rn.f32 	%f35, %f33, %f34, %f32;
	ld.global.f32 	%f36, [%rd48+-384];
	ld.global.f32 	%f37, [%rd47+-384];
	fma.rn.f32 	%f38, %f36, %f37, %f35;
	ld.global.f32 	%f39, [%rd48+-256];
	ld.global.f32 	%f40, [%rd47+-256];
	fma.rn.f32 	%f41, %f39, %f40, %f38;
	ld.global.f32 	%f42, [%rd48+-128];
	ld.global.f32 	%f43, [%rd47+-128];
	fma.rn.f32 	%f44, %f42, %f43, %f41;
	ld.global.f32 	%f45, [%rd48];
	ld.global.f32 	%f46, [%rd47];
	fma.rn.f32 	%f47, %f45, %f46, %f44;
	ld.global.f32 	%f48, [%rd48+128];
	ld.global.f32 	%f49, [%rd47+128];
	fma.rn.f32 	%f50, %f48, %f49, %f47;
	ld.global.f32 	%f51, [%rd48+256];
	ld.global.f32 	%f52, [%rd47+256];
	fma.rn.f32 	%f53, %f51, %f52, %f50;
	ld.global.f32 	%f54, [%rd48+384];
	ld.global.f32 	%f55, [%rd47+384];
	fma.rn.f32 	%f56, %f54, %f55, %f53;
	ld.global.f32 	%f57, [%rd48+512];
	ld.global.f32 	%f58, [%rd47+512];
	fma.rn.f32 	%f59, %f57, %f58, %f56;
	ld.global.f32 	%f60, [%rd48+640];
	ld.global.f32 	%f61, [%rd47+640];
	fma.rn.f32 	%f62, %f60, %f61, %f59;
	ld.global.f32 	%f63, [%rd48+768];
	ld.global.f32 	%f64, [%rd47+768];
	fma.rn.f32 	%f65, %f63, %f64, %f62;
	ld.global.f32 	%f66, [%rd48+896];
	ld.global.f32 	%f67, [%rd47+896];
	fma.rn.f32 	%f142, %f66, %f67, %f65;
	add.s32 	%r77, %r77, 512;
	add.s32 	%r76, %r76, 16;
	add.s64 	%rd48, %rd48, 2048;
	add.s64 	%rd47, %rd47, 2048;
	setp.eq.s32 	%p5, %r76, 0;
	@%p5 bra 	$L__BB15_8;
	bra.uni 	$L__BB15_7;
$L__BB15_8:
	setp.eq.s32 	%p6, %r17, 0;
	@%p6 bra 	$L__BB15_18;
	setp.lt.u32 	%p7, %r17, 8;
	@%p7 bra 	$L__BB15_11;
	cvt.u64.u32 	%rd28, %r77;
	add.s64 	%rd29, %rd6, %rd28;
	shl.b64 	%rd30, %rd29, 2;
	add.s64 	%rd31, %rd2, %rd30;
	ld.global.f32 	%f69, [%rd31];
	add.s64 	%rd32, %rd1, %rd30;
	ld.global.f32 	%f70, [%rd32];
	fma.rn.f32 	%f71, %f69, %f70, %f142;
	ld.global.f32 	%f72, [%rd31+128];
	ld.global.f32 	%f73, [%rd32+128];
	fma.rn.f32 	%f74, %f72, %f73, %f71;
	ld.global.f32 	%f75, [%rd31+256];
	ld.global.f32 	%f76, [%rd32+256];
	fma.rn.f32 	%f77, %f75, %f76, %f74;
	ld.global.f32 	%f78, [%rd31+384];
	ld.global.f32 	%f79, [%rd32+384];
	fma.rn.f32 	%f80, %f78, %f79, %f77;
	ld.global.f32 	%f81, [%rd31+512];
	ld.global.f32 	%f82, [%rd32+512];
	fma.rn.f32 	%f83, %f81, %f82, %f80;
	ld.global.f32 	%f84, [%rd31+640];
	ld.global.f32 	%f85, [%rd32+640];
	fma.rn.f32 	%f86, %f84, %f85, %f83;
	ld.global.f32 	%f87, [%rd31+768];
	ld.global.f32 	%f88, [%rd32+768];
	fma.rn.f32 	%f89, %f87, %f88, %f86;
	ld.global.f32 	%f90, [%rd31+896];
	ld.global.f32 	%f91, [%rd32+896];
	fma.rn.f32 	%f142, %f90, %f91, %f89;
	add.s32 	%r77, %r77, 256;
$L__BB15_11:
	setp.eq.s32 	%p8, %r16, 0;
	@%p8 bra 	$L__BB15_18;
	and.b32  	%r22, %r15, 3;
	setp.lt.u32 	%p9, %r16, 4;
	@%p9 bra 	$L__BB15_14;
	cvt.u64.u32 	%rd33, %r77;
	add.s64 	%rd34, %rd6, %rd33;
	shl.b64 	%rd35, %rd34, 2;
	add.s64 	%rd36, %rd2, %rd35;
	ld.global.f32 	%f93, [%rd36];
	add.s64 	%rd37, %rd1, %rd35;
	ld.global.f32 	%f94, [%rd37];
	fma.rn.f32 	%f95, %f93, %f94, %f142;
	ld.global.f32 	%f96, [%rd36+128];
	ld.global.f32 	%f97, [%rd37+128];
	fma.rn.f32 	%f98, %f96, %f97, %f95;
	ld.global.f32 	%f99, [%rd36+256];
	ld.global.f32 	%f100, [%rd37+256];
	fma.rn.f32 	%f101, %f99, %f100, %f98;
	ld.global.f32 	%f102, [%rd36+384];
	ld.global.f32 	%f103, [%rd37+384];
	fma.rn.f32 	%f142, %f102, %f103, %f101;
	add.s32 	%r77, %r77, 128;
$L__BB15_14:
	setp.eq.s32 	%p10, %r22, 0;
	@%p10 bra 	$L__BB15_18;
	cvt.u64.u32 	%rd38, %r77;
	add.s64 	%rd39, %rd6, %rd38;
	shl.b64 	%rd40, %rd39, 2;
	add.s64 	%rd9, %rd2, %rd40;
	ld.global.f32 	%f104, [%rd9];
	add.s64 	%rd10, %rd1, %rd40;
	ld.global.f32 	%f105, [%rd10];
	fma.rn.f32 	%f142, %f104, %f105, %f142;
	setp.eq.s32 	%p11, %r22, 1;
	@%p11 bra 	$L__BB15_18;
	ld.global.f32 	%f106, [%rd9+128];
	ld.global.f32 	%f107, [%rd10+128];
	fma.rn.f32 	%f142, %f106, %f107, %f142;
	setp.eq.s32 	%p12, %r22, 2;
	@%p12 bra 	$L__BB15_18;
	ld.global.f32 	%f108, [%rd9+256];
	ld.global.f32 	%f109, [%rd10+256];
	fma.rn.f32 	%f142, %f108, %f109, %f142;
$L__BB15_18:
	setp.gt.s32 	%p13, %r6, %r13;
	mov.b32 	%r52, %f142;
	shfl.sync.bfly.b32	%r53|%p14, %r52, 16, 31, -1;
	mov.b32 	%f110, %r53;
	add.f32 	%f111, %f142, %f110;
	mov.b32 	%r54, %f111;
	shfl.sync.bfly.b32	%r55|%p15, %r54, 8, 31, -1;
	mov.b32 	%f112, %r55;
	add.f32 	%f113, %f111, %f112;
	mov.b32 	%r56, %f113;
	shfl.sync.bfly.b32	%r57|%p16, %r56, 4, 31, -1;
	mov.b32 	%f114, %r57;
	add.f32 	%f115, %f113, %f114;
	mov.b32 	%r58, %f115;
	shfl.sync.bfly.b32	%r59|%p17, %r58, 2, 31, -1;
	mov.b32 	%f116, %r59;
	add.f32 	%f117, %f115, %f116;
	mov.b32 	%r60, %f117;
	shfl.sync.bfly.b32	%r61|%p18, %r60, 1, 31, -1;
	mov.b32 	%f118, %r61;
	add.f32 	%f119, %f117, %f118;
	st.shared.f32 	[%r9], %f119;
	barrier.sync 	0;
	ld.shared.f32 	%f120, [%r8];
	mov.b32 	%r62, %f120;
	shfl.sync.bfly.b32	%r63|%p19, %r62, 16, 31, -1;
	mov.b32 	%f121, %r63;
	add.f32 	%f122, %f120, %f121;
	mov.b32 	%r64, %f122;
	shfl.sync.bfly.b32	%r65|%p20, %r64, 8, 31, -1;
	mov.b32 	%f123, %r65;
	add.f32 	%f124, %f122, %f123;
	mov.b32 	%r66, %f124;
	shfl.sync.bfly.b32	%r67|%p21, %r66, 4, 31, -1;
	mov.b32 	%f125, %r67;
	add.f32 	%f126, %f124, %f125;
	mov.b32 	%r68, %f126;
	shfl.sync.bfly.b32	%r69|%p22, %r68, 2, 31, -1;
	mov.b32 	%f127, %r69;
	add.f32 	%f128, %f126, %f127;
	mov.b32 	%r70, %f128;
	shfl.sync.bfly.b32	%r71|%p23, %r70, 1, 31, -1;
	mov.b32 	%f129, %r71;
	add.f32 	%f15, %f128, %f129;
	@%p13 bra 	$L__BB15_21;
	mov.u32 	%r78, %r6;
$L__BB15_20:
	cvt.u64.u32 	%rd44, %r78;
	add.s64 	%rd45, %rd6, %rd44;
	shl.b64 	%rd46, %rd45, 2;
	add.s64 	%rd41, %rd17, %rd46;
	// begin inline asm
	ld.global.cs.f32 %f130, [%rd41];
	// end inline asm
	add.s64 	%rd42, %rd16, %rd46;
	// begin inline asm
	ld.global.cs.f32 %f131, [%rd42];
	// end inline asm
	sub.f32 	%f133, %f131, %f15;
	mul.f32 	%f134, %f130, %f133;
	add.s64 	%rd43, %rd15, %rd46;
	mul.f32 	%f132, %f16, %f134;
	// begin inline asm
	st.global.cs.f32 [%rd43], %f132;
	// end inline asm
	add.s32 	%r78, %r78, 32;
	setp.le.s32 	%p24, %r78, %r13;
	@%p24 bra 	$L__BB15_20;
$L__BB15_21:
	add.s32 	%r72, %r72, 1;
	setp.ne.s32 	%p25, %r72, 4;
	@%p25 bra 	$L__BB15_3;
$L__BB15_22:
	ret;

}
	// .globl	softmax_autoregressive_nomask_backward_kernel8
.visible .entry softmax_autoregressive_nomask_backward_kernel8(
	.param .u64 .ptr .align 1 softmax_autoregressive_nomask_backward_kernel8_param_0,
	.param .u64 .ptr .align 1 softmax_autoregressive_nomask_backward_kernel8_param_1,
	.param .u64 .ptr .align 1 softmax_autoregressive_nomask_backward_kernel8_param_2,
	.param .u32 softmax_autoregressive_nomask_backward_kernel8_param_3,
	.param .u32 softmax_autoregressive_nomask_backward_kernel8_param_4,
	.param .f32 softmax_autoregressive_nomask_backward_kernel8_param_5
)
{
	.reg .pred 	%p<30>;
	.reg .b32 	%r<88>;
	.reg .b32 	%f<173>;
	.reg .b64 	%rd<73>;
	// demoted variable
	.shared .align 4 .b8 _ZZ46softmax_autoregressive_nomask_backward_kernel8E9block_acc[128];
	ld.param.u64 	%rd19, [softmax_autoregressive_nomask_backward_kernel8_param_0];
	ld.param.u64 	%rd20, [softmax_autoregressive_nomask_backward_kernel8_param_1];
	ld.param.u64 	%rd21, [softmax_autoregressive_nomask_backward_kernel8_param_2];
	ld.param.u32 	%r37, [softmax_autoregressive_nomask_backward_kernel8_param_4];
	ld.param.f32 	%f16, [softmax_autoregressive_nomask_backward_kernel8_param_5];
	cvta.to.global.u64 	%rd1, %rd20;
	cvta.to.global.u64 	%rd2, %rd21;
	mov.u32 	%r1, %tid.x;
	mov.u32 	%r2, %tid.y;
	mov.u32 	%r3, %tid.z;
	mov.u32 	%r4, %ntid.x;
	mov.u32 	%r5, %ntid.y;
	mad.lo.s32 	%r38, %r3, %r5, %r2;
	mul.lo.s32 	%r6, %r38, %r4;
	add.s32 	%r7, %r6, %r1;
	shl.b32 	%r8, %r7, 11;
	mov.u32 	%r39, %ctaid.y;
	mul.lo.s32 	%r40, %r37, %r39;
	mul.lo.s32 	%r41, %r40, %r37;
	cvt.s64.s32 	%rd3, %r41;
	setp.gt.u32 	%p1, %r8, 65535;
	shl.b32 	%r42, %r7, 2;
	and.b32  	%r43, %r42, 124;
	mov.u32 	%r44, _ZZ46softmax_autoregressive_nomask_backward_kernel8E9block_acc;
	add.s32 	%r9, %r44, %r43;
	@%p1 bra 	$L__BB16_2;
	mov.b32 	%r45, 0;
	st.shared.u32 	[%r9], %r45;
$L__BB16_2:
	shr.u32 	%r47, %r8, 14;
	and.b32  	%r48, %r47, 262140;
	add.s32 	%r10, %r44, %r48;
	add.s32 	%r11, %r7, 32;
	max.s32 	%r50, %r37, %r11;
	not.b32 	%r51, %r6;
	add.s32 	%r52, %r50, %r51;
	sub.s32 	%r12, %r52, %r1;
	shr.u32 	%r53, %r12, 5;
	add.s32 	%r54, %r53, 1;
	and.b32  	%r13, %r54, 15;
	add.s32 	%r14, %r13, -1;
	and.b32  	%r15, %r54, 7;
	add.s32 	%r16, %r15, -1;
	and.b32  	%r17, %r54, 3;
	cvt.u64.u32 	%rd4, %r7;
	add.s32 	%r18, %r7, 64;
	add.s32 	%r19, %r7, 96;
	and.b32  	%r55, %r54, 268435440;
	neg.s32 	%r20, %r55;
	mul.wide.u32 	%rd22, %r3, %r5;
	cvt.u64.u32 	%rd23, %r2;
	add.s64 	%rd24, %rd22, %rd23;
	cvt.u64.u32 	%rd25, %r4;
	mad.lo.s64 	%rd26, %rd24, %rd25, %rd3;
	cvt.u64.u32 	%rd27, %r1;
	add.s64 	%rd5, %rd26, %rd27;
	mov.u32 	%r56, %ctaid.x;
	shl.b32 	%r57, %r56, 2;
	not.b32 	%r58, %r57;
	add.s32 	%r21, %r37, %r58;
	mov.b32 	%r80, 0;
$L__BB16_3:
	sub.s32 	%r23, %r21, %r80;
	setp.lt.s32 	%p2, %r23, 0;
	@%p2 bra 	$L__BB16_26;
	setp.ge.s32 	%p3, %r7, %r37;
	mul.lo.s32 	%r59, %r23, %r37;
	cvt.s64.s32 	%rd6, %r59;
	add.s64 	%rd7, %rd6, %rd3;
	mov.f32 	%f172, 0f00000000;
	@%p3 bra 	$L__BB16_18;
	setp.lt.u32 	%p4, %r12, 480;
	mov.f32 	%f172, 0f00000000;
	mov.u32 	%r85, %r7;
	@%p4 bra 	$L__BB16_8;
	add.s64 	%rd28, %rd5, %rd6;
	shl.b64 	%rd29, %rd28, 2;
	add.s64 	%rd30, %rd2, %rd29;
	add.s64 	%rd72, %rd30, 1024;
	add.s64 	%rd31, %rd1, %rd29;
	add.s64 	%rd71, %rd31, 1024;
	mov.f32 	%f172, 0f00000000;
	mov.u32 	%r84, %r20;
	mov.u32 	%r85, %r7;
$L__BB16_7:
	.pragma "nounroll";
	ld.global.f32 	%f21, [%rd72+-1024];
	ld.global.f32 	%f22, [%rd71+-1024];
	fma.rn.f32 	%f23, %f21, %f22, %f172;
	ld.global.f32 	%f24, [%rd72+-896];
	ld.global.f32 	%f25, [%rd71+-896];
	fma.rn.f32 	%f26, %f24, %f25, %f23;
	ld.global.f32 	%f27, [%rd72+-768];
	ld.global.f32 	%f28, [%rd71+-768];
	fma.rn.f32 	%f29, %f27, %f28, %f26;
	ld.global.f32 	%f30, [%rd72+-640];
	ld.global.f32 	%f31, [%rd71+-640];
	fma.rn.f32 	%f32, %f30, %f31, %f29;
	ld.global.f32 	%f33, [%rd72+-512];
	ld.global.f32 	%f34, [%rd71+-512];
	fma.rn.f32 	%f35, %f33, %f34, %f32;
	ld.global.f32 	%f36, [%rd72+-384];
	ld.global.f32 	%f37, [%rd71+-384];
	fma.rn.f32 	%f38, %f36, %f37, %f35;
	ld.global.f32 	%f39, [%rd72+-256];
	ld.global.f32 	%f40, [%rd71+-256];
	fma.rn.f32 	%f41, %f39, %f40, %f38;
	ld.global.f32 	%f42, [%rd72+-128];
	ld.global.f32 	%f43, [%rd71+-128];
	fma.rn.f32 	%f44, %f42, %f43, %f41;
	ld.global.f32 	%f45, [%rd72];
	ld.global.f32 	%f46, [%rd71];
	fma.rn.f32 	%f47, %f45, %f46, %f44;
	ld.global.f32 	%f48, [%rd72+128];
	ld.global.f32 	%f49, [%rd71+128];
	fma.rn.f32 	%f50, %f48, %f49, %f47;
	ld.global.f32 	%f51, [%rd72+256];
	ld.global.f32 	%f52, [%rd71+256];
	fma.rn.f32 	%f53, %f51, %f52, %f50;
	ld.global.f32 	%f54, [%rd72+384];
	ld.global.f32 	%f55, [%rd71+384];
	fma.rn.f32 	%f56, %f54, %f55, %f53;
	ld.global.f32 	%f57, [%rd72+512];
	ld.global.f32 	%f58, [%rd71+512];
	fma.rn.f32 	%f59, %f57, %f58, %f56;
	ld.global.f32 	%f60, [%rd72+640];
	ld.global.f32 	%f61, [%rd71+640];
	fma.rn.f32 	%f62, %f60, %f61, %f59;
	ld.global.f32 	%f63, [%rd72+768];
	ld.global.f32 	%f64, [%rd71+768];
	fma.rn.f32 	%f65, %f63, %f64, %f62;
	ld.global.f32 	%f66, [%rd72+896];
	ld.global.f32 	%f67, [%rd71+896];
	fma.rn.f32 	%f172, %f66, %f67, %f65;
	add.s32 	%r85, %r85, 512;
	add.s32 	%r84, %r84, 16;
	add.s64 	%rd72, %rd72, 2048;
	add.s64 	%rd71, %rd71, 2048;
	setp.eq.s32 	%p5, %r84, 0;
	@%p5 bra 	$L__BB16_8;
	bra.uni 	$L__BB16_7;
$L__BB16_8:
	setp.eq.s32 	%p6, %r13, 0;
	@%p6 bra 	$L__BB16_18;
	setp.lt.u32 	%p7, %r14, 7;
	@%p7 bra 	$L__BB16_11;
	cvt.u64.u32 	%rd32, %r85;
	add.s64 	%rd33, %rd7, %rd32;
	shl.b64 	%rd34, %rd33, 2;
	add.s64 	%rd35, %rd2, %rd34;
	ld.global.f32 	%f69, [%rd35];
	add.s64 	%rd36, %rd1, %rd34;
	ld.global.f32 	%f70, [%rd36];
	fma.rn.f32 	%f71, %f69, %f70, %f172;
	ld.global.f32 	%f72, [%rd35+128];
	ld.global.f32 	%f73, [%rd36+128];
	fma.rn.f32 	%f74, %f72, %f73, %f71;
	ld.global.f32 	%f75, [%rd35+256];
	ld.global.f32 	%f76, [%rd36+256];
	fma.rn.f32 	%f77, %f75, %f76, %f74;
	ld.global.f32 	%f78, [%rd35+384];
	ld.global.f32 	%f79, [%rd36+384];
	fma.rn.f32 	%f80, %f78, %f79, %f77;
	ld.global.f32 	%f81, [%rd35+512];
	ld.global.f32 	%f82, [%rd36+512];
	fma.rn.f32 	%f83, %f81, %f82, %f80;
	ld.global.f32 	%f84, [%rd35+640];
	ld.global.f32 	%f85, [%rd36+640];
	fma.rn.f32 	%f86, %f84, %f85, %f83;
	ld.global.f32 	%f87, [%rd35+768];
	ld.global.f32 	%f88, [%rd36+768];
	fma.rn.f32 	%f89, %f87, %f88, %f86;
	ld.global.f32 	%f90, [%rd35+896];
	ld.global.f32 	%f91, [%rd36+896];
	fma.rn.f32 	%f172, %f90, %f91, %f89;
	add.s32 	%r85, %r85, 256;
$L__BB16_11:
	setp.eq.s32 	%p8, %r15, 0;
	@%p8 bra 	$L__BB16_18;
	setp.lt.u32 	%p9, %r16, 3;
	@%p9 bra 	$L__BB16_14;
	cvt.u64.u32 	%rd37, %r85;
	add.s64 	%rd38, %rd7, %rd37;
	shl.b64 	%rd39, %rd38, 2;
	add.s64 	%rd40, %rd2, %rd39;
	ld.global.f32 	%f93, [%rd40];
	add.s64 	%rd41, %rd1, %rd39;
	ld.global.f32 	%f94, [%rd41];
	fma.rn.f32 	%f95, %f93, %f94, %f172;
	ld.global.f32 	%f96, [%rd40+128];
	ld.global.f32 	%f97, [%rd41+128];
	fma.rn.f32 	%f98, %f96, %f97, %f95;
	ld.global.f32 	%f99, [%rd40+256];
	ld.global.f32 	%f100, [%rd41+256];
	fma.rn.f32 	%f101, %f99, %f100, %f98;
	ld.global.f32 	%f102, [%rd40+384];
	ld.global.f32 	%f103, [%rd41+384];
	fma.rn.f32 	%f172, %f102, %f103, %f101;
	add.s32 	%r85, %r85, 128;
$L__BB16_14:
	setp.eq.s32 	%p10, %r17, 0;
	@%p10 bra 	$L__BB16_18;
	setp.eq.s32 	%p11, %r17, 1;
	cvt.u64.u32 	%rd42, %r85;
	add.s64 	%rd43, %rd7, %rd42;
	shl.b64 	%rd44, %rd43, 2;
	add.s64 	%rd10, %rd2, %rd44;
	ld.global.f32 	%f104, [%rd10];
	add.s64 	%rd11, %rd1, %rd44;
	ld.global.f32 	%f105, [%rd11];
	fma.rn.f32 	%f172, %f104, %f105, %f172;
	@%p11 bra 	$L__BB16_18;
	setp.eq.s32 	%p12, %r17, 2;
	ld.global.f32 	%f106, [%rd10+128];
	ld.global.f32 	%f107, [%rd11+128];
	fma.rn.f32 	%f172, %f106, %f107, %f172;
	@%p12 bra 	$L__BB16_18;
	ld.global.f32 	%f108, [%rd10+256];
	ld.global.f32 	%f109, [%rd11+256];
	fma.rn.f32 	%f172, %f108, %f109, %f172;
$L__BB16_18:
	setp.ge.s32 	%p13, %r7, %r37;
	mov.b32 	%r60, %f172;
	shfl.sync.bfly.b32	%r61|%p14, %r60, 16, 31, -1;
	mov.b32 	%f110, %r61;
	add.f32 	%f111, %f172, %f110;
	mov.b32 	%r62, %f111;
	shfl.sync.bfly.b32	%r63|%p15, %r62, 8, 31, -1;
	mov.b32 	%f112, %r63;
	add.f32 	%f113, %f111, %f112;
	mov.b32 	%r64, %f113;
	shfl.sync.bfly.b32	%r65|%p16, %r64, 4, 31, -1;
	mov.b32 	%f114, %r65;
	add.f32 	%f115, %f113, %f114;
	mov.b32 	%r66, %f115;
	shfl.sync.bfly.b32	%r67|%p17, %r66, 2, 31, -1;
	mov.b32 	%f116, %r67;
	add.f32 	%f117, %f115, %f116;
	mov.b32 	%r68, %f117;
	shfl.sync.bfly.b32	%r69|%p18, %r68, 1, 31, -1;
	mov.b32 	%f118, %r69;
	add.f32 	%f119, %f117, %f118;
	st.shared.f32 	[%r10], %f119;
	barrier.sync 	0;
	ld.shared.f32 	%f120, [%r9];
	mov.b32 	%r70, %f120;
	shfl.sync.bfly.b32	%r71|%p19, %r70, 16, 31, -1;
	mov.b32 	%f121, %r71;
	add.f32 	%f122, %f120, %f121;
	mov.b32 	%r72, %f122;
	shfl.sync.bfly.b32	%r73|%p20, %r72, 8, 31, -1;
	mov.b32 	%f123, %r73;
	add.f32 	%f124, %f122, %f123;
	mov.b32 	%r74, %f124;
	shfl.sync.bfly.b32	%r75|%p21, %r74, 4, 31, -1;
	mov.b32 	%f125, %r75;
	add.f32 	%f126, %f124, %f125;
	mov.b32 	%r76, %f126;
	shfl.sync.bfly.b32	%r77|%p22, %r76, 2, 31, -1;
	mov.b32 	%f127, %r77;
	add.f32 	%f128, %f126, %f127;
	mov.b32 	%r78, %f128;
	shfl.sync.bfly.b32	%r79|%p23, %r78, 1, 31, -1;
	mov.b32 	%f129, %r79;
	add.f32 	%f15, %f128, %f129;
	@%p13 bra 	$L__BB16_25;
	setp.eq.s32 	%p24, %r17, 0;
	mov.u32 	%r86, %r7;
	@%p24 bra 	$L__BB16_23;
	setp.eq.s32 	%p25, %r17, 1;
	add.s64 	%rd48, %rd7, %rd4;
	shl.b64 	%rd49, %rd48, 2;
	add.s64 	%rd45, %rd21, %rd49;
	// begin inline asm
	ld.global.cs.f32 %f130, [%rd45];
	// end inline asm
	add.s64 	%rd46, %rd20, %rd49;
	// begin inline asm
	ld.global.cs.f32 %f131, [%rd46];
	// end inline asm
	sub.f32 	%f133, %f131, %f15;
	mul.f32 	%f134, %f130, %f133;
	add.s64 	%rd47, %rd19, %rd49;
	mul.f32 	%f132, %f16, %f134;
	// begin inline asm
	st.global.cs.f32 [%rd47], %f132;
	// end inline asm
	mov.u32 	%r86, %r11;
	@%p25 bra 	$L__BB16_23;
	setp.eq.s32 	%p26, %r17, 2;
	add.s64 	%rd50, %rd45, 128;
	// begin inline asm
	ld.global.cs.f32 %f135, [%rd50];
	// end inline asm
	add.s64 	%rd51, %rd46, 128;
	// begin inline asm
	ld.global.cs.f32 %f136, [%rd51];
	// end inline asm
	sub.f32 	%f138, %f136, %f15;
	mul.f32 	%f139, %f135, %f138;
	add.s64 	%rd52, %rd47, 128;
	mul.f32 	%f137, %f16, %f139;
	// begin inline asm
	st.global.cs.f32 [%rd52], %f137;
	// end inline asm
	mov.u32 	%r86, %r18;
	@%p26 bra 	$L__BB16_23;
	add.s64 	%rd53, %rd45, 256;
	// begin inline asm
	ld.global.cs.f32 %f140, [%rd53];
	// end inline asm
	add.s64 	%rd54, %rd46, 256;
	// begin inline asm
	ld.global.cs.f32 %f141, [%rd54];
	// end inline asm
	sub.f32 	%f143, %f141, %f15;
	mul.f32 	%f144, %f140, %f143;
	add.s64 	%rd55, %rd47, 256;
	mul.f32 	%f142, %f16, %f144;
	// begin inline asm
	st.global.cs.f32 [%rd55], %f142;
	// end inline asm
	mov.u32 	%r86, %r19;
$L__BB16_23:
	setp.lt.u32 	%p27, %r12, 96;
	@%p27 bra 	$L__BB16_25;
$L__BB16_24:
	cvt.u64.u32 	%rd68, %r86;
	add.s64 	%rd69, %rd7, %rd68;
	shl.b64 	%rd70, %rd69, 2;
	add.s64 	%rd56, %rd21, %rd70;
	// begin inline asm
	ld.global.cs.f32 %f145, [%rd56];
	// end inline asm
	add.s64 	%rd57, %rd20, %rd70;
	// begin inline asm
	ld.global.cs.f32 %f146, [%rd57];
	// end inline asm
	sub.f32 	%f157, %f146, %f15;
	mul.f32 	%f158, %f145, %f157;
	add.s64 	%rd58, %rd19, %rd70;
	mul.f32 	%f147, %f16, %f158;
	// begin inline asm
	st.global.cs.f32 [%rd58], %f147;
	// end inline asm
	add.s64 	%rd59, %rd56, 128;
	// begin inline asm
	ld.global.cs.f32 %f148, [%rd59];
	// end inline asm
	add.s64 	%rd60, %rd57, 128;
	// begin inline asm
	ld.global.cs.f32 %f149, [%rd60];
	// end inline asm
	sub.f32 	%f159, %f149, %f15;
	mul.f32 	%f160, %f148, %f159;
	add.s64 	%rd61, %rd58, 128;
	mul.f32 	%f150, %f16, %f160;
	// begin inline asm
	st.global.cs.f32 [%rd61], %f150;
	// end inline asm
	add.s64 	%rd62, %rd56, 256;
	// begin inline asm
	ld.global.cs.f32 %f151, [%rd62];
	// end inline asm
	add.s64 	%rd63, %rd57, 256;
	// begin inline asm
	ld.global.cs.f32 %f152, [%rd63];
	// end inline asm
	sub.f32 	%f161, %f152, %f15;
	mul.f32 	%f162, %f151, %f161;
	add.s64 	%rd64, %rd58, 256;
	mul.f32 	%f153, %f16, %f162;
	// begin inline asm
	st.global.cs.f32 [%rd64], %f153;
	// end inline asm
	add.s64 	%rd65, %rd56, 384;
	// begin inline asm
	ld.global.cs.f32 %f154, [%rd65];
	// end inline asm
	add.s64 	%rd66, %rd57, 384;
	// begin inline asm
	ld.global.cs.f32 %f155, [%rd66];
	// end inline asm
	sub.f32 	%f163, %f155, %f15;
	mul.f32 	%f164, %f154, %f163;
	add.s64 	%rd67, %rd58, 384;
	mul.f32 	%f156, %f16, %f164;
	// begin inline asm
	st.global.cs.f32 [%rd67], %f156;
	// end inline asm
	add.s32 	%r86, %r86, 128;
	setp.lt.s32 	%p28, %r86, %r37;
	@%p28 bra 	$L__BB16_24;
$L__BB16_25:
	add.s32 	%r80, %r80, 1;
	setp.ne.s32 	%p29, %r80, 4;
	@%p29 bra 	$L__BB16_3;
$L__BB16_26:
	ret;

}
	// .globl	softmax_forward_kernel52
.visible .entry softmax_forward_kernel52(
	.param .u64 .ptr .align 1 softmax_forward_kernel52_param_0,
	.param .f32 softmax_forward_kernel52_param_1,
	.param .u64 .ptr .align 1 softmax_forward_kernel52_param_2,
	.param .u32 softmax_forward_kernel52_param_3,
	.param .u32 softmax_forward_kernel52_param_4
)
{
	.reg .pred 	%p<20>;
	.reg .b32 	%r<90>;
	.reg .b32 	%f<228>;
	.reg .b64 	%rd<49>;

	ld.param.u64 	%rd17, [softmax_forward_kernel52_param_0];
	ld.param.f32 	%f13, [softmax_forward_kernel52_param_1];
	ld.param.u64 	%rd18, [softmax_forward_kernel52_param_2];
	ld.param.u32 	%r18, [softmax_forward_kernel52_param_3];
	ld.param.u32 	%r17, [softmax_forward_kernel52_param_4];
	mov.u32 	%r1, %tid.x;
	and.b32  	%r89, %r1, 31;
	shr.u32 	%r19, %r1, 5;
	mov.u32 	%r20, %ntid.x;
	shr.u32 	%r21, %r20, 5;
	mov.u32 	%r22, %nctaid.x;
	mov.u32 	%r23, %ctaid.x;
	not.b32 	%r24, %r23;
	add.s32 	%r25, %r22, %r24;
	mad.lo.s32 	%r3, %r25, %r21, %r19;
	mul.lo.s32 	%r26, %r17, %r18;
	setp.ge.s32 	%p1, %r3, %r26;
	@%p1 bra 	$L__BB17_13;
	cvta.to.global.u64 	%rd1, %rd18;
	rem.s32 	%r4, %r3, %r17;
	shr.s32 	%r27, %r4, 31;
	shr.u32 	%r28, %r27, 30;
	add.s32 	%r29, %r4, %r28;
	shr.s32 	%r5, %r29, 2;
	mul.lo.s32 	%r30, %r17, %r3;
	cvt.s64.s32 	%rd2, %r30;
	setp.ge.s32 	%p2, %r89, %r5;
	mov.f32 	%f225, 0f00000000;
	mov.f32 	%f226, 0fFF7FFFFF;
	@%p2 bra 	$L__BB17_4;
	and.b32  	%r31, %r1, 31;
	mul.wide.u32 	%rd19, %r31, 16;
	shl.b64 	%rd20, %rd2, 2;
	add.s64 	%rd21, %rd19, %rd20;
	add.s64 	%rd22, %rd21, %rd1;
	add.s64 	%rd45, %rd22, 8;
	mov.f32 	%f223, 0fFF7FFFFF;
	mov.f32 	%f225, 0f00000000;
	mov.u32 	%r86, %r89;
$L__BB17_3:
	ld.global.f32 	%f18, [%rd45+-8];
	ld.global.f32 	%f19, [%rd45+-4];
	ld.global.f32 	%f20, [%rd45];
	ld.global.f32 	%f21, [%rd45+4];
	max.f32 	%f22, %f223, %f18;
	max.f32 	%f23, %f22, %f19;
	max.f32 	%f24, %f23, %f20;
	max.f32 	%f226, %f24, %f21;
	sub.f32 	%f25, %f223, %f226;
	mul.f32 	%f26, %f13, %f25;
	fma.rn.f32 	%f27, %f26, 0f3BBB989D, 0f3F000000;
	cvt.sat.f32.f32 	%f28, %f27;
	mov.f32 	%f29, 0f4B400001;
	mov.f32 	%f30, 0f437C0000;
	fma.rm.f32 	%f31, %f28, %f30, %f29;
	add.f32 	%f32, %f31, 0fCB40007F;
	neg.f32 	%f33, %f32;
	fma.rn.f32 	%f34, %f26, 0f3FB8AA3B, %f33;
	fma.rn.f32 	%f35, %f26, 0f32A57060, %f34;
	mov.b32 	%r32, %f31;
	shl.b32 	%r33, %r32, 23;
	mov.b32 	%f36, %r33;
	ex2.approx.ftz.f32 	%f37, %f35;
	mul.f32 	%f38, %f37, %f36;
	sub.f32 	%f39, %f18, %f226;
	mul.f32 	%f40, %f13, %f39;
	fma.rn.f32 	%f41, %f40, 0f3BBB989D, 0f3F000000;
	cvt.sat.f32.f32 	%f42, %f41;
	fma.rm.f32 	%f43, %f42, %f30, %f29;
	add.f32 	%f44, %f43, 0fCB40007F;
	neg.f32 	%f45, %f44;
	fma.rn.f32 	%f46, %f40, 0f3FB8AA3B, %f45;
	fma.rn.f32 	%f47, %f40, 0f32A57060, %f46;
	mov.b32 	%r34, %f43;
	shl.b32 	%r35, %r34, 23;
	mov.b32 	%f48, %r35;
	ex2.approx.ftz.f32 	%f49, %f47;
	mul.f32 	%f50, %f49, %f48;
	fma.rn.f32 	%f51, %f225, %f38, %f50;
	sub.f32 	%f52, %f19, %f226;
	mul.f32 	%f53, %f13, %f52;
	fma.rn.f32 	%f54, %f53, 0f3BBB989D, 0f3F000000;
	cvt.sat.f32.f32 	%f55, %f54;
	fma.rm.f32 	%f56, %f55, %f30, %f29;
	add.f32 	%f57, %f56, 0fCB40007F;
	neg.f32 	%f58, %f57;
	fma.rn.f32 	%f59, %f53, 0f3FB8AA3B, %f58;
	fma.rn.f32 	%f60, %f53, 0f32A57060, %f59;
	mov.b32 	%r36, %f56;
	shl.b32 	%r37, %r36, 23;
	mov.b32 	%f61, %r37;
	ex2.approx.ftz.f32 	%f62, %f60;
	fma.rn.f32 	%f63, %f62, %f61, %f51;
	sub.f32 	%f64, %f20, %f226;
	mul.f32 	%f65, %f13, %f64;
	fma.rn.f32 	%f66, %f65, 0f3BBB989D, 0f3F000000;
	cvt.sat.f32.f32 	%f67, %f66;
	fma.rm.f32 	%f68, %f67, %f30, %f29;
	add.f32 	%f69, %f68, 0fCB40007F;
	neg.f32 	%f70, %f69;
	fma.rn.f32 	%f71, %f65, 0f3FB8AA3B, %f70;
	fma.rn.f32 	%f72, %f65, 0f32A57060, %f71;
	mov.b32 	%r38, %f68;
	shl.b32 	%r39, %r38, 23;
	mov.b32 	%f73, %r39;
	ex2.approx.ftz.f32 	%f74, %f72;
	fma.rn.f32 	%f75, %f74, %f73, %f63;
	sub.f32 	%f76, %f21, %f226;
	mul.f32 	%f77, %f13, %f76;
	fma.rn.f32 	%f78, %f77, 0f3BBB989D, 0f3F000000;
	cvt.sat.f32.f32 	%f79, %f78;
	fma.rm.f32 	%f80, %f79, %f30, %f29;
	add.f32 	%f81, %f80, 0fCB40007F;
	neg.f32 	%f82, %f81;
	fma.rn.f32 	%f83, %f77, 0f3FB8AA3B, %f82;
	fma.rn.f32 	%f84, %f77, 0f32A57060, %f83;
	mov.b32 	%r40, %f80;
	shl.b32 	%r41, %r40, 23;
	mov.b32 	%f85, %r41;
	ex2.approx.ftz.f32 	%f86, %f84;
	fma.rn.f32 	%f225, %f86, %f85, %f75;
	add.s32 	%r86, %r86, 32;
	add.s64 	%rd45, %rd45, 512;
	setp.lt.s32 	%p3, %r86, %r5;
	mov.f32 	%f223, %f226;
	@%p3 bra 	$L__BB17_3;
$L__BB17_4:
	shl.b32 	%r42, %r5, 2;
	add.s32 	%r8, %r42, %r89;
	setp.gt.s32 	%p4, %r8, %r4;
	@%p4 bra 	$L__BB17_6;
	shl.b64 	%rd23, %rd2, 2;
	add.s64 	%rd24, %rd1, %rd23;
	mul.wide.s32 	%rd25, %r8, 4;
	add.s64 	%rd26, %rd24, %rd25;
	ld.global.f32 	%f87, [%rd26];
	max.f32 	%f7, %f226, %f87;
	sub.f32 	%f88, %f226, %f7;
	mul.f32 	%f89, %f13, %f88;
	fma.rn.f32 	%f90, %f89, 0f3BBB989D, 0f3F000000;
	cvt.sat.f32.f32 	%f91, %f90;
	mov.f32 	%f92, 0f4B400001;
	mov.f32 	%f93, 0f437C0000;
	fma.rm.f32 	%f94, %f91, %f93, %f92;
	add.f32 	%f95, %f94, 0fCB40007F;
	neg.f32 	%f96, %f95;
	fma.rn.f32 	%f97, %f89, 0f3FB8AA3B, %f96;
	fma.rn.f32 	%f98, %f89, 0f32A57060, %f97;
	mov.b32 	%r43, %f94;
	shl.b32 	%r44, %r43, 23;
	mov.b32 	%f99, %r44;
	ex2.approx.ftz.f32 	%f100, %f98;
	mul.f32 	%f101, %f100, %f99;
	mul.f32 	%f102, %f225, %f101;
	sub.f32 	%f103, %f87, %f7;
	mul.f32 	%f104, %f13, %f103;
	fma.rn.f32 	%f105, %f104, 0f3BBB989D, 0f3F000000;
	cvt.sat.f32.f32 	%f106, %f105;
	fma.rm.f32 	%f107, %f106, %f93, %f92;
	add.f32 	%f108, %f107, 0fCB40007F;
	neg.f32 	%f109, %f108;
	fma.rn.f32 	%f110, %f104, 0f3FB8AA3B, %f109;
	fma.rn.f32 	%f111, %f104, 0f32A57060, %f110;
	mov.b32 	%r45, %f107;
	shl.b32 	%r46, %r45, 23;
	mov.b32 	%f112, %r46;
	ex2.approx.ftz.f32 	%f113, %f111;
	fma.rn.f32 	%f225, %f113, %f112, %f102;
	mov.f32 	%f226, %f7;
$L__BB17_6:
	mov.b32 	%r47, %f226;
	shfl.sync.down.b32	%r48|%p5, %r47, 16, 31, -1;
	mov.b32 	%f114, %r48;
	max.f32 	%f115, %f226, %f114;
	mov.b32 	%r49, %f115;
	shfl.sync.down.b32	%r50|%p6, %r49, 8, 31, -1;
	mov.b32 	%f116, %r50;
	max.f32 	%f117, %f115, %f116;
	mov.b32 	%r51, %f117;
	shfl.sync.down.b32	%r52|%p7, %r51, 4, 31, -1;
	mov.b32 	%f118, %r52;
	max.f32 	%f119, %f117, %f118;
	mov.b32 	%r53, %f119;
	shfl.sync.down.b32	%r54|%p8, %r53, 2, 31, -1;
	mov.b32 	%f120, %r54;
	max.f32 	%f121, %f119, %f120;
	mov.b32 	%r55, %f121;
	shfl.sync.down.b32	%r56|%p9, %r55, 1, 31, -1;
	mov.b32 	%f122, %r56;
	max.f32 	%f11, %f121, %f122;
	sub.f32 	%f123, %f226, %f11;
	mul.f32 	%f124, %f13, %f123;
	fma.rn.f32 	%f125, %f124, 0f3BBB989D, 0f3F000000;
	cvt.sat.f32.f32 	%f126, %f125;
	mov.f32 	%f127, 0f4B400001;
	mov.f32 	%f128, 0f437C0000;
	fma.rm.f32 	%f129, %f126, %f128, %f127;
	add.f32 	%f130, %f129, 0fCB40007F;
	neg.f32 	%f131, %f130;
	fma.rn.f32 	%f132, %f124, 0f3FB8AA3B, %f131;
	fma.rn.f32 	%f133, %f124, 0f32A57060, %f132;
	mov.b32 	%r57, %f129;
	shl.b32 	%r58, %r57, 23;
	mov.b32 	%f134, %r58;
	ex2.approx.ftz.f32 	%f135, %f133;
	mul.f32 	%f136, %f135, %f134;
	mul.f32 	%f137, %f225, %f136;
	mov.b32 	%r59, %f137;
	shfl.sync.down.b32	%r60|%p10, %r59, 16, 31, -1;
	mov.b32 	%f138, %r60;
	add.f32 	%f139, %f137, %f138;
	mov.b32 	%r61, %f139;
	shfl.sync.down.b32	%r62|%p11, %r61, 8, 31, -1;
	mov.b32 	%f140, %r62;
	add.f32 	%f141, %f139, %f140;
	mov.b32 	%r63, %f141;
	shfl.sync.down.b32	%r64|%p12, %r63, 4, 31, -1;
	mov.b32 	%f142, %r64;
	add.f32 	%f143, %f141, %f142;
	mov.b32 	%r65, %f143;
	shfl.sync.down.b32	%r66|%p13, %r65, 2, 31, -1;
	mov.b32 	%f144, %r66;
	add.f32 	%f145, %f143, %f144;
	mov.b32 	%r67, %f145;
	shfl.sync.down.b32	%r68|%p14, %r67, 1, 31, -1;
	mov.b32 	%f146, %r68;
	add.f32 	%f147, %f145, %f146;
	rcp.rn.f32 	%f12, %f147;
	setp.lt.s32 	%p15, %r4, %r89;
	@%p15 bra 	$L__BB17_13;
	sub.s32 	%r9, %r4, %r89;
	and.b32  	%r69, %r9, 96;
	setp.eq.s32 	%p16, %r69, 96;
	@%p16 bra 	$L__BB17_10;
	shr.u32 	%r70, %r9, 5;
	add.s32 	%r71, %r70, 1;
	and.b32  	%r72, %r71, 3;
	cvt.u64.u32 	%rd27, %r1;
	and.b64  	%rd28, %rd27, 31;
	add.s64 	%rd29, %rd2, %rd28;
	shl.b64 	%rd30, %rd29, 2;
	add.s64 	%rd47, %rd17, %rd30;
	shl.b64 	%rd31, %rd2, 2;
	and.b32  	%r73, %r1, 31;
	mul.wide.u32 	%rd32, %r73, 4;
	add.s64 	%rd33, %rd31, %rd32;
	add.s64 	%rd46, %rd18, %rd33;
	neg.s32 	%r87, %r72;
	shl.b32 	%r74, %r71, 5;
	and.b32  	%r75, %r74, 96;
	or.b32  	%r89, %r75, %r89;
$L__BB17_9:
	.pragma "nounroll";
	// begin inline asm
	ld.global.cs.f32 %f148, [%rd46];
	// end inline asm
	sub.f32 	%f150, %f148, %f11;
	mul.f32 	%f151, %f13, %f150;
	fma.rn.f32 	%f152, %f151, 0f3BBB989D, 0f3F000000;
	cvt.sat.f32.f32 	%f153, %f152;
	mov.f32 	%f154, 0f4B400001;
	mov.f32 	%f155, 0f437C0000;
	fma.rm.f32 	%f156, %f153, %f155, %f154;
	add.f32 	%f157, %f156, 0fCB40007F;
	neg.f32 	%f158, %f157;
	fma.rn.f32 	%f159, %f151, 0f3FB8AA3B, %f158;
	fma.rn.f32 	%f160, %f151, 0f32A57060, %f159;
	mov.b32 	%r76, %f156;
	shl.b32 	%r77, %r76, 23;
	mov.b32 	%f161, %r77;
	ex2.approx.ftz.f32 	%f162, %f160;
	mul.f32 	%f163, %f162, %f161;
	mul.f32 	%f149, %f12, %f163;
	// begin inline asm
	st.global.cs.f32 [%rd47], %f149;
	// end inline asm
	add.s64 	%rd47, %rd47, 128;
	add.s64 	%rd46, %rd46, 128;
	add.s32 	%r87, %r87, 1;
	setp.ne.s32 	%p17, %r87, 0;
	@%p17 bra 	$L__BB17_9;
$L__BB17_10:
	setp.lt.u32 	%p18, %r9, 96;
	@%p18 bra 	$L__BB17_13;
	mul.wide.u32 	%rd36, %r89, 4;
	add.s64 	%rd12, %rd17, %rd36;
	shl.b64 	%rd48, %rd2, 2;
	add.s64 	%rd14, %rd18, %rd36;
$L__BB17_12:
	add.s64 	%rd37, %rd14, %rd48;
	// begin inline asm
	ld.global.cs.f32 %f164, [%rd37];
	// end inline asm
	sub.f32 	%f172, %f164, %f11;
	mul.f32 	%f173, %f13, %f172;
	fma.rn.f32 	%f174, %f173, 0f3BBB989D, 0f3F000000;
	cvt.sat.f32.f32 	%f175, %f174;
	mov.f32 	%f176, 0f4B400001;
	mov.f32 	%f177, 0f437C0000;
	fma.rm.f32 	%f178, %f175, %f177, %f176;
	add.f32 	%f179, %f178, 0fCB40007F;
	neg.f32 	%f180, %f179;
	fma.rn.f32 	%f181, %f173, 0f3FB8AA3B, %f180;
	fma.rn.f32 	%f182, %f173, 0f32A57060, %f181;
	mov.b32 	%r78, %f178;
	shl.b32 	%r79, %r78, 23;
	mov.b32 	%f183, %r79;
	ex2.approx.ftz.f32 	%f184, %f182;
	mul.f32 	%f185, %f184, %f183;
	add.s64 	%rd38, %rd12, %rd48;
	mul.f32 	%f165, %f12, %f185;
	// begin inline asm
	st.global.cs.f32 [%rd38], %f165;
	// end inline asm
	add.s64 	%rd39, %rd37, 128;
	// begin inline asm
	ld.global.cs.f32 %f166, [%rd39];
	// end inline asm
	sub.f32 	%f186, %f166, %f11;
	mul.f32 	%f187, %f13, %f186;
	fma.rn.f32 	%f188, %f187, 0f3BBB989D, 0f3F000000;
	cvt.sat.f32.f32 	%f189, %f188;
	fma.rm.f32 	%f190, %f189, %f177, %f176;
	add.f32 	%f191, %f190, 0fCB40007F;
	neg.f32 	%f192, %f191;
	fma.rn.f32 	%f193, %f187, 0f3FB8AA3B, %f192;
	fma.rn.f32 	%f194, %f187, 0f32A57060, %f193;
	mov.b32 	%r80, %f190;
	shl.b32 	%r81, %r80, 23;
	mov.b32 	%f195, %r81;
	ex2.approx.ftz.f32 	%f196, %f194;
	mul.f32 	%f197, %f196, %f195;
	add.s64 	%rd40, %rd38, 128;
	mul.f32 	%f167, %f12, %f197;
	// begin inline asm
	st.global.cs.f32 [%rd40], %f167;
	// end inline asm
	add.s64 	%rd41, %rd37, 256;
	// begin inline asm
	ld.global.cs.f32 %f168, [%rd41];
	// end inline asm
	sub.f32 	%f198, %f168, %f11;
	mul.f32 	%f199, %f13, %f198;
	fma.rn.f32 	%f200, %f199, 0f3BBB989D, 0f3F000000;
	cvt.sat.f32.f32 	%f201, %f200;
	fma.rm.f32 	%f202, %f201, %f177, %f176;
	add.f32 	%f203, %f202, 0fCB40007F;
	neg.f32 	%f204, %f203;
	fma.rn.f32 	%f205, %f199, 0f3FB8AA3B, %f204;
	fma.rn.f32 	%f206, %f199, 0f32A57060, %f205;
	mov.b32 	%r82, %f202;
	shl.b32 	%r83, %r82, 23;
	mov.b32 	%f207, %r83;
	ex2.approx.ftz.f32 	%f208, %f206;
	mul.f32 	%f209, %f208, %f207;
	add.s64 	%rd42, %rd38, 256;
	mul.f32 	%f169, %f12, %f209;
	// begin inline asm
	st.global.cs.f32 [%rd42], %f169;
	// end inline asm
	add.s64 	%rd43, %rd37, 384;
	// begin inline asm
	ld.global.cs.f32 %f170, [%rd43];
	// end inline asm
	sub.f32 	%f210, %f170, %f11;
	mul.f32 	%f211, %f13, %f210;
	fma.rn.f32 	%f212, %f211, 0f3BBB989D, 0f3F000000;
	cvt.sat.f32.f32 	%f213, %f212;
	fma.rm.f32 	%f214, %f213, %f177, %f176;
	add.f32 	%f215, %f214, 0fCB40007F;
	neg.f32 	%f216, %f215;
	fma.rn.f32 	%f217, %f211, 0f3FB8AA3B, %f216;
	fma.rn.f32 	%f218, %f211, 0f32A57060, %f217;
	mov.b32 	%r84, %f214;
	shl.b32 	%r85, %r84, 23;
	mov.b32 	%f219, %r85;
	ex2.approx.ftz.f32 	%f220, %f218;
	mul.f32 	%f221, %f220, %f219;
	add.s64 	%rd44, %rd38, 384;
	mul.f32 	%f171, %f12, %f221;
	// begin inline asm
	st.global.cs.f32 [%rd44], %f171;
	// end inline asm
	add.s32 	%r89, %r89, 128;
	add.s64 	%rd48, %rd48, 512;
	setp.le.s32 	%p19, %r89, %r4;
	@%p19 bra 	$L__BB17_12;
$L__BB17_13:
	ret;

}
	// .globl	softmax_autoregressive_backward_inplace_kernel
.visible .entry softmax_autoregressive_backward_inplace_kernel(
	.param .u64 .ptr .align 1 softmax_autoregressive_backward_inplace_kernel_param_0,
	.param .u64 .ptr .align 1 softmax_autoregressive_backward_inplace_kernel_param_1,
	.param .u32 softmax_autoregressive_backward_inplace_kernel_param_2,
	.param .u32 softmax_autoregressive_backward_inplace_kernel_param_3,
	.param .u32 softmax_autoregressive_backward_inplace_kernel_param_4,
	.param .f32 softmax_autoregressive_backward_inplace_kernel_param_5
)
{
	.reg .pred 	%p<38>;
	.reg .b32 	%r<86>;
	.reg .b32 	%f<183>;
	.reg .b64 	%rd<84>;

	ld.param.u64 	%rd24, [softmax_autoregressive_backward_inplace_kernel_param_0];
	ld.param.u64 	%rd25, [softmax_autoregressive_backward_inplace_kernel_param_1];
	ld.param.u32 	%r34, [softmax_autoregressive_backward_inplace_kernel_param_3];
	ld.param.f32 	%f19, [softmax_autoregressive_backward_inplace_kernel_param_5];
	cvta.to.global.u64 	%rd1, %rd24;
	cvta.to.global.u64 	%rd2, %rd25;
	mov.u32 	%r36, %ctaid.x;
	shl.b32 	%r1, %r36, 2;
	not.b32 	%r37, %r1;
	add.s32 	%r2, %r34, %r37;
	mov.u32 	%r38, %ctaid.y;
	mul.lo.s32 	%r39, %r34, %r38;
	mul.lo.s32 	%r40, %r39, %r34;
	cvt.s64.s32 	%rd3, %r40;
	mov.u32 	%r3, %tid.x;
	and.b32  	%r4, %r3, 31;
	mov.u32 	%r41, %ntid.x;
	shr.u32 	%r5, %r41, 5;
	shr.u32 	%r42, %r3, 3;
	mov.u32 	%r43, _ZZ14blockReduceSumfbfE10shared_val;
	add.s32 	%r6, %r43, %r42;
	shl.b32 	%r44, %r3, 2;
	and.b32  	%r45, %r44, 124;
	add.s32 	%r7, %r43, %r45;
	not.b32 	%r46, %r3;
	add.s32 	%r8, %r34, %r46;
	and.b32  	%r9, %r8, 768;
	cvt.u64.u32 	%rd4, %r3;
	add.s32 	%r10, %r3, 256;
	add.s32 	%r11, %r3, 512;
	add.s32 	%r12, %r3, 768;
	add.s64 	%rd5, %rd1, 8192;
	mov.b32 	%r78, 0;
$L__BB18_1:
	add.s32 	%r47, %r1, %r78;
	sub.s32 	%r14, %r8, %r47;
	shr.u32 	%r48, %r14, 8;
	add.s32 	%r15, %r48, 1;
	and.b32  	%r16, %r15, 7;
	and.b32  	%r17, %r15, 15;
	sub.s32 	%r18, %r2, %r78;
	setp.lt.s32 	%p1, %r18, 0;
	@%p1 bra 	$L__BB18_48;
	mul.lo.s32 	%r49, %r18, %r34;
	cvt.s64.s32 	%rd6, %r49;
	add.s64 	%rd7, %rd6, %rd3;
	setp.gt.s32 	%p2, %r3, %r18;
	mov.f32 	%f181, 0f00000000;
	@%p2 bra 	$L__BB18_16;
	setp.lt.u32 	%p3, %r14, 3840;
	mov.f32 	%f181, 0f00000000;
	mov.u32 	%r81, %r3;
	@%p3 bra 	$L__BB18_6;
	and.b32  	%r50, %r15, 33554416;
	neg.s32 	%r79, %r50;
	add.s64 	%rd26, %rd3, %rd4;
	add.s64 	%rd27, %rd26, %rd6;
	shl.b64 	%rd28, %rd27, 2;
	add.s64 	%rd29, %rd2, %rd28;
	add.s64 	%rd83, %rd29, 8192;
	add.s64 	%rd82, %rd5, %rd28;
	mov.f32 	%f181, 0f00000000;
	mov.u32 	%r81, %r3;
$L__BB18_5:
	.pragma "nounroll";
	ld.global.f32 	%f24, [%rd83+-8192];
	ld.global.f32 	%f25, [%rd82+-8192];
	fma.rn.f32 	%f26, %f24, %f25, %f181;
	ld.global.f32 	%f27, [%rd83+-7168];
	ld.global.f32 	%f28, [%rd82+-7168];
	fma.rn.f32 	%f29, %f27, %f28, %f26;
	ld.global.f32 	%f30, [%rd83+-6144];
	ld.global.f32 	%f31, [%rd82+-6144];
	fma.rn.f32 	%f32, %f30, %f31, %f29;
	ld.global.f32 	%f33, [%rd83+-5120];
	ld.global.f32 	%f34, [%rd82+-5120];
	fma.rn.f32 	%f35, %f33, %f34, %f32;
	ld.global.f32 	%f36, [%rd83+-4096];
	ld.global.f32 	%f37, [%rd82+-4096];
	fma.rn.f32 	%f38, %f36, %f37, %f35;
	ld.global.f32 	%f39, [%rd83+-3072];
	ld.global.f32 	%f40, [%rd82+-3072];
	fma.rn.f32 	%f41, %f39, %f40, %f38;
	ld.global.f32 	%f42, [%rd83+-2048];
	ld.global.f32 	%f43, [%rd82+-2048];
	fma.rn.f32 	%f44, %f42, %f43, %f41;
	ld.global.f32 	%f45, [%rd83+-1024];
	ld.global.f32 	%f46, [%rd82+-1024];
	fma.rn.f32 	%f47, %f45, %f46, %f44;
	ld.global.f32 	%f48, [%rd83];
	ld.global.f32 	%f49, [%rd82];
	fma.rn.f32 	%f50, %f48, %f49, %f47;
	ld.global.f32 	%f51, [%rd83+1024];
	ld.global.f32 	%f52, [%rd82+1024];
	fma.rn.f32 	%f53, %f51, %f52, %f50;
	ld.global.f32 	%f54, [%rd83+2048];
	ld.global.f32 	%f55, [%rd82+2048];
	fma.rn.f32 	%f56, %f54, %f55, %f53;
	ld.global.f32 	%f57, [%rd83+3072];
	ld.global.f32 	%f58, [%rd82+3072];
	fma.rn.f32 	%f59, %f57, %f58, %f56;
	ld.global.f32 	%f60, [%rd83+4096];
	ld.global.f32 	%f61, [%rd82+4096];
	fma.rn.f32 	%f62, %f60, %f61, %f59;
	ld.global.f32 	%f63, [%rd83+5120];
	ld.global.f32 	%f64, [%rd82+5120];
	fma.rn.f32 	%f65, %f63, %f64, %f62;
	ld.global.f32 	%f66, [%rd83+6144];
	ld.global.f32 	%f67, [%rd82+6144];
	fma.rn.f32 	%f68, %f66, %f67, %f65;
	ld.global.f32 	%f69, [%rd83+7168];
	ld.global.f32 	%f70, [%rd82+7168];
	fma.rn.f32 	%f181, %f69, %f70, %f68;
	add.s32 	%r81, %r81, 4096;
	add.s32 	%r79, %r79, 16;
	add.s64 	%rd83, %rd83, 16384;
	add.s64 	%rd82, %rd82, 16384;
	setp.ne.s32 	%p4, %r79, 0;
	@%p4 bra 	$L__BB18_5;
$L__BB18_6:
	setp.eq.s32 	%p5, %r17, 0;
	@%p5 bra 	$L__BB18_16;
	setp.lt.u32 	%p6, %r17, 8;
	@%p6 bra 	$L__BB18_9;
	cvt.u64.u32 	%rd30, %r81;
	add.s64 	%rd31, %rd7, %rd30;
	shl.b64 	%rd32, %rd31, 2;
	add.s64 	%rd33, %rd2, %rd32;
	ld.global.f32 	%f72, [%rd33];
	add.s64 	%rd34, %rd1, %rd32;
	ld.global.f32 	%f73, [%rd34];
	fma.rn.f32 	%f74, %f72, %f73, %f181;
	ld.global.f32 	%f75, [%rd33+1024];
	ld.global.f32 	%f76, [%rd34+1024];
	fma.rn.f32 	%f77, %f75, %f76, %f74;
	ld.global.f32 	%f78, [%rd33+2048];
	ld.global.f32 	%f79, [%rd34+2048];
	fma.rn.f32 	%f80, %f78, %f79, %f77;
	ld.global.f32 	%f81, [%rd33+3072];
	ld.global.f32 	%f82, [%rd34+3072];
	fma.rn.f32 	%f83, %f81, %f82, %f80;
	ld.global.f32 	%f84, [%rd33+4096];
	ld.global.f32 	%f85, [%rd34+4096];
	fma.rn.f32 	%f86, %f84, %f85, %f83;
	ld.global.f32 	%f87, [%rd33+5120];
	ld.global.f32 	%f88, [%rd34+5120];
	fma.rn.f32 	%f89, %f87, %f88, %f86;
	ld.global.f32 	%f90, [%rd33+6144];
	ld.global.f32 	%f91, [%rd34+6144];
	fma.rn.f32 	%f92, %f90, %f91, %f89;
	ld.global.f32 	%f93, [%rd33+7168];
	ld.global.f32 	%f94, [%rd34+7168];
	fma.rn.f32 	%f181, %f93, %f94, %f92;
	add.s32 	%r81, %r81, 2048;
$L__BB18_9:
	setp.eq.s32 	%p7, %r16, 0;
	@%p7 bra 	$L__BB18_16;
	and.b32  	%r27, %r15, 3;
	setp.lt.u32 	%p8, %r16, 4;
	@%p8 bra 	$L__BB18_12;
	cvt.u64.u32 	%rd35, %r81;
	add.s64 	%rd36, %rd7, %rd35;
	shl.b64 	%rd37, %rd36, 2;
	add.s64 	%rd38, %rd2, %rd37;
	ld.global.f32 	%f96, [%rd38];
	add.s64 	%rd39, %rd1, %rd37;
	ld.global.f32 	%f97, [%rd39];
	fma.rn.f32 	%f98, %f96, %f97, %f181;
	ld.global.f32 	%f99, [%rd38+1024];
	ld.global.f32 	%f100, [%rd39+1024];
	fma.rn.f32 	%f101, %f99, %f100, %f98;
	ld.global.f32 	%f102, [%rd38+2048];
	ld.global.f32 	%f103, [%rd39+2048];
	fma.rn.f32 	%f104, %f102, %f103, %f101;
	ld.global.f32 	%f105, [%rd38+3072];
	ld.global.f32 	%f106, [%rd39+3072];
	fma.rn.f32 	%f181, %f105, %f106, %f104;
	add.s32 	%r81, %r81, 1024;
$L__BB18_12:
	setp.eq.s32 	%p9, %r27, 0;
	@%p9 bra 	$L__BB18_16;
	cvt.u64.u32 	%rd40, %r81;
	add.s64 	%rd41, %rd7, %rd40;
	shl.b64 	%rd42, %rd41, 2;
	add.s64 	%rd14, %rd2, %rd42;
	ld.global.f32 	%f107, [%rd14];
	add.s64 	%rd15, %rd1, %rd42;
	ld.global.f32 	%f108, [%rd15];
	fma.rn.f32 	%f181, %f107, %f108, %f181;
	setp.eq.s32 	%p10, %r27, 1;
	@%p10 bra 	$L__BB18_16;
	ld.global.f32 	%f109, [%rd14+1024];
	ld.global.f32 	%f110, [%rd15+1024];
	fma.rn.f32 	%f181, %f109, %f110, %f181;
	setp.eq.s32 	%p11, %r27, 2;
	@%p11 bra 	$L__BB18_16;
	ld.global.f32 	%f111, [%rd14+2048];
	ld.global.f32 	%f112, [%rd15+2048];
	fma.rn.f32 	%f181, %f111, %f112, %f181;
$L__BB18_16:
	setp.ne.s32 	%p12, %r4, 0;
	mov.b32 	%r51, %f181;
	shfl.sync.bfly.b32	%r52|%p13, %r51, 16, 31, -1;
	mov.b32 	%f113, %r52;
	add.f32 	%f114, %f181, %f113;
	mov.b32 	%r53, %f114;
	shfl.sync.bfly.b32	%r54|%p14, %r53, 8, 31, -1;
	mov.b32 	%f115, %r54;
	add.f32 	%f116, %f114, %f115;
	mov.b32 	%r55, %f116;
	shfl.sync.bfly.b32	%r56|%p15, %r55, 4, 31, -1;
	mov.b32 	%f117, %r56;
	add.f32 	%f118, %f116, %f117;
	mov.b32 	%r57, %f118;
	shfl.sync.bfly.b32	%r58|%p16, %r57, 2, 31, -1;
	mov.b32 	%f119, %r58;
	add.f32 	%f120, %f118, %f119;
	mov.b32 	%r59, %f120;
	shfl.sync.bfly.b32	%r60|%p17, %r59, 1, 31, -1;
	mov.b32 	%f121, %r60;
	add.f32 	%f15, %f120, %f121;
	@%p12 bra 	$L__BB18_18;
	st.shared.f32 	[%r6], %f15;
$L__BB18_18:
	setp.ge.u32 	%p18, %r4, %r5;
	bar.sync 	0;
	mov.f32 	%f182, 0f00000000;
	@%p18 bra 	$L__BB18_20;
	ld.shared.f32 	%f182, [%r7];
$L__BB18_20:
	setp.lt.s32 	%p19, %r3, %r34;
	mov.b32 	%r61, %f182;
	shfl.sync.bfly.b32	%r62|%p20, %r61, 16, 31, -1;
	mov.b32 	%f123, %r62;
	add.f32 	%f124, %f182, %f123;
	mov.b32 	%r63, %f124;
	shfl.sync.bfly.b32	%r64|%p21, %r63, 8, 31, -1;
	mov.b32 	%f125, %r64;
	add.f32 	%f126, %f124, %f125;
	mov.b32 	%r65, %f126;
	shfl.sync.bfly.b32	%r66|%p22, %r65, 4, 31, -1;
	mov.b32 	%f127, %r66;
	add.f32 	%f128, %f126, %f127;
	mov.b32 	%r67, %f128;
	shfl.sync.bfly.b32	%r68|%p23, %r67, 2, 31, -1;
	mov.b32 	%f129, %r68;
	add.f32 	%f130, %f128, %f129;
	mov.b32 	%r69, %f130;
	shfl.sync.bfly.b32	%r70|%p24, %r69, 1, 31, -1;
	mov.b32 	%f131, %r70;
	add.f32 	%f18, %f130, %f131;
	@%p19 bra 	$L__BB18_21;
	bra.uni 	$L__BB18_47;
$L__BB18_21:
	shl.b64 	%rd43, %rd7, 2;
	add.s64 	%rd16, %rd24, %rd43;
	setp.eq.s32 	%p25, %r9, 768;
	mov.u32 	%r84, %r3;
	@%p25 bra 	$L__BB18_33;
	add.s64 	%rd44, %rd7, %rd4;
	shl.b64 	%rd45, %rd44, 2;
	add.s64 	%rd17, %rd25, %rd45;
	shl.b64 	%rd46, %rd4, 2;
	add.s64 	%rd18, %rd16, %rd46;
	@%p2 bra 	$L__BB18_24;
	// begin inline asm
	ld.global.cs.f32 %f132, [%rd17];
	// end inline asm
	// begin inline asm
	ld.global.cs.f32 %f133, [%rd18];
	// end inline asm
	sub.f32 	%f135, %f133, %f18;
	mul.f32 	%f136, %f132, %f135;
	mul.f32 	%f134, %f19, %f136;
	// begin inline asm
	st.global.cs.f32 [%rd18], %f134;
	// end inline asm
	bra.uni 	$L__BB18_25;
$L__BB18_24:
	mov.f32 	%f137, 0f00000000;
	// begin inline asm
	st.global.cs.f32 [%rd18], %f137;
	// end inline asm
$L__BB18_25:
	setp.eq.s32 	%p27, %r9, 0;
	mov.u32 	%r84, %r10;
	@%p27 bra 	$L__BB18_33;
	setp.gt.s32 	%p28, %r10, %r18;
	@%p28 bra 	$L__BB18_28;
	add.s64 	%rd51, %rd17, 1024;
	// begin inline asm
	ld.global.cs.f32 %f138, [%rd51];
	// end inline asm
	add.s64 	%rd52, %rd18, 1024;
	// begin inline asm
	ld.global.cs.f32 %f139, [%rd52];
	// end inline asm
	sub.f32 	%f141, %f139, %f18;
	mul.f32 	%f142, %f138, %f141;
	mul.f32 	%f140, %f19, %f142;
	// begin inline asm
	st.global.cs.f32 [%rd52], %f140;
	// end inline asm
	bra.uni 	$L__BB18_29;
$L__BB18_28:
	add.s64 	%rd54, %rd18, 1024;
	mov.f32 	%f143, 0f00000000;
	// begin inline asm
	st.global.cs.f32 [%rd54], %f143;
	// end inline asm
$L__BB18_29:
	setp.eq.s32 	%p29, %r9, 256;
	mov.u32 	%r84, %r11;
	@%p29 bra 	$L__BB18_33;
	setp.gt.s32 	%p30, %r11, %r18;
	@%p30 bra 	$L__BB18_32;
	add.s64 	%rd55, %rd17, 2048;
	// begin inline asm
	ld.global.cs.f32 %f144, [%rd55];
	// end inline asm
	add.s64 	%rd56, %rd18, 2048;
	// begin inline asm
	ld.global.cs.f32 %f145, [%rd56];
	// end inline asm
	sub.f32 	%f147, %f145, %f18;
	mul.f32 	%f148, %f144, %f147;
	mul.f32 	%f146, %f19, %f148;
	// begin inline asm
	st.global.cs.f32 [%rd56], %f146;
	// end inline asm
	mov.u32 	%r84, %r12;
	bra.uni 	$L__BB18_33;
$L__BB18_32:
	add.s64 	%rd58, %rd18, 2048;
	mov.f32 	%f149, 0f00000000;
	// begin inline asm
	st.global.cs.f32 [%rd58], %f149;
	// end inline asm
	mov.u32 	%r84, %r12;
$L__BB18_33:
	setp.lt.u32 	%p31, %r8, 768;
	@%p31 bra 	$L__BB18_47;
$L__BB18_34:
	setp.gt.s32 	%p32, %r84, %r18;
	cvt.u64.u32 	%rd20, %r84;
	mul.wide.u32 	%rd59, %r84, 4;
	add.s64 	%rd21, %rd16, %rd59;
	@%p32 bra 	$L__BB18_36;
	add.s64 	%rd63, %rd7, %rd20;
	shl.b64 	%rd64, %rd63, 2;
	add.s64 	%rd60, %rd25, %rd64;
	// begin inline asm
	ld.global.cs.f32 %f150, [%rd60];
	// end inline asm
	shl.b64 	%rd65, %rd20, 2;
	add.s64 	%rd61, %rd16, %rd65;
	// begin inline asm
	ld.global.cs.f32 %f151, [%rd61];
	// end inline asm
	sub.f32 	%f153, %f151, %f18;
	mul.f32 	%f154, %f150, %f153;
	mul.f32 	%f152, %f19, %f154;
	// begin inline asm
	st.global.cs.f32 [%rd21], %f152;
	// end inline asm
	bra.uni 	$L__BB18_37;
$L__BB18_36:
	mov.f32 	%f155, 0f00000000;
	// begin inline asm
	st.global.cs.f32 [%rd21], %f155;
	// end inline asm
$L__BB18_37:
	cvt.u32.u64 	%r71, %rd20;
	add.s32 	%r72, %r71, 256;
	setp.gt.s32 	%p33, %r72, %r18;
	add.s64 	%rd67, %rd7, %rd20;
	shl.b64 	%rd68, %rd67, 2;
	add.s64 	%rd22, %rd25, %rd68;
	shl.b64 	%rd69, %rd20, 2;
	add.s64 	%rd23, %rd16, %rd69;
	@%p33 bra 	$L__BB18_39;
	add.s64 	%rd70, %rd22, 1024;
	// begin inline asm
	ld.global.cs.f32 %f156, [%rd70];
	// end inline asm
	add.s64 	%rd71, %rd23, 1024;
	// begin inline asm
	ld.global.cs.f32 %f157, [%rd71];
	// end inline asm
	sub.f32 	%f159, %f157, %f18;
	mul.f32 	%f160, %f156, %f159;
	add.s64 	%rd72, %rd21, 1024;
	mul.f32 	%f158, %f19, %f160;
	// begin inline asm
	st.global.cs.f32 [%rd72], %f158;
	// end inline asm
	bra.uni 	$L__BB18_40;
$L__BB18_39:
	add.s64 	%rd73, %rd21, 1024;
	mov.f32 	%f161, 0f00000000;
	// begin inline asm
	st.global.cs.f32 [%rd73], %f161;
	// end inline asm
$L__BB18_40:
	cvt.u32.u64 	%r73, %rd20;
	add.s32 	%r74, %r73, 512;
	setp.gt.s32 	%p34, %r74, %r18;
	@%p34 bra 	$L__BB18_42;
	add.s64 	%rd74, %rd22, 2048;
	// begin inline asm
	ld.global.cs.f32 %f162, [%rd74];
	// end inline asm
	add.s64 	%rd75, %rd23, 2048;
	// begin inline asm
	ld.global.cs.f32 %f163, [%rd75];
	// end inline asm
	sub.f32 	%f165, %f163, %f18;
	mul.f32 	%f166, %f162, %f165;
	add.s64 	%rd76, %rd21, 2048;
	mul.f32 	%f164, %f19, %f166;
	// begin inline asm
	st.global.cs.f32 [%rd76], %f164;
	// end inline asm
	bra.uni 	$L__BB18_43;
$L__BB18_42:
	add.s64 	%rd77, %rd21, 2048;
	mov.f32 	%f167, 0f00000000;
	// begin inline asm
	st.global.cs.f32 [%rd77], %f167;
	// end inline asm
$L__BB18_43:
	cvt.u32.u64 	%r75, %rd20;
	add.s32 	%r76, %r75, 768;
	setp.gt.s32 	%p35, %r76, %r18;
	@%p35 bra 	$L__BB18_45;
	add.s64 	%rd78, %rd22, 3072;
	// begin inline asm
	ld.global.cs.f32 %f168, [%rd78];
	// end inline asm
	add.s64 	%rd79, %rd23, 3072;
	// begin inline asm
	ld.global.cs.f32 %f169, [%rd79];
	// end inline asm
	sub.f32 	%f171, %f169, %f18;
	mul.f32 	%f172, %f168, %f171;
	add.s64 	%rd80, %rd21, 3072;
	mul.f32 	%f170, %f19, %f172;
	// begin inline asm
	st.global.cs.f32 [%rd80], %f170;
	// end inline asm
	bra.uni 	$L__BB18_46;
$L__BB18_45:
	add.s64 	%rd81, %rd21, 3072;
	mov.f32 	%f173, 0f00000000;
	// begin inline asm
	st.global.cs.f32 [%rd81], %f173;
	// end inline asm
$L__BB18_46:
	cvt.u32.u64 	%r77, %rd20;
	add.s32 	%r84, %r77, 1024;
	setp.lt.s32 	%p36, %r84, %r34;
	@%p36 bra 	$L__BB18_34;
$L__BB18_47:
	add.s32 	%r78, %r78, 1;
	setp.ne.s32 	%p37, %r78, 4;
	@%p37 bra 	$L__BB18_1;
$L__BB18_48:
	ret;

}
	// .globl	softmax_autoregressive_unmask_backward_inplace_kernel
.visible .entry softmax_autoregressive_unmask_backward_inplace_kernel(
	.param .u64 .ptr .align 1 softmax_autoregressive_unmask_backward_inplace_kernel_param_0,
	.param .u64 .ptr .align 1 softmax_autoregressive_unmask_backward_inplace_kernel_param_1,
	.param .u32 softmax_autoregressive_unmask_backward_inplace_kernel_param_2,
	.param .u32 softmax_autoregressive_unmask_backward_inplace_kernel_param_3,
	.param .u32 softmax_autoregressive_unmask_backward_inplace_kernel_param_4,
	.param .f32 softmax_autoregressive_unmask_backward_inplace_kernel_param_5
)
{
	.reg .pred 	%p<31>;
	.reg .b32 	%r<81>;
	.reg .b32 	%f<176>;
	.reg .b64 	%rd<65>;

	ld.param.u64 	%rd19, [softmax_autoregressive_unmask_backward_inplace_kernel_param_0];
	ld.param.u64 	%rd20, [softmax_autoregressive_unmask_backward_inplace_kernel_param_1];
	ld.param.u32 	%r35, [softmax_autoregressive_unmask_backward_inplace_kernel_param_3];
	ld.param.f32 	%f19, [softmax_autoregressive_unmask_backward_inplace_kernel_param_5];
	cvta.to.global.u64 	%rd1, %rd19;
	cvta.to.global.u64 	%rd2, %rd20;
	mov.u32 	%r37, %ctaid.x;
	shl.b32 	%r38, %r37, 2;
	not.b32 	%r39, %r38;
	add.s32 	%r1, %r35, %r39;
	mov.u32 	%r40, %ctaid.y;
	mul.lo.s32 	%r41, %r35, %r40;
	mul.lo.s32 	%r42, %r41, %r35;
	cvt.s64.s32 	%rd3, %r42;
	mov.u32 	%r2, %tid.x;
	and.b32  	%r3, %r2, 31;
	mov.u32 	%r43, %ntid.x;
	shr.u32 	%r4, %r43, 5;
	shr.u32 	%r44, %r2, 3;
	mov.u32 	%r45, _ZZ14blockReduceSumfbfE10shared_val;
	add.s32 	%r5, %r45, %r44;
	shl.b32 	%r46, %r2, 2;
	and.b32  	%r47, %r46, 124;
	add.s32 	%r6, %r45, %r47;
	add.s32 	%r7, %r35, -2;
	add.s32 	%r8, %r2, %r38;
	not.b32 	%r48, %r2;
	add.s32 	%r9, %r35, %r48;
	and.b32  	%r10, %r9, 768;
	cvt.u64.u32 	%rd4, %r2;
	add.s32 	%r11, %r2, 256;
	add.s32 	%r12, %r2, 512;
	add.s32 	%r13, %r2, 768;
	add.s64 	%rd5, %rd2, 8192;
	add.s64 	%rd6, %rd1, 8192;
	mov.b32 	%r73, 0;
$L__BB19_1:
	add.s32 	%r49, %r8, %r73;
	sub.s32 	%r15, %r7, %r49;
	shr.u32 	%r50, %r15, 8;
	add.s32 	%r16, %r50, 1;
	and.b32  	%r17, %r16, 7;
	and.b32  	%r18, %r16, 15;
	sub.s32 	%r19, %r1, %r73;
	setp.lt.s32 	%p1, %r19, 0;
	@%p1 bra 	$L__BB19_28;
	mul.lo.s32 	%r51, %r19, %r35;
	cvt.s64.s32 	%rd7, %r51;
	add.s64 	%rd8, %rd7, %rd3;
	setp.ge.s32 	%p2, %r2, %r19;
	mov.f32 	%f174, 0f00000000;
	@%p2 bra 	$L__BB19_16;
	setp.lt.u32 	%p3, %r15, 3840;
	mov.f32 	%f174, 0f00000000;
	mov.u32 	%r76, %r2;
	@%p3 bra 	$L__BB19_6;
	and.b32  	%r52, %r16, 33554416;
	neg.s32 	%r74, %r52;
	add.s64 	%rd21, %rd3, %rd4;
	add.s64 	%rd22, %rd21, %rd7;
	shl.b64 	%rd23, %rd22, 2;
	add.s64 	%rd64, %rd5, %rd23;
	add.s64 	%rd63, %rd6, %rd23;
	mov.f32 	%f174, 0f00000000;
	mov.u32 	%r76, %r2;
$L__BB19_5:
	.pragma "nounroll";
	ld.global.f32 	%f24, [%rd64+-8192];
	ld.global.f32 	%f25, [%rd63+-8192];
	fma.rn.f32 	%f26, %f24, %f25, %f174;
	ld.global.f32 	%f27, [%rd64+-7168];
	ld.global.f32 	%f28, [%rd63+-7168];
	fma.rn.f32 	%f29, %f27, %f28, %f26;
	ld.global.f32 	%f30, [%rd64+-6144];
	ld.global.f32 	%f31, [%rd63+-6144];
	fma.rn.f32 	%f32, %f30, %f31, %f29;
	ld.global.f32 	%f33, [%rd64+-5120];
	ld.global.f32 	%f34, [%rd63+-5120];
	fma.rn.f32 	%f35, %f33, %f34, %f32;
	ld.global.f32 	%f36, [%rd64+-4096];
	ld.global.f32 	%f37, [%rd63+-4096];
	fma.rn.f32 	%f38, %f36, %f37, %f35;
	ld.global.f32 	%f39, [%rd64+-3072];
	ld.global.f32 	%f40, [%rd63+-3072];
	fma.rn.f32 	%f41, %f39, %f40, %f38;
	ld.global.f32 	%f42, [%rd64+-2048];
	ld.global.f32 	%f43, [%rd63+-2048];
	fma.rn.f32 	%f44, %f42, %f43, %f41;
	ld.global.f32 	%f45, [%rd64+-1024];
	ld.global.f32 	%f46, [%rd63+-1024];
	fma.rn.f32 	%f47, %f45, %f46, %f44;
	ld.global.f32 	%f48, [%rd64];
	ld.global.f32 	%f49, [%rd63];
	fma.rn.f32 	%f50, %f48, %f49, %f47;
	ld.global.f32 	%f51, [%rd64+1024];
	ld.global.f32 	%f52, [%rd63+1024];
	fma.rn.f32 	%f53, %f51, %f52, %f50;
	ld.global.f32 	%f54, [%rd64+2048];
	ld.global.f32 	%f55, [%rd63+2048];
	fma.rn.f32 	%f56, %f54, %f55, %f53;
	ld.global.f32 	%f57, [%rd64+3072];
	ld.global.f32 	%f58, [%rd63+3072];
	fma.rn.f32 	%f59, %f57, %f58, %f56;
	ld.global.f32 	%f60, [%rd64+4096];
	ld.global.f32 	%f61, [%rd63+4096];
	fma.rn.f32 	%f62, %f60, %f61, %f59;
	ld.global.f32 	%f63, [%rd64+5120];
	ld.global.f32 	%f64, [%rd63+5120];
	fma.rn.f32 	%f65, %f63, %f64, %f62;
	ld.global.f32 	%f66, [%rd64+6144];
	ld.global.f32 	%f67, [%rd63+6144];
	fma.rn.f32 	%f68, %f66, %f67, %f65;
	ld.global.f32 	%f69, [%rd64+7168];
	ld.global.f32 	%f70, [%rd63+7168];
	fma.rn.f32 	%f174, %f69, %f70, %f68;
	add.s32 	%r76, %r76, 4096;
	add.s32 	%r74, %r74, 16;
	add.s64 	%rd64, %rd64, 16384;
	add.s64 	%rd63, %rd63, 16384;
	setp.ne.s32 	%p4, %r74, 0;
	@%p4 bra 	$L__BB19_5;
$L__BB19_6:
	setp.eq.s32 	%p5, %r18, 0;
	@%p5 bra 	$L__BB19_16;
	setp.lt.u32 	%p6, %r18, 8;
	@%p6 bra 	$L__BB19_9;
	cvt.u64.u32 	%rd24, %r76;
	add.s64 	%rd25, %rd8, %rd24;
	shl.b64 	%rd26, %rd25, 2;
	add.s64 	%rd27, %rd2, %rd26;
	ld.global.f32 	%f72, [%rd27];
	add.s64 	%rd28, %rd1, %rd26;
	ld.global.f32 	%f73, [%rd28];
	fma.rn.f32 	%f74, %f72, %f73, %f174;
	ld.global.f32 	%f75, [%rd27+1024];
	ld.global.f32 	%f76, [%rd28+1024];
	fma.rn.f32 	%f77, %f75, %f76, %f74;
	ld.global.f32 	%f78, [%rd27+2048];
	ld.global.f32 	%f79, [%rd28+2048];
	fma.rn.f32 	%f80, %f78, %f79, %f77;
	ld.global.f32 	%f81, [%rd27+3072];
	ld.global.f32 	%f82, [%rd28+3072];
	fma.rn.f32 	%f83, %f81, %f82, %f80;
	ld.global.f32 	%f84, [%rd27+4096];
	ld.global.f32 	%f85, [%rd28+4096];
	fma.rn.f32 	%f86, %f84, %f85, %f83;
	ld.global.f32 	%f87, [%rd27+5120];
	ld.global.f32 	%f88, [%rd28+5120];
	fma.rn.f32 	%f89, %f87, %f88, %f86;
	ld.global.f32 	%f90, [%rd27+6144];
	ld.global.f32 	%f91, [%rd28+6144];
	fma.rn.f32 	%f92, %f90, %f91, %f89;
	ld.global.f32 	%f93, [%rd27+7168];
	ld.global.f32 	%f94, [%rd28+7168];
	fma.rn.f32 	%f174, %f93, %f94, %f92;
	add.s32 	%r76, %r76, 2048;
$L__BB19_9:
	setp.eq.s32 	%p7, %r17, 0;
	@%p7 bra 	$L__BB19_16;
	and.b32  	%r28, %r16, 3;
	setp.lt.u32 	%p8, %r17, 4;
	@%p8 bra 	$L__BB19_12;
	cvt.u64.u32 	%rd29, %r76;
	add.s64 	%rd30, %rd8, %rd29;
	shl.b64 	%rd31, %rd30, 2;
	add.s64 	%rd32, %rd2, %rd31;
	ld.global.f32 	%f96, [%rd32];
	add.s64 	%rd33, %rd1, %rd31;
	ld.global.f32 	%f97, [%rd33];
	fma.rn.f32 	%f98, %f96, %f97, %f174;
	ld.global.f32 	%f99, [%rd32+1024];
	ld.global.f32 	%f100, [%rd33+1024];
	fma.rn.f32 	%f101, %f99, %f100, %f98;
	ld.global.f32 	%f102, [%rd32+2048];
	ld.global.f32 	%f103, [%rd33+2048];
	fma.rn.f32 	%f104, %f102, %f103, %f101;
	ld.global.f32 	%f105, [%rd32+3072];
	ld.global.f32 	%f106, [%rd33+3072];
	fma.rn.f32 	%f174, %f105, %f106, %f104;
	add.s32 	%r76, %r76, 1024;
$L__BB19_12:
	setp.eq.s32 	%p9, %r28, 0;
	@%p9 bra 	$L__BB19_16;
	cvt.u64.u32 	%rd34, %r76;
	add.s64 	%rd35, %rd8, %rd34;
	shl.b64 	%rd36, %rd35, 2;
	add.s64 	%rd15, %rd2, %rd36;
	ld.global.f32 	%f107, [%rd15];
	add.s64 	%rd16, %rd1, %rd36;
	ld.global.f32 	%f108, [%rd16];
	fma.rn.f32 	%f174, %f107, %f108, %f174;
	setp.eq.s32 	%p10, %r28, 1;
	@%p10 bra 	$L__BB19_16;
	ld.global.f32 	%f109, [%rd15+1024];
	ld.global.f32 	%f110, [%rd16+1024];
	fma.rn.f32 	%f174, %f109, %f110, %f174;
	setp.eq.s32 	%p11, %r28, 2;
	@%p11 bra 	$L__BB19_16;
	ld.global.f32 	%f111, [%rd15+2048];
	ld.global.f32 	%f112, [%rd16+2048];
	fma.rn.f32 	%f174, %f111, %f112, %f174;
$L__BB19_16:
	setp.ne.s32 	%p12, %r3, 0;
	mov.b32 	%r53, %f174;
	shfl.sync.bfly.b32	%r54|%p13, %r53, 16, 31, -1;
	mov.b32 	%f113, %r54;
	add.f32 	%f114, %f174, %f113;
	mov.b32 	%r55, %f114;
	shfl.sync.bfly.b32	%r56|%p14, %r55, 8, 31, -1;
	mov.b32 	%f115, %r56;
	add.f32 	%f116, %f114, %f115;
	mov.b32 	%r57, %f116;
	shfl.sync.bfly.b32	%r58|%p15, %r57, 4, 31, -1;
	mov.b32 	%f117, %r58;
	add.f32 	%f118, %f116, %f117;
	mov.b32 	%r59, %f118;
	shfl.sync.bfly.b32	%r60|%p16, %r59, 2, 31, -1;
	mov.b32 	%f119, %r60;
	add.f32 	%f120, %f118, %f119;
	mov.b32 	%r61, %f120;
	shfl.sync.bfly.b32	%r62|%p17, %r61, 1, 31, -1;
	mov.b32 	%f121, %r62;
	add.f32 	%f15, %f120, %f121;
	@%p12 bra 	$L__BB19_18;
	st.shared.f32 	[%r5], %f15;
$L__BB19_18:
	setp.ge.u32 	%p18, %r3, %r4;
	bar.sync 	0;
	mov.f32 	%f175, 0f00000000;
	@%p18 bra 	$L__BB19_20;
	ld.shared.f32 	%f175, [%r6];
$L__BB19_20:
	setp.lt.s32 	%p19, %r2, %r35;
	mov.b32 	%r63, %f175;
	shfl.sync.bfly.b32	%r64|%p20, %r63, 16, 31, -1;
	mov.b32 	%f123, %r64;
	add.f32 	%f124, %f175, %f123;
	mov.b32 	%r65, %f124;
	shfl.sync.bfly.b32	%r66|%p21, %r65, 8, 31, -1;
	mov.b32 	%f125, %r66;
	add.f32 	%f126, %f124, %f125;
	mov.b32 	%r67, %f126;
	shfl.sync.bfly.b32	%r68|%p22, %r67, 4, 31, -1;
	mov.b32 	%f127, %r68;
	add.f32 	%f128, %f126, %f127;
	mov.b32 	%r69, %f128;
	shfl.sync.bfly.b32	%r70|%p23, %r69, 2, 31, -1;
	mov.b32 	%f129, %r70;
	add.f32 	%f130, %f128, %f129;
	mov.b32 	%r71, %f130;
	shfl.sync.bfly.b32	%r72|%p24, %r71, 1, 31, -1;
	mov.b32 	%f131, %r72;
	add.f32 	%f18, %f130, %f131;
	@%p19 bra 	$L__BB19_21;
	bra.uni 	$L__BB19_27;
$L__BB19_21:
	setp.eq.s32 	%p25, %r10, 768;
	mov.u32 	%r79, %r2;
	@%p25 bra 	$L__BB19_25;
	setp.eq.s32 	%p26, %r10, 0;
	add.s64 	%rd40, %rd8, %rd4;
	shl.b64 	%rd41, %rd40, 2;
	add.s64 	%rd37, %rd20, %rd41;
	// begin inline asm
	ld.global.cs.f32 %f132, [%rd37];
	// end inline asm
	add.s64 	%rd39, %rd19, %rd41;
	// begin inline asm
	ld.global.cs.f32 %f133, [%rd39];
	// end inline asm
	sub.f32 	%f135, %f133, %f18;
	mul.f32 	%f136, %f132, %f135;
	mul.f32 	%f134, %f19, %f136;
	// begin inline asm
	st.global.cs.f32 [%rd39], %f134;
	// end inline asm
	mov.u32 	%r79, %r11;
	@%p26 bra 	$L__BB19_25;
	setp.eq.s32 	%p27, %r10, 256;
	add.s64 	%rd42, %rd37, 1024;
	// begin inline asm
	ld.global.cs.f32 %f137, [%rd42];
	// end inline asm
	add.s64 	%rd44, %rd39, 1024;
	// begin inline asm
	ld.global.cs.f32 %f138, [%rd44];
	// end inline asm
	sub.f32 	%f140, %f138, %f18;
	mul.f32 	%f141, %f137, %f140;
	mul.f32 	%f139, %f19, %f141;
	// begin inline asm
	st.global.cs.f32 [%rd44], %f139;
	// end inline asm
	mov.u32 	%r79, %r12;
	@%p27 bra 	$L__BB19_25;
	add.s64 	%rd45, %rd37, 2048;
	// begin inline asm
	ld.global.cs.f32 %f142, [%rd45];
	// end inline asm
	add.s64 	%rd47, %rd39, 2048;
	// begin inline asm
	ld.global.cs.f32 %f143, [%rd47];
	// end inline asm
	sub.f32 	%f145, %f143, %f18;
	mul.f32 	%f146, %f142, %f145;
	mul.f32 	%f144, %f19, %f146;
	// begin inline asm
	st.global.cs.f32 [%rd47], %f144;
	// end inline asm
	mov.u32 	%r79, %r13;
$L__BB19_25:
	setp.lt.u32 	%p28, %r9, 768;
	@%p28 bra 	$L__BB19_27;
$L__BB19_26:
	cvt.u64.u32 	%rd60, %r79;
	add.s64 	%rd61, %rd8, %rd60;
	shl.b64 	%rd62, %rd61, 2;
	add.s64 	%rd48, %rd20, %rd62;
	// begin inline asm
	ld.global.cs.f32 %f147, [%rd48];
	// end inline asm
	add.s64 	%rd50, %rd19, %rd62;
	// begin inline asm
	ld.global.cs.f32 %f148, [%rd50];
	// end inline asm
	sub.f32 	%f159, %f148, %f18;
	mul.f32 	%f160, %f147, %f159;
	mul.f32 	%f149, %f19, %f160;
	// begin inline asm
	st.global.cs.f32 [%rd50], %f149;
	// end inline asm
	add.s64 	%rd51, %rd48, 1024;
	// begin inline asm
	ld.global.cs.f32 %f150, [%rd51];
	// end inline asm
	add.s64 	%rd53, %rd50, 1024;
	// begin inline asm
	ld.global.cs.f32 %f151, [%rd53];
	// end inline asm
	sub.f32 	%f161, %f151, %f18;
	mul.f32 	%f162, %f150, %f161;
	mul.f32 	%f152, %f19, %f162;
	// begin inline asm
	st.global.cs.f32 [%rd53], %f152;
	// end inline asm
	add.s64 	%rd54, %rd48, 2048;
	// begin inline asm
	ld.global.cs.f32 %f153, [%rd54];
	// end inline asm
	add.s64 	%rd56, %rd50, 2048;
	// begin inline asm
	ld.global.cs.f32 %f154, [%rd56];
	// end inline asm
	sub.f32 	%f163, %f154, %f18;
	mul.f32 	%f164, %f153, %f163;
	mul.f32 	%f155, %f19, %f164;
	// begin inline asm
	st.global.cs.f32 [%rd56], %f155;
	// end inline asm
	add.s64 	%rd57, %rd48, 3072;
	// begin inline asm
	ld.global.cs.f32 %f156, [%rd57];
	// end inline asm
	add.s64 	%rd59, %rd50, 3072;
	// begin inline asm
	ld.global.cs.f32 %f157, [%rd59];
	// end inline asm
	sub.f32 	%f165, %f157, %f18;
	mul.f32 	%f166, %f156, %f165;
	mul.f32 	%f158, %f19, %f166;
	// begin inline asm
	st.global.cs.f32 [%rd59], %f158;
	// end inline asm
	add.s32 	%r79, %r79, 1024;
	setp.lt.s32 	%p29, %r79, %r35;
	@%p29 bra 	$L__BB19_26;
$L__BB19_27:
	add.s32 	%r73, %r73, 1;
	setp.ne.s32 	%p30, %r73, 4;
	@%p30 bra 	$L__BB19_1;
$L__BB19_28:
	ret;

}
	// .globl	softmax_kv_unmask_backward_inplace_kernel
.visible .entry softmax_kv_unmask_backward_inplace_kernel(
	.param .u64 .ptr .align 1 softmax_kv_unmask_backward_inplace_kernel_param_0,
	.param .u64 .ptr .align 1 softmax_kv_unmask_backward_inplace_kernel_param_1,
	.param .u32 softmax_kv_unmask_backward_inplace_kernel_param_2,
	.param .u32 softmax_kv_unmask_backward_inplace_kernel_param_3,
	.param .u32 softmax_kv_unmask_backward_inplace_kernel_param_4,
	.param .f32 softmax_kv_unmask_backward_inplace_kernel_param_5
)
{
	.reg .pred 	%p<31>;
	.reg .b32 	%r<79>;
	.reg .b32 	%f<176>;
	.reg .b64 	%rd<65>;

	ld.param.u64 	%rd19, [softmax_kv_unmask_backward_inplace_kernel_param_0];
	ld.param.u64 	%rd20, [softmax_kv_unmask_backward_inplace_kernel_param_1];
	ld.param.u32 	%r34, [softmax_kv_unmask_backward_inplace_kernel_param_3];
	ld.param.u32 	%r32, [softmax_kv_unmask_backward_inplace_kernel_param_4];
	ld.param.f32 	%f19, [softmax_kv_unmask_backward_inplace_kernel_param_5];
	cvta.to.global.u64 	%rd1, %rd19;
	cvta.to.global.u64 	%rd2, %rd20;
	mov.u32 	%r35, %ctaid.x;
	shl.b32 	%r36, %r35, 2;
	not.b32 	%r37, %r36;
	add.s32 	%r1, %r34, %r37;
	mov.u32 	%r38, %ctaid.y;
	mul.lo.s32 	%r39, %r34, %r38;
	mul.lo.s32 	%r40, %r39, %r32;
	cvt.s64.s32 	%rd3, %r40;
	mov.u32 	%r2, %tid.x;
	and.b32  	%r3, %r2, 31;
	mov.u32 	%r41, %ntid.x;
	shr.u32 	%r4, %r41, 5;
	shr.u32 	%r42, %r2, 3;
	mov.u32 	%r43, _ZZ14blockReduceSumfbfE10shared_val;
	add.s32 	%r5, %r43, %r42;
	shl.b32 	%r44, %r2, 2;
	and.b32  	%r45, %r44, 124;
	add.s32 	%r6, %r43, %r45;
	not.b32 	%r46, %r2;
	add.s32 	%r7, %r32, %r46;
	shr.u32 	%r47, %r7, 8;
	add.s32 	%r48, %r47, 1;
	and.b32  	%r8, %r48, 15;
	add.s32 	%r9, %r8, -1;
	and.b32  	%r10, %r48, 7;
	add.s32 	%r11, %r10, -1;
	and.b32  	%r12, %r48, 3;
	cvt.u64.u32 	%rd4, %r2;
	add.s32 	%r13, %r2, 256;
	add.s32 	%r14, %r2, 512;
	add.s32 	%r15, %r2, 768;
	and.b32  	%r49, %r48, 33554416;
	neg.s32 	%r16, %r49;
	add.s64 	%rd5, %rd2, 8192;
	add.s64 	%rd6, %rd1, 8192;
	mov.b32 	%r71, 0;
$L__BB20_1:
	sub.s32 	%r18, %r1, %r71;
	setp.lt.s32 	%p1, %r18, 0;
	@%p1 bra 	$L__BB20_28;
	setp.ge.s32 	%p2, %r2, %r32;
	mul.lo.s32 	%r50, %r18, %r32;
	cvt.s64.s32 	%rd7, %r50;
	add.s64 	%rd8, %rd7, %rd3;
	mov.f32 	%f174, 0f00000000;
	@%p2 bra 	$L__BB20_16;
	setp.lt.u32 	%p3, %r7, 3840;
	mov.f32 	%f174, 0f00000000;
	mov.u32 	%r74, %r2;
	@%p3 bra 	$L__BB20_6;
	add.s64 	%rd21, %rd3, %rd4;
	add.s64 	%rd22, %rd21, %rd7;
	shl.b64 	%rd23, %rd22, 2;
	add.s64 	%rd64, %rd5, %rd23;
	add.s64 	%rd63, %rd6, %rd23;
	mov.f32 	%f174, 0f00000000;
	mov.u32 	%r72, %r16;
	mov.u32 	%r74, %r2;
$L__BB20_5:
	.pragma "nounroll";
	ld.global.f32 	%f24, [%rd64+-8192];
	ld.global.f32 	%f25, [%rd63+-8192];
	fma.rn.f32 	%f26, %f24, %f25, %f174;
	ld.global.f32 	%f27, [%rd64+-7168];
	ld.global.f32 	%f28, [%rd63+-7168];
	fma.rn.f32 	%f29, %f27, %f28, %f26;
	ld.global.f32 	%f30, [%rd64+-6144];
	ld.global.f32 	%f31, [%rd63+-6144];
	fma.rn.f32 	%f32, %f30, %f31, %f29;
	ld.global.f32 	%f33, [%rd64+-5120];
	ld.global.f32 	%f34, [%rd63+-5120];
	fma.rn.f32 	%f35, %f33, %f34, %f32;
	ld.global.f32 	%f36, [%rd64+-4096];
	ld.global.f32 	%f37, [%rd63+-4096];
	fma.rn.f32 	%f38, %f36, %f37, %f35;
	ld.global.f32 	%f39, [%rd64+-3072];
	ld.global.f32 	%f40, [%rd63+-3072];
	fma.rn.f32 	%f41, %f39, %f40, %f38;
	ld.global.f32 	%f42, [%rd64+-2048];
	ld.global.f32 	%f43, [%rd63+-2048];
	fma.rn.f32 	%f44, %f42, %f43, %f41;
	ld.global.f32 	%f45, [%rd64+-1024];
	ld.global.f32 	%f46, [%rd63+-1024];
	fma.rn.f32 	%f47, %f45, %f46, %f44;
	ld.global.f32 	%f48, [%rd64];
	ld.global.f32 	%f49, [%rd63];
	fma.rn.f32 	%f50, %f48, %f49, %f47;
	ld.global.f32 	%f51, [%rd64+1024];
	ld.global.f32 	%f52, [%rd63+1024];
	fma.rn.f32 	%f53, %f51, %f52, %f50;
	ld.global.f32 	%f54, [%rd64+2048];
	ld.global.f32 	%f55, [%rd63+2048];
	fma.rn.f32 	%f56, %f54, %f55, %f53;
	ld.global.f32 	%f57, [%rd64+3072];
	ld.global.f32 	%f58, [%rd63+3072];
	fma.rn.f32 	%f59, %f57, %f58, %f56;
	ld.global.f32 	%f60, [%rd64+4096];
	ld.global.f32 	%f61, [%rd63+4096];
	fma.rn.f32 	%f62, %f60, %f61, %f59;
	ld.global.f32 	%f63, [%rd64+5120];
	ld.global.f32 	%f64, [%rd63+5120];
	fma.rn.f32 	%f65, %f63, %f64, %f62;
	ld.global.f32 	%f66, [%rd64+6144];
	ld.global.f32 	%f67, [%rd63+6144];
	fma.rn.f32 	%f68, %f66, %f67, %f65;
	ld.global.f32 	%f69, [%rd64+7168];
	ld.global.f32 	%f70, [%rd63+7168];
	fma.rn.f32 	%f174, %f69, %f70, %f68;
	add.s32 	%r74, %r74, 4096;
	add.s32 	%r72, %r72, 16;
	add.s64 	%rd64, %rd64, 16384;
	add.s64 	%rd63, %rd63, 16384;
	setp.ne.s32 	%p4, %r72, 0;
	@%p4 bra 	$L__BB20_5;
$L__BB20_6:
	setp.eq.s32 	%p5, %r8, 0;
	@%p5 bra 	$L__BB20_16;
	setp.lt.u32 	%p6, %r9, 7;
	@%p6 bra 	$L__BB20_9;
	cvt.u64.u32 	%rd24, %r74;
	add.s64 	%rd25, %rd8, %rd24;
	shl.b64 	%rd26, %rd25, 2;
	add.s64 	%rd27, %rd2, %rd26;
	ld.global.f32 	%f72, [%rd27];
	add.s64 	%rd28, %rd1, %rd26;
	ld.global.f32 	%f73, [%rd28];
	fma.rn.f32 	%f74, %f72, %f73, %f174;
	ld.global.f32 	%f75, [%rd27+1024];
	ld.global.f32 	%f76, [%rd28+1024];
	fma.rn.f32 	%f77, %f75, %f76, %f74;
	ld.global.f32 	%f78, [%rd27+2048];
	ld.global.f32 	%f79, [%rd28+2048];
	fma.rn.f32 	%f80, %f78, %f79, %f77;
	ld.global.f32 	%f81, [%rd27+3072];
	ld.global.f32 	%f82, [%rd28+3072];
	fma.rn.f32 	%f83, %f81, %f82, %f80;
	ld.global.f32 	%f84, [%rd27+4096];
	ld.global.f32 	%f85, [%rd28+4096];
	fma.rn.f32 	%f86, %f84, %f85, %f83;
	ld.global.f32 	%f87, [%rd27+5120];
	ld.global.f32 	%f88, [%rd28+5120];
	fma.rn.f32 	%f89, %f87, %f88, %f86;
	ld.global.f32 	%f90, [%rd27+6144];
	ld.global.f32 	%f91, [%rd28+6144];
	fma.rn.f32 	%f92, %f90, %f91, %f89;
	ld.global.f32 	%f93, [%rd27+7168];
	ld.global.f32 	%f94, [%rd28+7168];
	fma.rn.f32 	%f174, %f93, %f94, %f92;
	add.s32 	%r74, %r74, 2048;
$L__BB20_9:
	setp.eq.s32 	%p7, %r10, 0;
	@%p7 bra 	$L__BB20_16;
	setp.lt.u32 	%p8, %r11, 3;
	@%p8 bra 	$L__BB20_12;
	cvt.u64.u32 	%rd29, %r74;
	add.s64 	%rd30, %rd8, %rd29;
	shl.b64 	%rd31, %rd30, 2;
	add.s64 	%rd32, %rd2, %rd31;
	ld.global.f32 	%f96, [%rd32];
	add.s64 	%rd33, %rd1, %rd31;
	ld.global.f32 	%f97, [%rd33];
	fma.rn.f32 	%f98, %f96, %f97, %f174;
	ld.global.f32 	%f99, [%rd32+1024];
	ld.global.f32 	%f100, [%rd33+1024];
	fma.rn.f32 	%f101, %f99, %f100, %f98;
	ld.global.f32 	%f102, [%rd32+2048];
	ld.global.f32 	%f103, [%rd33+2048];
	fma.rn.f32 	%f104, %f102, %f103, %f101;
	ld.global.f32 	%f105, [%rd32+3072];
	ld.global.f32 	%f106, [%rd33+3072];
	fma.rn.f32 	%f174, %f105, %f106, %f104;
	add.s32 	%r74, %r74, 1024;
$L__BB20_12:
	setp.eq.s32 	%p9, %r12, 0;
	@%p9 bra 	$L__BB20_16;
	setp.eq.s32 	%p10, %r12, 1;
	cvt.u64.u32 	%rd34, %r74;
	add.s64 	%rd35, %rd8, %rd34;
	shl.b64 	%rd36, %rd35, 2;
	add.s64 	%rd15, %rd2, %rd36;
	ld.global.f32 	%f107, [%rd15];
	add.s64 	%rd16, %rd1, %rd36;
	ld.global.f32 	%f108, [%rd16];
	fma.rn.f32 	%f174, %f107, %f108, %f174;
	@%p10 bra 	$L__BB20_16;
	setp.eq.s32 	%p11, %r12, 2;
	ld.global.f32 	%f109, [%rd15+1024];
	ld.global.f32 	%f110, [%rd16+1024];
	fma.rn.f32 	%f174, %f109, %f110, %f174;
	@%p11 bra 	$L__BB20_16;
	ld.global.f32 	%f111, [%rd15+2048];
	ld.global.f32 	%f112, [%rd16+2048];
	fma.rn.f32 	%f174, %f111, %f112, %f174;
$L__BB20_16:
	setp.ne.s32 	%p12, %r3, 0;
	mov.b32 	%r51, %f174;
	shfl.sync.bfly.b32	%r52|%p13, %r51, 16, 31, -1;
	mov.b32 	%f113, %r52;
	add.f32 	%f114, %f174, %f113;
	mov.b32 	%r53, %f114;
	shfl.sync.bfly.b32	%r54|%p14, %r53, 8, 31, -1;
	mov.b32 	%f115, %r54;
	add.f32 	%f116, %f114, %f115;
	mov.b32 	%r55, %f116;
	shfl.sync.bfly.b32	%r56|%p15, %r55, 4, 31, -1;
	mov.b32 	%f117, %r56;
	add.f32 	%f118, %f116, %f117;
	mov.b32 	%r57, %f118;
	shfl.sync.bfly.b32	%r58|%p16, %r57, 2, 31, -1;
	mov.b32 	%f119, %r58;
	add.f32 	%f120, %f118, %f119;
	mov.b32 	%r59, %f120;
	shfl.sync.bfly.b32	%r60|%p17, %r59, 1, 31, -1;
	mov.b32 	%f121, %r60;
	add.f32 	%f15, %f120, %f121;
	@%p12 bra 	$L__BB20_18;
	st.shared.f32 	[%r5], %f15;
$L__BB20_18:
	setp.ge.u32 	%p18, %r3, %r4;
	bar.sync 	0;
	mov.f32 	%f175, 0f00000000;
	@%p18 bra 	$L__BB20_20;
	ld.shared.f32 	%f175, [%r6];
$L__BB20_20:
	setp.lt.s32 	%p19, %r2, %r32;
	mov.b32 	%r61, %f175;
	shfl.sync.bfly.b32	%r62|%p20, %r61, 16, 31, -1;
	mov.b32 	%f123, %r62;
	add.f32 	%f124, %f175, %f123;
	mov.b32 	%r63, %f124;
	shfl.sync.bfly.b32	%r64|%p21, %r63, 8, 31, -1;
	mov.b32 	%f125, %r64;
	add.f32 	%f126, %f124, %f125;
	mov.b32 	%r65, %f126;
	shfl.sync.bfly.b32	%r66|%p22, %r65, 4, 31, -1;
	mov.b32 	%f127, %r66;
	add.f32 	%f128, %f126, %f127;
	mov.b32 	%r67, %f128;
	shfl.sync.bfly.b32	%r68|%p23, %r67, 2, 31, -1;
	mov.b32 	%f129, %r68;
	add.f32 	%f130, %f128, %f129;
	mov.b32 	%r69, %f130;
	shfl.sync.bfly.b32	%r70|%p24, %r69, 1, 31, -1;
	mov.b32 	%f131, %r70;
	add.f32 	%f18, %f130, %f131;
	@%p19 bra 	$L__BB20_21;
	bra.uni 	$L__BB20_27;
$L__BB20_21:
	setp.eq.s32 	%p25, %r12, 0;
	mov.u32 	%r77, %r2;
	@%p25 bra 	$L__BB20_25;
	setp.eq.s32 	%p26, %r12, 1;
	add.s64 	%rd40, %rd8, %rd4;
	shl.b64 	%rd41, %rd40, 2;
	add.s64 	%rd37, %rd20, %rd41;
	// begin inline asm
	ld.global.cs.f32 %f132, [%rd37];
	// end inline asm
	add.s64 	%rd39, %rd19, %rd41;
	// begin inline asm
	ld.global.cs.f32 %f133, [%rd39];
	// end inline asm
	sub.f32 	%f135, %f133, %f18;
	mul.f32 	%f136, %f132, %f135;
	mul.f32 	%f134, %f19, %f136;
	// begin inline asm
	st.global.cs.f32 [%rd39], %f134;
	// end inline asm
	mov.u32 	%r77, %r13;
	@%p26 bra 	$L__BB20_25;
	setp.eq.s32 	%p27, %r12, 2;
	add.s64 	%rd42, %rd37, 1024;
	// begin inline asm
	ld.global.cs.f32 %f137, [%rd42];
	// end inline asm
	add.s64 	%rd44, %rd39, 1024;
	// begin inline asm
	ld.global.cs.f32 %f138, [%rd44];
	// end inline asm
	sub.f32 	%f140, %f138, %f18;
	mul.f32 	%f141, %f137, %f140;
	mul.f32 	%f139, %f19, %f141;
	// begin inline asm
	st.global.cs.f32 [%rd44], %f139;
	// end inline asm
	mov.u32 	%r77, %r14;
	@%p27 bra 	$L__BB20_25;
	add.s64 	%rd45, %rd37, 2048;
	// begin inline asm
	ld.global.cs.f32 %f142, [%rd45];
	// end inline asm
	add.s64 	%rd47, %rd39, 2048;
	// begin inline asm
	ld.global.cs.f32 %f143, [%rd47];
	// end inline asm
	sub.f32 	%f145, %f143, %f18;
	mul.f32 	%f146, %f142, %f145;
	mul.f32 	%f144, %f19, %f146;
	// begin inline asm
	st.global.cs.f32 [%rd47], %f144;
	// end inline asm
	mov.u32 	%r77, %r15;
$L__BB20_25:
	setp.lt.u32 	%p28, %r7, 768;
	@%p28 bra 	$L__BB20_27;
$L__BB20_26:
	cvt.u64.u32 	%rd60, %r77;
	add.s64 	%rd61, %rd8, %rd60;
	shl.b64 	%rd62, %rd61, 2;
	add.s64 	%rd48, %rd20, %rd62;
	// begin inline asm
	ld.global.cs.f32 %f147, [%rd48];
	// end inline asm
	add.s64 	%rd50, %rd19, %rd62;
	// begin inline asm
	ld.global.cs.f32 %f148, [%rd50];
	// end inline asm
	sub.f32 	%f159, %f148, %f18;
	mul.f32 	%f160, %f147, %f159;
	mul.f32 	%f149, %f19, %f160;
	// begin inline asm
	st.global.cs.f32 [%rd50], %f149;
	// end inline asm
	add.s64 	%rd51, %rd48, 1024;
	// begin inline asm
	ld.global.cs.f32 %f150, [%rd51];
	// end inline asm
	add.s64 	%rd53, %rd50, 1024;
	// begin inline asm
	ld.global.cs.f32 %f151, [%rd53];
	// end inline asm
	sub.f32 	%f161, %f151, %f18;
	mul.f32 	%f162, %f150, %f161;
	mul.f32 	%f152, %f19, %f162;
	// begin inline asm
	st.global.cs.f32 [%rd53], %f152;
	// end inline asm
	add.s64 	%rd54, %rd48, 2048;
	// begin inline asm
	ld.global.cs.f32 %f153, [%rd54];
	// end inline asm
	add.s64 	%rd56, %rd50, 2048;
	// begin inline asm
	ld.global.cs.f32 %f154, [%rd56];
	// end inline asm
	sub.f32 	%f163, %f154, %f18;
	mul.f32 	%f164, %f153, %f163;
	mul.f32 	%f155, %f19, %f164;
	// begin inline asm
	st.global.cs.f32 [%rd56], %f155;
	// end inline asm
	add.s64 	%rd57, %rd48, 3072;
	// begin inline asm
	ld.global.cs.f32 %f156, [%rd57];
	// end inline asm
	add.s64 	%rd59, %rd50, 3072;
	// begin inline asm
	ld.global.cs.f32 %f157, [%rd59];
	// end inline asm
	sub.f32 	%f165, %f157, %f18;
	mul.f32 	%f166, %f156, %f165;
	mul.f32 	%f158, %f19, %f166;
	// begin inline asm
	st.global.cs.f32 [%rd59], %f158;
	// end inline asm
	add.s32 	%r77, %r77, 1024;
	setp.lt.s32 	%p29, %r77, %r32;
	@%p29 bra 	$L__BB20_26;
$L__BB20_27:
	add.s32 	%r71, %r71, 1;
	setp.ne.s32 	%p30, %r71, 4;
	@%p30 bra 	$L__BB20_1;
$L__BB20_28:
	ret;

}
	// .globl	add_mask
.visible .entry add_mask(
	.param .u32 add_mask_param_0,
	.param .u32 add_mask_param_1,
	.param .u32 add_mask_param_2,
	.param .u32 add_mask_param_3,
	.param .u64 .ptr .align 1 add_mask_param_4,
	.param .u64 .ptr .align 1 add_mask_param_5,
	.param .u64 .ptr .align 1 add_mask_param_6
)
{
	.reg .pred 	%p<2>;
	.reg .b32 	%r<18>;
	.reg .b32 	%f<4>;
	.reg .b64 	%rd<9>;

	ld.param.u32 	%r5, [add_mask_param_0];
	ld.param.u32 	%r2, [add_mask_param_1];
	ld.param.u32 	%r3, [add_mask_param_2];
	ld.param.u32 	%r4, [add_mask_param_3];
	ld.param.u64 	%rd1, [add_mask_param_5];
	ld.param.u64 	%rd2, [add_mask_param_6];
	mov.u32 	%r6, %ctaid.x;
	mov.u32 	%r7, %ctaid.y;
	mov.u32 	%r8, %nctaid.x;
	mad.lo.s32 	%r9, %r7, %r8, %r6;
	mov.u32 	%r10, %ntid.x;
	mov.u32 	%r11, %tid.x;
	mad.lo.s32 	%r1, %r9, %r10, %r11;
	setp.ge.s32 	%p1, %r1, %r5;
	@%p1 bra 	$L__BB21_2;
	cvta.to.global.u64 	%rd3, %rd1;
	cvta.to.global.u64 	%rd4, %rd2;
	div.s32 	%r12, %r1, %r2;
	div.s32 	%r13, %r12, %r3;
	rem.s32 	%r14, %r1, %r4;
	rem.s32 	%r15, %r13, %r4;
	add.s32 	%r16, %r14, %r13;
	sub.s32 	%r17, %r16, %r15;
	mul.wide.s32 	%rd5, %r17, 4;
	add.s64 	%rd6, %rd3, %rd5;
	ld.global.f32 	%f1, [%rd6];
	mul.wide.s32 	%rd7, %r1, 4;
	add.s64 	%rd8, %rd4, %rd7;
	ld.global.f32 	%f2, [%rd8];
	add.f32 	%f3, %f1, %f2;
	st.global.f32 	[%rd8], %f3;
$L__BB21_2:
	ret;

}


// ===== COMPILED SASS (sm_100) =====

	.target	sm_100

	.elftype	@"ET_EXEC"


//--------------------- .note.nv.tkinfo           --------------------------
	.section	.note.nv.tkinfo,"",@"SHT_NOTE"
	.sectionflags	@"SHF_NOTE_NV_TKINFO"
	.tkinfo
        /*0018*/ 	.word	0x00000002
        /*0030*/ 	.string	""
        /*0030*/ 	.string	"ptxas"
        /*0030*/ 	.string	"Cuda compilation tools, release 13.0, V13.0.88"
        /*0030*/ 	.string	"Build cuda_13.0.r13.0/compiler.36424714_0"
        /*0030*/ 	.string	"-arch sm_100 -m 64 "



//--------------------- .note.nv.cuinfo           --------------------------
	.section	.note.nv.cuinfo,"",@"SHT_NOTE"
	.sectionflags	@"SHF_NOTE_NV_CUINFO"
        /*0018*/ 	.short	0x0002
        /*001a*/ 	.short	0x0064
        /*001c*/ 	.short	0x0082
	.zero		2


//--------------------- .nv.info                  --------------------------
	.section	.nv.info,"",@"SHT_CUDA_INFO"
	.align	4


	//----- nvinfo : EIATTR_REGCOUNT
	.align		4
        /*0000*/ 	.byte	0x04, 0x2f
        /*0002*/ 	.short	(.L_14 - .L_13)
	.align		4
.L_13:
        /*0004*/ 	.word	index@(permute_kernel)
        /*0008*/ 	.word	0x00000012


	//----- nvinfo : EIATTR_FRAME_SIZE
	.align		4
.L_14:
        /*000c*/ 	.byte	0x04, 0x11
        /*000e*/ 	.short	(.L_16 - .L_15)
	.align		4
.L_15:
        /*0010*/ 	.word	index@(permute_kernel)
        /*0014*/ 	.word	0x00000000


	//----- nvinfo : EIATTR_REGCOUNT
	.align		4
.L_16:
        /*0018*/ 	.byte	0x04, 0x2f
        /*001a*/ 	.short	(.L_18 - .L_17)
	.align		4
.L_17:
        /*001c*/ 	.word	index@(permute_kernel_backward)
        /*0020*/ 	.word	0x00000012


	//----- nvinfo : EIATTR_FRAME_SIZE
	.align		4
.L_18:
        /*0024*/ 	.byte	0x04, 0x11
        /*0026*/ 	.short	(.L_20 - .L_19)
	.align		4
.L_19:
        /*0028*/ 	.word	index@(permute_kernel_backward)
        /*002c*/ 	.word	0x00000000


	//----- nvinfo : EIATTR_REGCOUNT
	.align		4
.L_20:
        /*0030*/ 	.byte	0x04, 0x2f
        /*0032*/ 	.short	(.L_22 - .L_21)
	.align		4
.L_21:
        /*0034*/ 	.word	index@(unpermute_kernel)
        /*0038*/ 	.word	0x00000012


	//----- nvinfo : EIATTR_FRAME_SIZE
	.align		4
.L_22:
        /*003c*/ 	.byte	0x04, 0x11
        /*003e*/ 	.short	(.L_24 - .L_23)
	.align		4
.L_23:
        /*0040*/ 	.word	index@(unpermute_kernel)
        /*0044*/ 	.word	0x00000000


	//----- nvinfo : EIATTR_REGCOUNT
	.align		4
.L_24:
        /*0048*/ 	.byte	0x04, 0x2f
        /*004a*/ 	.short	(.L_26 - .L_25)
	.align		4
.L_25:
        /*004c*/ 	.word	index@(unpermute_kernel_backward)
        /*0050*/ 	.word	0x00000011


	//----- nvinfo : EIATTR_FRAME_SIZE
	.align		4
.L_26:
        /*0054*/ 	.byte	0x04, 0x11
        /*0056*/ 	.short	(.L_28 - .L_27)
	.align		4
.L_27:
        /*0058*/ 	.word	index@(unpermute_kernel_backward)
        /*005c*/ 	.word	0x00000000


	//----- nvinfo : EIATTR_REGCOUNT
	.align		4
.L_28:
        /*0060*/ 	.byte	0x04, 0x2f
        /*0062*/ 	.short	(.L_30 - .L_29)
	.align		4
.L_29:
        /*0064*/ 	.word	index@(softmax_forward_kernel)
        /*0068*/ 	.word	0x00000020


	//----- nvinfo : EIATTR_FRAME_SIZE
	.align		4
.L_30:
        /*006c*/ 	.byte	0x04, 0x11
        /*006e*/ 	.short	(.L_32 - .L_31)
	.align		4
.L_31:
        /*0070*/ 	.word	index@($__internal_12_$__cuda_sm20_rcp_rn_f32_slowpath)
        /*0074*/ 	.word	0x00000000


	//----- nvinfo : EIATTR_FRAME_SIZE
	.align		4
.L_32:
        /*0078*/ 	.byte	0x04, 0x11
        /*007a*/ 	.short	(.L_34 - .L_33)
	.align		4
.L_33:
        /*007c*/ 	.word	index@(softmax_forward_kernel)
        /*0080*/ 	.word	0x00000000


	//----- nvinfo : EIATTR_REGCOUNT
	.align		4
.L_34:
        /*0084*/ 	.byte	0x04, 0x2f
        /*0086*/ 	.short	(.L_36 - .L_35)
	.align		4
.L_35:
        /*0088*/ 	.word	index@(softmax_autoregressive_backward_kernel)
        /*008c*/ 	.word	0x00000030


	//----- nvinfo : EIATTR_FRAME_SIZE
	.align		4
.L_36:
        /*0090*/ 	.byte	0x04, 0x11
        /*0092*/ 	.short	(.L_38 - .L_37)
	.align		4
.L_37:
        /*0094*/ 	.word	index@($__internal_11_$__cuda_sm20_sqrt_rn_f32_slowpath)
        /*0098*/ 	.word	0x00000000


	//----- nvinfo : EIATTR_FRAME_SIZE
	.align		4
.L_38:
        /*009c*/ 	.byte	0x04, 0x11
        /*009e*/ 	.short	(.L_40 - .L_39)
	.align		4
.L_39:
        /*00a0*/ 	.word	index@($__internal_10_$__cuda_sm20_rcp_rn_f32_slowpath)
        /*00a4*/ 	.word	0x00000000


	//----- nvinfo : EIATTR_FRAME_SIZE
	.align		4
.L_40:
        /*00a8*/ 	.byte	0x04, 0x11
        /*00aa*/ 	.short	(.L_42 - .L_41)
	.align		4
.L_41:
        /*00ac*/ 	.word	index@(softmax_autoregressive_backward_kernel)
        /*00b0*/ 	.word	0x00000000


	//----- nvinfo : EIATTR_REGCOUNT
	.align		4
.L_42:
        /*00b4*/ 	.byte	0x04, 0x2f
        /*00b6*/ 	.short	(.L_44 - .L_43)
	.align		4
.L_43:
        /*00b8*/ 	.word	index@(softmax_forward_kernel4)
        /*00bc*/ 	.word	0x0000001e


	//----- nvinfo : EIATTR_FRAME_SIZE
	.align		4
.L_44:
        /*00c0*/ 	.byte	0x04, 0x11
        /*00c2*/ 	.short	(.L_46 - .L_45)
	.align		4
.L_45:
        /*00c4*/ 	.word	index@($__internal_9_$__cuda_sm3x_div_rn_noftz_f32_slowpath)
        /*00c8*/ 	.word	0x00000000


	//----- nvinfo : EIATTR_FRAME_SIZE
	.align		4
.L_46:
        /*00cc*/ 	.byte	0x04, 0x11
        /*00ce*/ 	.short	(.L_48 - .L_47)
	.align		4
.L_47:
        /*00d0*/ 	.word	index@(softmax_forward_kernel4)
        /*00d4*/ 	.word	0x00000000


	//----- nvinfo : EIATTR_REGCOUNT
	.align		4
.L_48:
        /*00d8*/ 	.byte	0x04, 0x2f
        /*00da*/ 	.short	(.L_50 - .L_49)
	.align		4
.L_49:
        /*00dc*/ 	.word	index@(softmax_scale_forward_kernel4)
        /*00e0*/ 	.word	0x0000001e


	//----- nvinfo : EIATTR_FRAME_SIZE
	.align		4
.L_50:
        /*00e4*/ 	.byte	0x04, 0x11
        /*00e6*/ 	.short	(.L_52 - .L_51)
	.align		4
.L_51:
        /*00e8*/ 	.word	index@($__internal_8_$__cuda_sm3x_div_rn_noftz_f32_slowpath)
        /*00ec*/ 	.word	0x00000000


	//----- nvinfo : EIATTR_FRAME_SIZE
	.align		4
.L_52:
        /*00f0*/ 	.byte	0x04, 0x11
        /*00f2*/ 	.short	(.L_54 - .L_53)
	.align		4
.L_53:
        /*00f4*/ 	.word	index@(softmax_scale_forward_kernel4)
        /*00f8*/ 	.word	0x00000000


	//----- nvinfo : EIATTR_REGCOUNT
	.align		4
.L_54:
        /*00fc*/ 	.byte	0x04, 0x2f
        /*00fe*/ 	.short	(.L_56 - .L_55)
	.align		4
.L_55:
        /*0100*/ 	.word	index@(softmax_unmask_forward_kernel4)
        /*0104*/ 	.word	0x0000001d


	//----- nvinfo : EIATTR_FRAME_SIZE
	.align		4
.L_56:
        /*0108*/ 	.byte	0x04, 0x11
        /*010a*/ 	.short	(.L_58 - .L_57)
	.align		4
.L_57:
        /*010c*/ 	.word	index@($__internal_7_$__cuda_sm3x_div_rn_noftz_f32_slowpath)
        /*0110*/ 	.word	0x00000000


	//----- nvinfo : EIATTR_FRAME_SIZE
	.align		4
.L_58:
        /*0114*/ 	.byte	0x04, 0x11
        /*0116*/ 	.short	(.L_60 - .L_59)
	.align		4
.L_59:
        /*0118*/ 	.word	index@(softmax_unmask_forward_kernel4)
        /*011c*/ 	.word	0x00000000


	//----- nvinfo : EIATTR_REGCOUNT
	.align		4
.L_60:
        /*0120*/ 	.byte	0x04, 0x2f
        /*0122*/ 	.short	(.L_62 - .L_61)
	.align		4
.L_61:
        /*0124*/ 	.word	index@(softmax_autoregressive_backward_kernel4)
        /*0128*/ 	.word	0x00000028


	//----- nvinfo : EIATTR_FRAME_SIZE
	.align		4
.L_62:
        /*012c*/ 	.byte	0x04, 0x11
        /*012e*/ 	.short	(.L_64 - .L_63)
	.align		4
.L_63:
        /*0130*/ 	.word	index@($__internal_6_$__cuda_sm20_sqrt_rn_f32_slowpath)
        /*0134*/ 	.word	0x00000000


	//----- nvinfo : EIATTR_FRAME_SIZE
	.align		4
.L_64:
        /*0138*/ 	.byte	0x04, 0x11
        /*013a*/ 	.short	(.L_66 - .L_65)
	.align		4
.L_65:
        /*013c*/ 	.word	index@($__internal_5_$__cuda_sm20_rcp_rn_f32_slowpath)
        /*0140*/ 	.word	0x00000000


	//----- nvinfo : EIATTR_FRAME_SIZE
	.align		4
.L_66:
        /*0144*/ 	.byte	0x04, 0x11
        /*0146*/ 	.short	(.L_68 - .L_67)
	.align		4
.L_67:
        /*0148*/ 	.word	index@(softmax_autoregressive_backward_kernel4)
        /*014c*/ 	.word	0x00000000


	//----- nvinfo : EIATTR_REGCOUNT
	.align		4
.L_68:
        /*0150*/ 	.byte	0x04, 0x2f
        /*0152*/ 	.short	(.L_70 - .L_69)
	.align		4
.L_69:
        /*0154*/ 	.word	index@(scale_kernel)
        /*0158*/ 	.word	0x00000010


	//----- nvinfo : EIATTR_FRAME_SIZE
	.align		4
.L_70:
        /*015c*/ 	.byte	0x04, 0x11
        /*015e*/ 	.short	(.L_72 - .L_71)
	.align		4
.L_71:
        /*0160*/ 	.word	index@(scale_kernel)
        /*0164*/ 	.word	0x00000000


	//----- nvinfo : EIATTR_REGCOUNT
	.align		4
.L_72:
        /*0168*/ 	.byte	0x04, 0x2f
        /*016a*/ 	.short	(.L_74 - .L_73)
	.align		4
.L_73:
        /*016c*/ 	.word	index@(softmax_autoregressive_backward_kernel2)
        /*0170*/ 	.word	0x00000020


	//----- nvinfo : EIATTR_FRAME_SIZE
	.align		4
.L_74:
        /*0174*/ 	.byte	0x04, 0x11
        /*0176*/ 	.short	(.L_76 - .L_75)
	.align		4
.L_75:
        /*0178*/ 	.word	index@($__internal_4_$__cuda_sm20_sqrt_rn_f32_slowpath)
        /*017c*/ 	.word	0x00000000


	//----- nvinfo : EIATTR_FRAME_SIZE
	.align		4
.L_76:
        /*0180*/ 	.byte	0x04, 0x11
        /*0182*/ 	.short	(.L_78 - .L_77)
	.align		4
.L_77:
        /*0184*/ 	.word	index@($__internal_3_$__cuda_sm20_rcp_rn_f32_slowpath)
        /*0188*/ 	.word	0x00000000


	//----- nvinfo : EIATTR_FRAME_SIZE
	.align		4
.L_78:
        /*018c*/ 	.byte	0x04, 0x11
        /*018e*/ 	.short	(.L_80 - .L_79)
	.align		4
.L_79:
        /*0190*/ 	.word	index@(softmax_autoregressive_backward_kernel2)
        /*0194*/ 	.word	0x00000000


	//----- nvinfo : EIATTR_REGCOUNT
	.align		4
.L_80:
        /*0198*/ 	.byte	0x04, 0x2f
        /*019a*/ 	.short	(.L_82 - .L_81)
	.align		4
.L_81:
        /*019c*/ 	.word	index@(softmax_forward_kernel5)
        /*01a0*/ 	.word	0x00000020


	//----- nvinfo : EIATTR_FRAME_SIZE
	.align		4
.L_82:
        /*01a4*/ 	.byte	0x04, 0x11
        /*01a6*/ 	.short	(.L_84 - .L_83)
	.align		4
.L_83:
        /*01a8*/ 	.word	index@($__internal_2_$__cuda_sm20_rcp_rn_f32_slowpath)
        /*01ac*/ 	.word	0x00000000


	//----- nvinfo : EIATTR_FRAME_SIZE
	.align		4
.L_84:
        /*01b0*/ 	.byte	0x04, 0x11
        /*01b2*/ 	.short	(.L_86 - .L_85)
	.align		4
.L_85:
        /*01b4*/ 	.word	index@(softmax_forward_kernel5)
        /*01b8*/ 	.word	0x00000000


	//----- nvinfo : EIATTR_REGCOUNT
	.align		4
.L_86:
        /*01bc*/ 	.byte	0x04, 0x2f
        /*01be*/ 	.short	(.L_88 - .L_87)
	.align		4
.L_87:
        /*01c0*/ 	.word	index@(softmax_forward_kernel5_no_mask)
        /*01c4*/ 	.word	0x00000020


	//----- nvinfo : EIATTR_FRAME_SIZE
	.align		4
.L_88:
        /*01c8*/ 	.byte	0x04, 0x11
        /*01ca*/ 	.short	(.L_90 - .L_89)
	.align		4
.L_89:
        /*01cc*/ 	.word	index@($__internal_1_$__cuda_sm20_rcp_rn_f32_slowpath)
        /*01d0*/ 	.word	0x00000000


	//----- nvinfo : EIATTR_FRAME_SIZE
	.align		4
.L_90:
        /*01d4*/ 	.byte	0x04, 0x11
        /*01d6*/ 	.short	(.L_92 - .L_91)
	.align		4
.L_91:
        /*01d8*/ 	.word	index@(softmax_forward_kernel5_no_mask)
        /*01dc*/ 	.word	0x00000000


	//----- nvinfo : EIATTR_REGCOUNT
	.align		4
.L_92:
        /*01e0*/ 	.byte	0x04, 0x2f
        /*01e2*/ 	.short	(.L_94 - .L_93)
	.align		4
.L_93:
        /*01e4*/ 	.word	index@(softmax_autoregressive_backward_kernel7)
        /*01e8*/ 	.word	0x00000020


	//----- nvinfo : EIATTR_FRAME_SIZE
	.align		4
.L_94:
        /*01ec*/ 	.byte	0x04, 0x11
        /*01ee*/ 	.short	(.L_96 - .L_95)
	.align		4
.L_95:
        /*01f0*/ 	.word	index@(softmax_autoregressive_backward_kernel7)
        /*01f4*/ 	.word	0x00000000


	//----- nvinfo : EIATTR_REGCOUNT
	.align		4
.L_96:
        /*01f8*/ 	.byte	0x04, 0x2f
        /*01fa*/ 	.short	(.L_98 - .L_97)
	.align		4
.L_97:
        /*01fc*/ 	.word	index@(softmax_autoregressive_backward_kernel8)
        /*0200*/ 	.word	0x0000001f


	//----- nvinfo : EIATTR_FRAME_SIZE
	.align		4
.L_98:
        /*0204*/ 	.byte	0x04, 0x11
        /*0206*/ 	.short	(.L_100 - .L_99)
	.align		4
.L_99:
        /*0208*/ 	.word	index@(softmax_autoregressive_backward_kernel8)
        /*020c*/ 	.word	0x00000000


	//----- nvinfo : EIATTR_REGCOUNT
	.align		4
.L_100:
        /*0210*/ 	.byte	0x04, 0x2f
        /*0212*/ 	.short	(.L_102 - .L_101)
	.align		4
.L_101:
        /*0214*/ 	.word	index@(softmax_autoregressive_nomask_backward_kernel8)
        /*0218*/ 	.word	0x00000020


	//----- nvinfo : EIATTR_FRAME_SIZE
	.align		4
.L_102:
        /*021c*/ 	.byte	0x04, 0x11
        /*021e*/ 	.short	(.L_104 - .L_103)
	.align		4
.L_103:
        /*0220*/ 	.word	index@(softmax_autoregressive_nomask_backward_kernel8)
        /*0224*/ 	.word	0x00000000


	//----- nvinfo : EIATTR_REGCOUNT
	.align		4
.L_104:
        /*0228*/ 	.byte	0x04, 0x2f
        /*022a*/ 	.short	(.L_106 - .L_105)
	.align		4
.L_105:
        /*022c*/ 	.word	index@(softmax_forward_kernel52)
        /*0230*/ 	.word	0x0000001d


	//----- nvinfo : EIATTR_FRAME_SIZE
	.align		4
.L_106:
        /*0234*/ 	.byte	0x04, 0x11
        /*0236*/ 	.short	(.L_108 - .L_107)
	.align		4
.L_107:
        /*0238*/ 	.word	index@($__internal_0_$__cuda_sm20_rcp_rn_f32_slowpath)
        /*023c*/ 	.word	0x00000000


	//----- nvinfo : EIATTR_FRAME_SIZE
	.align		4
.L_108:
        /*0240*/ 	.byte	0x04, 0x11
        /*0242*/ 	.short	(.L_110 - .L_109)
	.align		4
.L_109:
        /*0244*/ 	.word	index@(softmax_forward_kernel52)
        /*0248*/ 	.word	0x00000000


	//----- nvinfo : EIATTR_REGCOUNT
	.align		4
.L_110:
        /*024c*/ 	.byte	0x04, 0x2f
        /*024e*/ 	.short	(.L_112 - .L_111)
	.align		4
.L_111:
        /*0250*/ 	.word	index@(softmax_autoregressive_backward_inplace_kernel)
        /*0254*/ 	.word	0x00000020


	//----- nvinfo : EIATTR_FRAME_SIZE
	.align		4
.L_112:
        /*0258*/ 	.byte	0x04, 0x11
        /*025a*/ 	.short	(.L_114 - .L_113)
	.align		4
.L_113:
        /*025c*/ 	.word	index@(softmax_autoregressive_backward_inplace_kernel)
        /*0260*/ 	.word	0x00000000


	//----- nvinfo : EIATTR_REGCOUNT
	.align		4
.L_114:
        /*0264*/ 	.byte	0x04, 0x2f
        /*0266*/ 	.short	(.L_116 - .L_115)
	.align		4
.L_115:
        /*0268*/ 	.word	index@(softmax_autoregressive_unmask_backward_inplace_kernel)
        /*026c*/ 	.word	0x0000001f


	//----- nvinfo : EIATTR_FRAME_SIZE
	.align		4
.L_116:
        /*0270*/ 	.byte	0x04, 0x11
        /*0272*/ 	.short	(.L_118 - .L_117)
	.align		4
.L_117:
        /*0274*/ 	.word	index@(softmax_autoregressive_unmask_backward_inplace_kernel)
        /*0278*/ 	.word	0x00000000


	//----- nvinfo : EIATTR_REGCOUNT
	.align		4
.L_118:
        /*027c*/ 	.byte	0x04, 0x2f
        /*027e*/ 	.short	(.L_120 - .L_119)
	.align		4
.L_119:
        /*0280*/ 	.word	index@(softmax_kv_unmask_backward_inplace_kernel)
        /*0284*/ 	.word	0x00000020


	//----- nvinfo : EIATTR_FRAME_SIZE
	.align		4
.L_120:
        /*0288*/ 	.byte	0x04, 0x11
        /*028a*/ 	.short	(.L_122 - .L_121)
	.align		4
.L_121:
        /*028c*/ 	.word	index@(softmax_kv_unmask_backward_inplace_kernel)
        /*0290*/ 	.word	0x00000000


	//----- nvinfo : EIATTR_REGCOUNT
	.align		4
.L_122:
        /*0294*/ 	.byte	0x04, 0x2f
        /*0296*/ 	.short	(.L_124 - .L_123)
	.align		4
.L_123:
        /*0298*/ 	.word	index@(add_mask)
        /*029c*/ 	.word	0x0000000f


	//----- nvinfo : EIATTR_FRAME_SIZE
	.align		4
.L_124:
        /*02a0*/ 	.byte	0x04, 0x11
        /*02a2*/ 	.short	(.L_126 - .L_125)
	.align		4
.L_125:
        /*02a4*/ 	.word	index@(add_mask)
        /*02a8*/ 	.word	0x00000000


	//----- nvinfo : EIATTR_MIN_STACK_SIZE
	.align		4
.L_126:
        /*02ac*/ 	.byte	0x04, 0x12
        /*02ae*/ 	.short	(.L_128 - .L_127)
	.align		4
.L_127:
        /*02b0*/ 	.word	index@(add_mask)
        /*02b4*/ 	.word	0x00000000


	//----- nvinfo : EIATTR_MIN_STACK_SIZE
	.align		4
.L_128:
        /*02b8*/ 	.byte	0x04, 0x12
        /*02ba*/ 	.short	(.L_130 - .L_129)
	.align		4
.L_129:
        /*02bc*/ 	.word	index@(softmax_kv_unmask_backward_inplace_kernel)
        /*02c0*/ 	.word	0x00000000


	//----- nvinfo : EIATTR_MIN_STACK_SIZE
	.align		4
.L_130:
        /*02c4*/ 	.byte	0x04, 0x12
        /*02c6*/ 	.short	(.L_132 - .L_131)
	.align		4
.L_131:
        /*02c8*/ 	.word	index@(softmax_autoregressive_unmask_backward_inplace_kernel)
        /*02cc*/ 	.word	0x00000000


	//----- nvinfo : EIATTR_MIN_STACK_SIZE
	.align		4
.L_132:
        /*02d0*/ 	.byte	0x04, 0x12
        /*02d2*/ 	.short	(.L_134 - .L_133)
	.align		4
.L_133:
        /*02d4*/ 	.word	index@(softmax_autoregressive_backward_inplace_kernel)
        /*02d8*/ 	.word	0x00000000


	//----- nvinfo : EIATTR_MIN_STACK_SIZE
	.align		4
.L_134:
        /*02dc*/ 	.byte	0x04, 0x12
        /*02de*/ 	.short	(.L_136 - .L_135)
	.align		4
.L_135:
        /*02e0*/ 	.word	index@(softmax_forward_kernel52)
        /*02e4*/ 	.word	0x00000000


	//----- nvinfo : EIATTR_MIN_STACK_SIZE
	.align		4
.L_136:
        /*02e8*/ 	.byte	0x04, 0x12
        /*02ea*/ 	.short	(.L_138 - .L_137)
	.align		4
.L_137:
        /*02ec*/ 	.word	index@(softmax_autoregressive_nomask_backward_kernel8)
        /*02f0*/ 	.word	0x00000000


	//----- nvinfo : EIATTR_MIN_STACK_SIZE
	.align		4
.L_138:
        /*02f4*/ 	.byte	0x04, 0x12
        /*02f6*/ 	.short	(.L_140 - .L_139)
	.align		4
.L_139:
        /*02f8*/ 	.word	index@(softmax_autoregressive_backward_kernel8)
        /*02fc*/ 	.word	0x00000000


	//----- nvinfo : EIATTR_MIN_STACK_SIZE
	.align		4
.L_140:
        /*0300*/ 	.byte	0x04, 0x12
        /*0302*/ 	.short	(.L_142 - .L_141)
	.align		4
.L_141:
        /*0304*/ 	.word	index@(softmax_autoregressive_backward_kernel7)
        /*0308*/ 	.word	0x00000000


	//----- nvinfo : EIATTR_MIN_STACK_SIZE
	.align		4
.L_142:
        /*030c*/ 	.byte	0x04, 0x12
        /*030e*/ 	.short	(.L_144 - .L_143)
	.align		4
.L_143:
        /*0310*/ 	.word	index@(softmax_forward_kernel5_no_mask)
        /*0314*/ 	.word	0x00000000


	//----- nvinfo : EIATTR_MIN_STACK_SIZE
	.align		4
.L_144:
        /*0318*/ 	.byte	0x04, 0x12
        /*031a*/ 	.short	(.L_146 - .L_145)
	.align		4
.L_145:
        /*031c*/ 	.word	index@(softmax_forward_kernel5)
        /*0320*/ 	.word	0x00000000


	//----- nvinfo : EIATTR_MIN_STACK_SIZE
	.align		4
.L_146:
        /*0324*/ 	.byte	0x04, 0x12
        /*0326*/ 	.short	(.L_148 - .L_147)
	.align		4
.L_147:
        /*0328*/ 	.word	index@(softmax_autoregressive_backward_kernel2)
        /*032c*/ 	.word	0x00000000


	//----- nvinfo : EIATTR_MIN_STACK_SIZE
	.align		4
.L_148:
        /*0330*/ 	.byte	0x04, 0x12
        /*0332*/ 	.short	(.L_150 - .L_149)
	.align		4
.L_149:
        /*0334*/ 	.word	index@(scale_kernel)
        /*0338*/ 	.word	0x00000000


	//----- nvinfo : EIATTR_MIN_STACK_SIZE
	.align		4
.L_150:
        /*033c*/ 	.byte	0x04, 0x12
        /*033e*/ 	.short	(.L_152 - .L_151)
	.align		4
.L_151:
        /*0340*/ 	.word	index@(softmax_autoregressive_backward_kernel4)
        /*0344*/ 	.word	0x00000000


	//----- nvinfo : EIATTR_MIN_STACK_SIZE
	.align		4
.L_152:
        /*0348*/ 	.byte	0x04, 0x12
        /*034a*/ 	.short	(.L_154 - .L_153)
	.align		4
.L_153:
        /*034c*/ 	.word	index@(softmax_unmask_forward_kernel4)
        /*0350*/ 	.word	0x00000000


	//----- nvinfo : EIATTR_MIN_STACK_SIZE
	.align		4
.L_154:
        /*0354*/ 	.byte	0x04, 0x12
        /*0356*/ 	.short	(.L_156 - .L_155)
	.align		4
.L_155:
        /*0358*/ 	.word	index@(softmax_scale_forward_kernel4)
        /*035c*/ 	.word	0x00000000


	//----- nvinfo : EIATTR_MIN_STACK_SIZE
	.align		4
.L_156:
        /*0360*/ 	.byte	0x04, 0x12
        /*0362*/ 	.short	(.L_158 - .L_157)
	.align		4
.L_157:
        /*0364*/ 	.word	index@(softmax_forward_kernel4)
        /*0368*/ 	.word	0x00000000


	//----- nvinfo : EIATTR_MIN_STACK_SIZE
	.align		4
.L_158:
        /*036c*/ 	.byte	0x04, 0x12
        /*036e*/ 	.short	(.L_160 - .L_159)
	.align		4
.L_159:
        /*0370*/ 	.word	index@(softmax_autoregressive_backward_kernel)
        /*0374*/ 	.word	0x00000000


	//----- nvinfo : EIATTR_MIN_STACK_SIZE
	.align		4
.L_160:
        /*0378*/ 	.byte	0x04, 0x12
        /*037a*/ 	.short	(.L_162 - .L_161)
	.align		4
.L_161:
        /*037c*/ 	.word	index@(softmax_forward_kernel)
        /*0380*/ 	.word	0x00000000


	//----- nvinfo : EIATTR_MIN_STACK_SIZE
	.align		4
.L_162:
        /*0384*/ 	.byte	0x04, 0x12
        /*0386*/ 	.short	(.L_164 - .L_163)
	.align		4
.L_163:
        /*0388*/ 	.word	index@(unpermute_kernel_backward)
        /*038c*/ 	.word	0x00000000


	//----- nvinfo : EIATTR_MIN_STACK_SIZE
	.align		4
.L_164:
        /*0390*/ 	.byte	0x04, 0x12
        /*0392*/ 	.short	(.L_166 - .L_165)
	.align		4
.L_165:
        /*0394*/ 	.word	index@(unpermute_kernel)
        /*0398*/ 	.word	0x00000000


	//----- nvinfo : EIATTR_MIN_STACK_SIZE
	.align		4
.L_166:
        /*039c*/ 	.byte	0x04, 0x12
        /*039e*/ 	.short	(.L_168 - .L_167)
	.align		4
.L_167:
        /*03a0*/ 	.word	index@(permute_kernel_backward)
        /*03a4*/ 	.word	0x00000000


	//----- nvinfo : EIATTR_MIN_STACK_SIZE
	.align		4
.L_168:
        /*03a8*/ 	.byte	0x04, 0x12
        /*03aa*/ 	.short	(.L_170 - .L_169)
	.align		4
.L_169:
        /*03ac*/ 	.word	index@(permute_kernel)
        /*03b0*/ 	.word	0x00000000
.L_170:


//--------------------- .nv.compat                --------------------------
	.section	.nv.compat,"",@"SHT_CUDA_COMPAT_INFO"
	.align	4
        /*0000*/ 	.byte	0x02, 0x09, 0x00, 0x00, 0x02, 0x02, 0x01, 0x00, 0x02, 0x05, 0x05, 0x00, 0x03, 0x07, 0x01, 0x01
        /*0010*/ 	.byte	0x02, 0x03, 0x00, 0x00, 0x02, 0x06, 0x01, 0x00, 0x04, 0x0b, 0x08, 0x00, 0x01, 0x00, 0x00, 0x00
        /*0020*/ 	.byte	0x00, 0x00, 0x00, 0x00


//--------------------- .nv.info.add_mask         --------------------------
	.section	.nv.info.add_mask,"",@"SHT_CUDA_INFO"
	.sectionflags	@""
	.align	4


	//----- nvinfo : EIATTR_CUDA_API_VERSION
	.align		4
        /*0000*/ 	.byte	0x04, 0x37
        /*0002*/ 	.short	(.L_172 - .L_171)
.L_171:
        /*0004*/ 	.word	0x00000082


	//----- nvinfo : EIATTR_KPARAM_INFO
	.align		4
.L_172:
        /*0008*/ 	.byte	0x04, 0x17
        /*000a*/ 	.short	(.L_174 - .L_173)
.L_173:
        /*000c*/ 	.word	0x00000000
        /*0010*/ 	.short	0x0006
        /*0012*/ 	.short	0x0020
        /*0014*/ 	.byte	0x00, 0xf5, 0x21, 0x00


	//----- nvinfo : EIATTR_KPARAM_INFO
	.align		4
.L_174:
        /*0018*/ 	.byte	0x04, 0x17
        /*001a*/ 	.short	(.L_176 - .L_175)
.L_175:
        /*001c*/ 	.word	0x00000000
        /*0020*/ 	.short	0x0005
        /*0022*/ 	.short	0x0018
        /*0024*/ 	.byte	0x00, 0xf5, 0x21, 0x00


	//----- nvinfo : EIATTR_KPARAM_INFO
	.align		4
.L_176:
        /*0028*/ 	.byte	0x04, 0x17
        /*002a*/ 	.short	(.L_178 - .L_177)
.L_177:
        /*002c*/ 	.word	0x00000000
        /*0030*/ 	.short	0x0004
        /*0032*/ 	.short	0x0010
        /*0034*/ 	.byte	0x00, 0xf5, 0x21, 0x00


	//----- nvinfo : EIATTR_KPARAM_INFO
	.align		4
.L_178:
        /*0038*/ 	.byte	0x04, 0x17
        /*003a*/ 	.short	(.L_180 - .L_179)
.L_179:
        /*003c*/ 	.word	0x00000000
        /*0040*/ 	.short	0x0003
        /*0042*/ 	.short	0x000c
        /*0044*/ 	.byte	0x00, 0xf0, 0x11, 0x00


	//----- nvinfo : EIATTR_KPARAM_INFO
	.align		4
.L_180:
        /*0048*/ 	.byte	0x04, 0x17
        /*004a*/ 	.short	(.L_182 - .L_181)
.L_181:
        /*004c*/ 	.word	0x00000000
        /*0050*/ 	.short	0x0002
        /*0052*/ 	.short	0x0008
        /*0054*/ 	.byte	0x00, 0xf0, 0x11, 0x00


	//----- nvinfo : EIATTR_KPARAM_INFO
	.align		4
.L_182:
        /*0058*/ 	.byte	0x04, 0x17
        /*005a*/ 	.short	(.L_184 - .L_183)
.L_183:
        /*005c*/ 	.word	0x00000000
        /*0060*/ 	.short	0x0001
        /*0062*/ 	.short	0x0004
        /*0064*/ 	.byte	0x00, 0xf0, 0x11, 0x00


	//----- nvinfo : EIATTR_KPARAM_INFO
	.align		4
.L_184:
        /*0068*/ 	.byte	0x04, 0x17
        /*006a*/ 	.short	(.L_186 - .L_185)
.L_185:
        /*006c*/ 	.word	0x00000000
        /*0070*/ 	.short	0x0000
        /*0072*/ 	.short	0x0000
        /*0074*/ 	.byte	0x00, 0xf0, 0x11, 0x00


	//----- nvinfo : EIATTR_SPARSE_MMA_MASK
	.align		4
.L_186:
        /*0078*/ 	.byte	0x03, 0x50
        /*007a*/ 	.short	0x0000


	//----- nvinfo : EIATTR_MAXREG_COUNT
	.align		4
        /*007c*/ 	.byte	0x03, 0x1b
        /*007e*/ 	.short	0x00ff


	//----- nvinfo : EIATTR_MERCURY_ISA_VERSION
	.align		4
        /*0080*/ 	.byte	0x03, 0x5f
        /*0082*/ 	.short	0x0101


	//----- nvinfo : EIATTR_VRC_CTA_INIT_COUNT
	.align		4
        /*0084*/ 	.byte	0x02, 0x4a
	.zero		1
	.zero		1


	//----- nvinfo : EIATTR_EXIT_INSTR_OFFSETS
	.align		4
        /*0088*/ 	.byte	0x04, 0x1c
        /*008a*/ 	.short	(.L_188 - .L_187)


	//   ....[0]....
.L_187:
        /*008c*/ 	.word	0x000000a0


	//   ....[1]....
        /*0090*/ 	.word	0x000006b0


	//----- nvinfo : EIATTR_CBANK_PARAM_SIZE
	.align		4
.L_188:
        /*0094*/ 	.byte	0x03, 0x19
        /*0096*/ 	.short	0x0028


	//----- nvinfo : EIATTR_PARAM_CBANK
	.align		4
        /*0098*/ 	.byte	0x04, 0x0a
        /*009a*/ 	.short	(.L_190 - .L_189)
	.align		4
.L_189:
        /*009c*/ 	.word	index@(.nv.constant0.add_mask)
        /*00a0*/ 	.short	0x0380
        /*00a2*/ 	.short	0x0028


	//----- nvinfo : EIATTR_SW_WAR
	.align		4
.L_190:
        /*00a4*/ 	.byte	0x04, 0x36
        /*00a6*/ 	.short	(.L_192 - .L_191)
.L_191:
        /*00a8*/ 	.word	0x00000008
.L_192:


//--------------------- .nv.info.softmax_kv_unmask_backward_inplace_kernel --------------------------
	.section	.nv.info.softmax_kv_unmask_backward_inplace_kernel,"",@"SHT_CUDA_INFO"
	.sectionflags	@""
	.align	4


	//----- nvinfo : EIATTR_CUDA_API_VERSION
	.align		4
        /*0000*/ 	.byte	0x04, 0x37
        /*0002*/ 	.short	(.L_194 - .L_193)
.L_193:
        /*0004*/ 	.word	0x00000082


	//----- nvinfo : EIATTR_KPARAM_INFO
	.align		4
.L_194:
        /*0008*/ 	.byte	0x04, 0x17
        /*000a*/ 	.short	(.L_196 - .L_195)
.L_195:
        /*000c*/ 	.word	0x00000000
        /*0010*/ 	.short	0x0005
        /*0012*/ 	.short	0x001c
        /*0014*/ 	.byte	0x00, 0xf0, 0x11, 0x00


	//----- nvinfo : EIATTR_KPARAM_INFO
	.align		4
.L_196:
        /*0018*/ 	.byte	0x04, 0x17
        /*001a*/ 	.short	(.L_198 - .L_197)
.L_197:
        /*001c*/ 	.word	0x00000000
        /*0020*/ 	.short	0x0004
        /*0022*/ 	.short	0x0018
        /*0024*/ 	.byte	0x00, 0xf0, 0x11, 0x00


	//----- nvinfo : EIATTR_KPARAM_INFO
	.align		4
.L_198:
        /*0028*/ 	.byte	0x04, 0x17
        /*002a*/ 	.short	(.L_200 - .L_199)
.L_199:
        /*002c*/ 	.word	0x00000000
        /*0030*/ 	.short	0x0003
        /*0032*/ 	.short	0x0014
        /*0034*/ 	.byte	0x00, 0xf0, 0x11, 0x00


	//----- nvinfo : EIATTR_KPARAM_INFO
	.align		4
.L_200:
        /*0038*/ 	.byte	0x04, 0x17
        /*003a*/ 	.short	(.L_202 - .L_201)
.L_201:
        /*003c*/ 	.word	0x00000000
        /*0040*/ 	.short	0x0002
        /*0042*/ 	.short	0x0010
        /*0044*/ 	.byte	0x00, 0xf0, 0x11, 0x00


	//----- nvinfo : EIATTR_KPARAM_INFO
	.align		4
.L_202:
        /*0048*/ 	.byte	0x04, 0x17
        /*004a*/ 	.short	(.L_204 - .L_203)
.L_203:
        /*004c*/ 	.word	0x00000000
        /*0050*/ 	.short	0x0001
        /*0052*/ 	.short	0x0008
        /*0054*/ 	.byte	0x00, 0xf5, 0x21, 0x00


	//----- nvinfo : EIATTR_KPARAM_INFO
	.align		4
.L_204:
        /*0058*/ 	.byte	0x04, 0x17
        /*005a*/ 	.short	(.L_206 - .L_205)
.L_205:
        /*005c*/ 	.word	0x00000000
        /*0060*/ 	.short	0x0000
        /*0062*/ 	.short	0x0000
        /*0064*/ 	.byte	0x00, 0xf5, 0x21, 0x00


	//----- nvinfo : EIATTR_SPARSE_MMA_MASK
	.align		4
.L_206:
        /*0068*/ 	.byte	0x03, 0x50
        /*006a*/ 	.short	0x0000


	//----- nvinfo : EIATTR_MAXREG_COUNT
	.align		4
        /*006c*/ 	.byte	0x03, 0x1b
        /*006e*/ 	.short	0x00ff


	//----- nvinfo : EIATTR_NUM_BARRIERS
	.align		4
        /*0070*/ 	.byte	0x02, 0x4c
        /*0072*/ 	.byte	0x01
	.zero		1


	//----- nvinfo : EIATTR_MERCURY_ISA_VERSION
	.align		4
        /*0074*/ 	.byte	0x03, 0x5f
        /*0076*/ 	.short	0x0101


	//----- nvinfo : EIATTR_COOP_GROUP_MASK_REGIDS
	.align		4
        /*0078*/ 	.byte	0x04, 0x29
        /*007a*/ 	.short	(.L_208 - .L_207)


	//   ....[0]....
.L_207:
        /*007c*/ 	.word	0xffffffff


	//   ....[1]....
        /*0080*/ 	.word	0xffffffff


	//   ....[2]....
        /*0084*/ 	.word	0xffffffff


	//   ....[3]....
        /*0088*/ 	.word	0xffffffff


	//   ....[4]....
        /*008c*/ 	.word	0xffffffff


	//   ....[5]....
        /*0090*/ 	.word	0xffffffff


	//   ....[6]....
        /*0094*/ 	.word	0xffffffff


	//   ....[7]....
        /*0098*/ 	.word	0xffffffff


	//   ....[8]....
        /*009c*/ 	.word	0xffffffff


	//   ....[9]....
        /*00a0*/ 	.word	0xffffffff


	//----- nvinfo : EIATTR_COOP_GROUP_INSTR_OFFSETS
	.align		4
.L_208:
        /*00a4*/ 	.byte	0x04, 0x28
        /*00a6*/ 	.short	(.L_210 - .L_209)


	//   ....[0]....
.L_209:
        /*00a8*/ 	.word	0x00000dc0


	//   ....[1]....
        /*00ac*/ 	.word	0x00000e40


	//   ....[2]....
        /*00b0*/ 	.word	0x00000e60


	//   ....[3]....
        /*00b4*/ 	.word	0x00000e80


	//   ....[4]....
        /*00b8*/ 	.word	0x00000ea0


	//   ....[5]....
        /*00bc*/ 	.word	0x00000f00


	//   ....[6]....
        /*00c0*/ 	.word	0x00000f20


	//   ....[7]....
        /*00c4*/ 	.word	0x00000f40


	//   ....[8]....
        /*00c8*/ 	.word	0x00000f60


	//   ....[9]....
        /*00cc*/ 	.word	0x00000f80


	//----- nvinfo : EIATTR_VRC_CTA_INIT_COUNT
	.align		4
.L_210:
        /*00d0*/ 	.byte	0x02, 0x4a
	.zero		1
	.zero		1


	//----- nvinfo : EIATTR_EXIT_INSTR_OFFSETS
	.align		4
        /*00d4*/ 	.byte	0x04, 0x1c
        /*00d6*/ 	.short	(.L_212 - .L_211)


	//   ....[0]....
.L_211:
        /*00d8*/ 	.word	0x00000270


	//   ....[1]....
        /*00dc*/ 	.word	0x000014a0


	//----- nvinfo : EIATTR_CRS_STACK_SIZE
	.align		4
.L_212:
        /*00e0*/ 	.byte	0x04, 0x1e
        /*00e2*/ 	.short	(.L_214 - .L_213)
.L_213:
        /*00e4*/ 	.word	0x00000000


	//----- nvinfo : EIATTR_CBANK_PARAM_SIZE
	.align		4
.L_214:
        /*00e8*/ 	.byte	0x03, 0x19
        /*00ea*/ 	.short	0x0020


	//----- nvinfo : EIATTR_PARAM_CBANK
	.align		4
        /*00ec*/ 	.byte	0x04, 0x0a
        /*00ee*/ 	.short	(.L_216 - .L_215)
	.align		4
.L_215:
        /*00f0*/ 	.word	index@(.nv.constant0.softmax_kv_unmask_backward_inplace_kernel)
        /*00f4*/ 	.short	0x0380
        /*00f6*/ 	.short	0x0020


	//----- nvinfo : EIATTR_SW_WAR
	.align		4
.L_216:
        /*00f8*/ 	.byte	0x04, 0x36
        /*00fa*/ 	.short	(.L_218 - .L_217)
.L_217:
        /*00fc*/ 	.word	0x00000008
.L_218:


//--------------------- .nv.info.softmax_autoregressive_unmask_backward_inplace_kernel --------------------------
	.section	.nv.info.softmax_autoregressive_unmask_backward_inplace_kernel,"",@"SHT_CUDA_INFO"
	.sectionflags	@""
	.align	4


	//----- nvinfo : EIATTR_CUDA_API_VERSION
	.align		4
        /*0000*/ 	.byte	0x04, 0x37
        /*0002*/ 	.short	(.L_220 - .L_219)
.L_219:
        /*0004*/ 	.word	0x00000082


	//----- nvinfo : EIATTR_KPARAM_INFO
	.align		4
.L_220:
        /*0008*/ 	.byte	0x04, 0x17
        /*000a*/ 	.short	(.L_222 - .L_221)
.L_221:
        /*000c*/ 	.word	0x00000000
        /*0010*/ 	.short	0x0005
        /*0012*/ 	.short	0x001c
        /*0014*/ 	.byte	0x00, 0xf0, 0x11, 0x00


	//----- nvinfo : EIATTR_KPARAM_INFO
	.align		4
.L_222:
        /*0018*/ 	.byte	0x04, 0x17
        /*001a*/ 	.short	(.L_224 - .L_223)
.L_223:
        /*001c*/ 	.word	0x00000000
        /*0020*/ 	.short	0x0004
        /*0022*/ 	.short	0x0018
        /*0024*/ 	.byte	0x00, 0xf0, 0x11, 0x00


	//----- nvinfo : EIATTR_KPARAM_INFO
	.align		4
.L_224:
        /*0028*/ 	.byte	0x04, 0x17
        /*002a*/ 	.short	(.L_226 - .L_225)
.L_225:
        /*002c*/ 	.word	0x00000000
        /*0030*/ 	.short	0x0003
        /*0032*/ 	.short	0x0014
        /*0034*/ 	.byte	0x00, 0xf0, 0x11, 0x00


	//----- nvinfo : EIATTR_KPARAM_INFO
	.align		4
.L_226:
        /*0038*/ 	.byte	0x04, 0x17
        /*003a*/ 	.short	(.L_228 - .L_227)
.L_227:
        /*003c*/ 	.word	0x00000000
        /*0040*/ 	.short	0x0002
        /*0042*/ 	.short	0x0010
        /*0044*/ 	.byte	0x00, 0xf0, 0x11, 0x00


	//----- nvinfo : EIATTR_KPARAM_INFO
	.align		4
.L_228:
        /*0048*/ 	.byte	0x04, 0x17
        /*004a*/ 	.short	(.L_230 - .L_229)
.L_229:
        /*004c*/ 	.word	0x00000000
        /*0050*/ 	.short	0x0001
        /*0052*/ 	.short	0x0008
        /*0054*/ 	.byte	0x00, 0xf5, 0x21, 0x00


	//----- nvinfo : EIATTR_KPARAM_INFO
	.align		4
.L_230:
        /*0058*/ 	.byte	0x04, 0x17
        /*005a*/ 	.short	(.L_232 - .L_231)
.L_231:
        /*005c*/ 	.word	0x00000000
        /*0060*/ 	.short	0x0000
        /*0062*/ 	.short	0x0000
        /*0064*/ 	.byte	0x00, 0xf5, 0x21, 0x00


	//----- nvinfo : EIATTR_SPARSE_MMA_MASK
	.align		4
.L_232:
        /*0068*/ 	.byte	0x03, 0x50
        /*006a*/ 	.short	0x0000


	//----- nvinfo : EIATTR_MAXREG_COUNT
	.align		4
        /*006c*/ 	.byte	0x03, 0x1b
        /*006e*/ 	.short	0x00ff


	//----- nvinfo : EIATTR_NUM_BARRIERS
	.align		4
        /*0070*/ 	.byte	0x02, 0x4c
        /*0072*/ 	.byte	0x01
	.zero		1


	//----- nvinfo : EIATTR_MERCURY_ISA_VERSION
	.align		4
        /*0074*/ 	.byte	0x03, 0x5f
        /*0076*/ 	.short	0x0101


	//----- nvinfo : EIATTR_COOP_GROUP_MASK_REGIDS
	.align		4
        /*0078*/ 	.byte	0x04, 0x29
        /*007a*/ 	.short	(.L_234 - .L_233)


	//   ....[0]....
.L_233:
        /*007c*/ 	.word	0xffffffff


	//   ....[1]....
        /*0080*/ 	.word	0xffffffff


	//   ....[2]....
        /*0084*/ 	.word	0xffffffff


	//   ....[3]....
        /*0088*/ 	.word	0xffffffff


	//   ....[4]....
        /*008c*/ 	.word	0xffffffff


	//   ....[5]....
        /*0090*/ 	.word	0xffffffff


	//   ....[6]....
        /*0094*/ 	.word	0xffffffff


	//   ....[7]....
        /*0098*/ 	.word	0xffffffff


	//   ....[8]....
        /*009c*/ 	.word	0xffffffff


	//   ....[9]....
        /*00a0*/ 	.word	0xffffffff


	//----- nvinfo : EIATTR_COOP_GROUP_INSTR_OFFSETS
	.align		4
.L_234:
        /*00a4*/ 	.byte	0x04, 0x28
        /*00a6*/ 	.short	(.L_236 - .L_235)


	//   ....[0]....
.L_235:
        /*00a8*/ 	.word	0x00000df0


	//   ....[1]....
        /*00ac*/ 	.word	0x00000e70


	//   ....[2]....
        /*00b0*/ 	.word	0x00000e90


	//   ....[3]....
        /*00b4*/ 	.word	0x00000eb0


	//   ....[4]....
        /*00b8*/ 	.word	0x00000ed0


	//   ....[5]....
        /*00bc*/ 	.word	0x00000f30


	//   ....[6]....
        /*00c0*/ 	.word	0x00000f50


	//   ....[7]....
        /*00c4*/ 	.word	0x00000f70


	//   ....[8]....
        /*00c8*/ 	.word	0x00000f90


	//   ....[9]....
        /*00cc*/ 	.word	0x00000fb0


	//----- nvinfo : EIATTR_VRC_CTA_INIT_COUNT
	.align		4
.L_236:
        /*00d0*/ 	.byte	0x02, 0x4a
	.zero		1
	.zero		1


	//----- nvinfo : EIATTR_EXIT_INSTR_OFFSETS
	.align		4
        /*00d4*/ 	.byte	0x04, 0x1c
        /*00d6*/ 	.short	(.L_238 - .L_237)


	//   ....[0]....
.L_237:
        /*00d8*/ 	.word	0x000001f0


	//   ....[1]....
        /*00dc*/ 	.word	0x000014d0


	//----- nvinfo : EIATTR_CRS_STACK_SIZE
	.align		4
.L_238:
        /*00e0*/ 	.byte	0x04, 0x1e
        /*00e2*/ 	.short	(.L_240 - .L_239)
.L_239:
        /*00e4*/ 	.word	0x00000000


	//----- nvinfo : EIATTR_CBANK_PARAM_SIZE
	.align		4
.L_240:
        /*00e8*/ 	.byte	0x03, 0x19
        /*00ea*/ 	.short	0x0020


	//----- nvinfo : EIATTR_PARAM_CBANK
	.align		4
        /*00ec*/ 	.byte	0x04, 0x0a
        /*00ee*/ 	.short	(.L_242 - .L_241)
	.align		4
.L_241:
        /*00f0*/ 	.word	index@(.nv.constant0.softmax_autoregressive_unmask_backward_inplace_kernel)
        /*00f4*/ 	.short	0x0380
        /*00f6*/ 	.short	0x0020


	//----- nvinfo : EIATTR_SW_WAR
	.align		4
.L_242:
        /*00f8*/ 	.byte	0x04, 0x36
        /*00fa*/ 	.short	(.L_244 - .L_243)
.L_243:
        /*00fc*/ 	.word	0x00000008
.L_244:


//--------------------- .nv.info.softmax_autoregressive_backward_inplace_kernel --------------------------
	.section	.nv.info.softmax_autoregressive_backward_inplace_kernel,"",@"SHT_CUDA_INFO"
	.sectionflags	@""
	.align	4


	//----- nvinfo : EIATTR_CUDA_API_VERSION
	.align		4
        /*0000*/ 	.byte	0x04, 0x37
        /*0002*/ 	.short	(.L_246 - .L_245)
.L_245:
        /*0004*/ 	.word	0x00000082


	//----- nvinfo : EIATTR_KPARAM_INFO
	.align		4
.L_246:
        /*0008*/ 	.byte	0x04, 0x17
        /*000a*/ 	.short	(.L_248 - .L_247)
.L_247:
        /*000c*/ 	.word	0x00000000
        /*0010*/ 	.short	0x0005
        /*0012*/ 	.short	0x001c
        /*0014*/ 	.byte	0x00, 0xf0, 0x11, 0x00


	//----- nvinfo : EIATTR_KPARAM_INFO
	.align		4
.L_248:
        /*0018*/ 	.byte	0x04, 0x17
        /*001a*/ 	.short	(.L_250 - .L_249)
.L_249:
        /*001c*/ 	.word	0x00000000
        /*0020*/ 	.short	0x0004
        /*0022*/ 	.short	0x0018
        /*0024*/ 	.byte	0x00, 0xf0, 0x11, 0x00


	//----- nvinfo : EIATTR_KPARAM_INFO
	.align		4
.L_250:
        /*0028*/ 	.byte	0x04, 0x17
        /*002a*/ 	.short	(.L_252 - .L_251)
.L_251:
        /*002c*/ 	.word	0x00000000
        /*0030*/ 	.short	0x0003
        /*0032*/ 	.short	0x0014
        /*0034*/ 	.byte	0x00, 0xf0, 0x11, 0x00


	//----- nvinfo : EIATTR_KPARAM_INFO
	.align		4
.L_252:
        /*0038*/ 	.byte	0x04, 0x17
        /*003a*/ 	.short	(.L_254 - .L_253)
.L_253:
        /*003c*/ 	.word	0x00000000
        /*0040*/ 	.short	0x0002
        /*0042*/ 	.short	0x0010
        /*0044*/ 	.byte	0x00, 0xf0, 0x11, 0x00


	//----- nvinfo : EIATTR_KPARAM_INFO
	.align		4
.L_254:
        /*0048*/ 	.byte	0x04, 0x17
        /*004a*/ 	.short	(.L_256 - .L_255)
.L_255:
        /*004c*/ 	.word	0x00000000
        /*0050*/ 	.short	0x0001
        /*0052*/ 	.short	0x0008
        /*0054*/ 	.byte	0x00, 0xf5, 0x21, 0x00


	//----- nvinfo : EIATTR_KPARAM_INFO
	.align		4
.L_256:
        /*0058*/ 	.byte	0x04, 0x17
        /*005a*/ 	.short	(.L_258 - .L_257)
.L_257:
        /*005c*/ 	.word	0x00000000
        /*0060*/ 	.short	0x0000
        /*0062*/ 	.short	0x0000
        /*0064*/ 	.byte	0x00, 0xf5, 0x21, 0x00


	//----- nvinfo : EIATTR_SPARSE_MMA_MASK
	.align		4
.L_258:
        /*0068*/ 	.byte	0x03, 0x50
        /*006a*/ 	.short	0x0000


	//----- nvinfo : EIATTR_MAXREG_COUNT
	.align		4
        /*006c*/ 	.byte	0x03, 0x1b
        /*006e*/ 	.short	0x00ff


	//----- nvinfo : EIATTR_NUM_BARRIERS
	.align		4
        /*0070*/ 	.byte	0x02, 0x4c
        /*0072*/ 	.byte	0x01
	.zero		1


	//----- nvinfo : EIATTR_MERCURY_ISA_VERSION
	.align		4
        /*0074*/ 	.byte	0x03, 0x5f
        /*0076*/ 	.short	0x0101


	//----- nvinfo : EIATTR_COOP_GROUP_MASK_REGIDS
	.align		4
        /*0078*/ 	.byte	0x04, 0x29
        /*007a*/ 	.short	(.L_260 - .L_259)


	//   ....[0]....
.L_259:
        /*007c*/ 	.word	0xffffffff


	//   ....[1]....
        /*0080*/ 	.word	0xffffffff


	//   ....[2]....
        /*0084*/ 	.word	0xffffffff


	//   ....[3]....
        /*0088*/ 	.word	0xffffffff


	//   ....[4]....
        /*008c*/ 	.word	0xffffffff


	//   ....[5]....
        /*0090*/ 	.word	0xffffffff


	//   ....[6]....
        /*0094*/ 	.word	0xffffffff


	//   ....[7]....
        /*0098*/ 	.word	0xffffffff


	//   ....[8]....
        /*009c*/ 	.word	0xffffffff


	//   ....[9]....
        /*00a0*/ 	.word	0xffffffff


	//----- nvinfo : EIATTR_COOP_GROUP_INSTR_OFFSETS
	.align		4
.L_260:
        /*00a4*/ 	.byte	0x04, 0x28
        /*00a6*/ 	.short	(.L_262 - .L_261)


	//   ....[0]....
.L_261:
        /*00a8*/ 	.word	0x00000db0


	//   ....[1]....
        /*00ac*/ 	.word	0x00000e30


	//   ....[2]....
        /*00b0*/ 	.word	0x00000e50


	//   ....[3]....
        /*00b4*/ 	.word	0x00000e70


	//   ....[4]....
        /*00b8*/ 	.word	0x00000e90


	//   ....[5]....
        /*00bc*/ 	.word	0x00000f00


	//   ....[6]....
        /*00c0*/ 	.word	0x00000f20


	//   ....[7]....
        /*00c4*/ 	.word	0x00000f40


	//   ....[8]....
        /*00c8*/ 	.word	0x00000f60


	//   ....[9]....
        /*00cc*/ 	.word	0x00000f80


	//----- nvinfo : EIATTR_VRC_CTA_INIT_COUNT
	.align		4
.L_262:
        /*00d0*/ 	.byte	0x02, 0x4a
	.zero		1
	.zero		1


	//----- nvinfo : EIATTR_EXIT_INSTR_OFFSETS
	.align		4
        /*00d4*/ 	.byte	0x04, 0x1c
        /*00d6*/ 	.short	(.L_264 - .L_263)


	//   ....[0]....
.L_263:
        /*00d8*/ 	.word	0x000001c0


	//   ....[1]....
        /*00dc*/ 	.word	0x000016e0


	//----- nvinfo : EIATTR_CRS_STACK_SIZE
	.align		4
.L_264:
        /*00e0*/ 	.byte	0x04, 0x1e
        /*00e2*/ 	.short	(.L_266 - .L_265)
.L_265:
        /*00e4*/ 	.word	0x00000000


	//----- nvinfo : EIATTR_CBANK_PARAM_SIZE
	.align		4
.L_266:
        /*00e8*/ 	.byte	0x03, 0x19
        /*00ea*/ 	.short	0x0020


	//----- nvinfo : EIATTR_PARAM_CBANK
	.align		4
        /*00ec*/ 	.byte	0x04, 0x0a
        /*00ee*/ 	.short	(.L_268 - .L_267)
	.align		4
.L_267:
        /*00f0*/ 	.word	index@(.nv.constant0.softmax_autoregressive_backward_inplace_kernel)
        /*00f4*/ 	.short	0x0380
        /*00f6*/ 	.short	0x0020


	//----- nvinfo : EIATTR_SW_WAR
	.align		4
.L_268:
        /*00f8*/ 	.byte	0x04, 0x36
        /*00fa*/ 	.short	(.L_270 - .L_269)
.L_269:
        /*00fc*/ 	.word	0x00000008
.L_270:


//--------------------- .nv.info.softmax_forward_kernel52 --------------------------
	.section	.nv.info.softmax_forward_kernel52,"",@"SHT_CUDA_INFO"
	.sectionflags	@""
	.align	4


	//----- nvinfo : EIATTR_CUDA_API_VERSION
	.align		4
        /*0000*/ 	.byte	0x04, 0x37
        /*0002*/ 	.short	(.L_272 - .L_271)
.L_271:
        /*0004*/ 	.word	0x00000082


	//----- nvinfo : EIATTR_KPARAM_INFO
	.align		4
.L_272:
        /*0008*/ 	.byte	0x04, 0x17
        /*000a*/ 	.short	(.L_274 - .L_273)
.L_273:
        /*000c*/ 	.word	0x00000000
        /*0010*/ 	.short	0x0004
        /*0012*/ 	.short	0x001c
        /*0014*/ 	.byte	0x00, 0xf0, 0x11, 0x00


	//----- nvinfo : EIATTR_KPARAM_INFO
	.align		4
.L_274:
        /*0018*/ 	.byte	0x04, 0x17
        /*001a*/ 	.short	(.L_276 - .L_275)
.L_275:
        /*001c*/ 	.word	0x00000000
        /*0020*/ 	.short	0x0003
        /*0022*/ 	.short	0x0018
        /*0024*/ 	.byte	0x00, 0xf0, 0x11, 0x00


	//----- nvinfo : EIATTR_KPARAM_INFO
	.align		4
.L_276:
        /*0028*/ 	.byte	0x04, 0x17
        /*002a*/ 	.short	(.L_278 - .L_277)
.L_277:
        /*002c*/ 	.word	0x00000000
        /*0030*/ 	.short	0x0002
        /*0032*/ 	.short	0x0010
        /*0034*/ 	.byte	0x00, 0xf5, 0x21, 0x00


	//----- nvinfo : EIATTR_KPARAM_INFO
	.align		4
.L_278:
        /*0038*/ 	.byte	0x04, 0x17
        /*003a*/ 	.short	(.L_280 - .L_279)
.L_279:
        /*003c*/ 	.word	0x00000000
        /*0040*/ 	.short	0x0001
        /*0042*/ 	.short	0x0008
        /*0044*/ 	.byte	0x00, 0xf0, 0x11, 0x00


	//----- nvinfo : EIATTR_KPARAM_INFO
	.align		4
.L_280:
        /*0048*/ 	.byte	0x04, 0x17
        /*004a*/ 	.short	(.L_282 - .L_281)
.L_281:
        /*004c*/ 	.word	0x00000000
        /*0050*/ 	.short	0x0000
        /*0052*/ 	.short	0x0000
        /*0054*/ 	.byte	0x00, 0xf5, 0x21, 0x00


	//----- nvinfo : EIATTR_SPARSE_MMA_MASK
	.align		4
.L_282:
        /*0058*/ 	.byte	0x03, 0x50
        /*005a*/ 	.short	0x0000


	//----- nvinfo : EIATTR_MAXREG_COUNT
	.align		4
        /*005c*/ 	.byte	0x03, 0x1b
        /*005e*/ 	.short	0x00ff


	//----- nvinfo : EIATTR_MERCURY_ISA_VERSION
	.align		4
        /*0060*/ 	.byte	0x03, 0x5f
        /*0062*/ 	.short	0x0101


	//----- nvinfo : EIATTR_COOP_GROUP_MASK_REGIDS
	.align		4
        /*0064*/ 	.byte	0x04, 0x29
        /*0066*/ 	.short	(.L_284 - .L_283)


	//   ....[0]....
.L_283:
        /*0068*/ 	.word	0xffffffff


	//   ....[1]....
        /*006c*/ 	.word	0xffffffff


	//   ....[2]....
        /*0070*/ 	.word	0xffffffff


	//   ....[3]....
        /*0074*/ 	.word	0xffffffff


	//   ....[4]....
        /*0078*/ 	.word	0xffffffff


	//   ....[5]....
        /*007c*/ 	.word	0xffffffff


	//   ....[6]....
        /*0080*/ 	.word	0xffffffff


	//   ....[7]....
        /*0084*/ 	.word	0xffffffff


	//   ....[8]....
        /*0088*/ 	.word	0xffffffff


	//   ....[9]....
        /*008c*/ 	.word	0xffffffff


	//----- nvinfo : EIATTR_COOP_GROUP_INSTR_OFFSETS
	.align		4
.L_284:
        /*0090*/ 	.byte	0x04, 0x28
        /*0092*/ 	.short	(.L_286 - .L_285)


	//   ....[0]....
.L_285:
        /*0094*/ 	.word	0x00000a30


	//   ....[1]....
        /*0098*/ 	.word	0x00000a90


	//   ....[2]....
        /*009c*/ 	.word	0x00000ab0


	//   ....[3]....
        /*00a0*/ 	.word	0x00000ad0


	//   ....[4]....
        /*00a4*/ 	.word	0x00000af0


	//   ....[5]....
        /*00a8*/ 	.word	0x00000bc0


	//   ....[6]....
        /*00ac*/ 	.word	0x00000be0


	//   ....[7]....
        /*00b0*/ 	.word	0x00000c00


	//   ....[8]....
        /*00b4*/ 	.word	0x00000c20


	//   ....[9]....
        /*00b8*/ 	.word	0x00000c40


	//----- nvinfo : EIATTR_VRC_CTA_INIT_COUNT
	.align		4
.L_286:
        /*00bc*/ 	.byte	0x02, 0x4a
	.zero		1
	.zero		1


	//----- nvinfo : EIATTR_EXIT_INSTR_OFFSETS
	.align		4
        /*00c0*/ 	.byte	0x04, 0x1c
        /*00c2*/ 	.short	(.L_288 - .L_287)


	//   ....[0]....
.L_287:
        /*00c4*/ 	.word	0x000000d0


	//   ....[1]....
        /*00c8*/ 	.word	0x00000d40


	//   ....[2]....
        /*00cc*/ 	.word	0x00001070


	//   ....[3]....
        /*00d0*/ 	.word	0x000014e0


	//----- nvinfo : EIATTR_CRS_STACK_SIZE
	.align		4
.L_288:
        /*00d4*/ 	.byte	0x04, 0x1e
        /*00d6*/ 	.short	(.L_290 - .L_289)
.L_289:
        /*00d8*/ 	.word	0x00000000


	//----- nvinfo : EIATTR_CBANK_PARAM_SIZE
	.align		4
.L_290:
        /*00dc*/ 	.byte	0x03, 0x19
        /*00de*/ 	.short	0x0020


	//----- nvinfo : EIATTR_PARAM_CBANK
	.align		4
        /*00e0*/ 	.byte	0x04, 0x0a
        /*00e2*/ 	.short	(.L_292 - .L_291)
	.align		4
.L_291:
        /*00e4*/ 	.word	index@(.nv.constant0.softmax_forward_kernel52)
        /*00e8*/ 	.short	0x0380
        /*00ea*/ 	.short	0x0020


	//----- nvinfo : EIATTR_SW_WAR
	.align		4
.L_292:
        /*00ec*/ 	.byte	0x04, 0x36
        /*00ee*/ 	.short	(.L_294 - .L_293)
.L_293:
        /*00f0*/ 	.word	0x00000008
.L_294:


//--------------------- .nv.info.softmax_autoregressive_nomask_backward_kernel8 --------------------------
	.section	.nv.info.softmax_autoregressive_nomask_backward_kernel8,"",@"SHT_CUDA_INFO"
	.sectionflags	@""
	.align	4


	//----- nvinfo : EIATTR_CUDA_API_VERSION
	.align		4
        /*0000*/ 	.byte	0x04, 0x37
        /*0002*/ 	.short	(.L_296 - .L_295)
.L_295:
        /*0004*/ 	.word	0x00000082


	//----- nvinfo : EIATTR_KPARAM_INFO
	.align		4
.L_296:
        /*0008*/ 	.byte	0x04, 0x17
        /*000a*/ 	.short	(.L_298 - .L_297)
.L_297:
        /*000c*/ 	.word	0x00000000
        /*0010*/ 	.short	0x0005
        /*0012*/ 	.short	0x0020
        /*0014*/ 	.byte	0x00, 0xf0, 0x11, 0x00


	//----- nvinfo : EIATTR_KPARAM_INFO
	.align		4
.L_298:
        /*0018*/ 	.byte	0x04, 0x17
        /*001a*/ 	.short	(.L_300 - .L_299)
.L_299:
        /*001c*/ 	.word	0x00000000
        /*0020*/ 	.short	0x0004
        /*0022*/ 	.short	0x001c
        /*0024*/ 	.byte	0x00, 0xf0, 0x11, 0x00


	//----- nvinfo : EIATTR_KPARAM_INFO
	.align		4
.L_300:
        /*0028*/ 	.byte	0x04, 0x17
        /*002a*/ 	.short	(.L_302 - .L_301)
.L_301:
        /*002c*/ 	.word	0x00000000
        /*0030*/ 	.short	0x0003
        /*0032*/ 	.short	0x0018
        /*0034*/ 	.byte	0x00, 0xf0, 0x11, 0x00


	//----- nvinfo : EIATTR_KPARAM_INFO
	.align		4
.L_302:
        /*0038*/ 	.byte	0x04, 0x17
        /*003a*/ 	.short	(.L_304 - .L_303)
.L_303:
        /*003c*/ 	.word	0x00000000
        /*0040*/ 	.short	0x0002
        /*0042*/ 	.short	0x0010
        /*0044*/ 	.byte	0x00, 0xf5, 0x21, 0x00


	//----- nvinfo : EIATTR_KPARAM_INFO
	.align		4
.L_304:
        /*0048*/ 	.byte	0x04, 0x17
        /*004a*/ 	.short	(.L_306 - .L_305)
.L_305:
        /*004c*/ 	.word	0x00000000
        /*0050*/ 	.short	0x0001
        /*0052*/ 	.short	0x0008
        /*0054*/ 	.byte	0x00, 0xf5, 0x21, 0x00


	//----- nvinfo : EIATTR_KPARAM_INFO
	.align		4
.L_306:
        /*0058*/ 	.byte	0x04, 0x17
        /*005a*/ 	.short	(.L_308 - .L_307)
.L_307:
        /*005c*/ 	.word	0x00000000
        /*0060*/ 	.short	0x0000
        /*0062*/ 	.short	0x0000
        /*0064*/ 	.byte	0x00, 0xf5, 0x21, 0x00


	//----- nvinfo : EIATTR_SPARSE_MMA_MASK
	.align		4
.L_308:
        /*0068*/ 	.byte	0x03, 0x50
        /*006a*/ 	.short	0x0000


	//----- nvinfo : EIATTR_MAXREG_COUNT
	.align		4
        /*006c*/ 	.byte	0x03, 0x1b
        /*006e*/ 	.short	0x00ff


	//----- nvinfo : EIATTR_NUM_BARRIERS
	.align		4
        /*0070*/ 	.byte	0x02, 0x4c
        /*0072*/ 	.byte	0x01
	.zero		1


	//----- nvinfo : EIATTR_MERCURY_ISA_VERSION
	.align		4
        /*0074*/ 	.byte	0x03, 0x5f
        /*0076*/ 	.short	0x0101


	//----- nvinfo : EIATTR_COOP_GROUP_MASK_REGIDS
	.align		4
        /*0078*/ 	.byte	0x04, 0x29
        /*007a*/ 	.short	(.L_310 - .L_309)


	//   ....[0]....
.L_309:
        /*007c*/ 	.word	0xffffffff


	//   ....[1]....
        /*0080*/ 	.word	0xffffffff


	//   ....[2]....
        /*0084*/ 	.word	0xffffffff


	//   ....[3]....
        /*0088*/ 	.word	0xffffffff


	//   ....[4]....
        /*008c*/ 	.word	0xffffffff


	//   ....[5]....
        /*0090*/ 	.word	0xffffffff


	//   ....[6]....
        /*0094*/ 	.word	0xffffffff


	//   ....[7]....
        /*0098*/ 	.word	0xffffffff


	//   ....[8]....
        /*009c*/ 	.word	0xffffffff


	//   ....[9]....
        /*00a0*/ 	.word	0xffffffff


	//   ....[10]....
        /*00a4*/ 	.word	0xffffffff


	//----- nvinfo : EIATTR_COOP_GROUP_INSTR_OFFSETS
	.align		4
.L_310:
        /*00a8*/ 	.byte	0x04, 0x28
        /*00aa*/ 	.short	(.L_312 - .L_311)


	//   ....[0]....
.L_311:
        /*00ac*/ 	.word	0x00000f40


	//   ....[1]....
        /*00b0*/ 	.word	0x00000fa0


	//   ....[2]....
        /*00b4*/ 	.word	0x00000fc0


	//   ....[3]....
        /*00b8*/ 	.word	0x00000fe0


	//   ....[4]....
        /*00bc*/ 	.word	0x00001000


	//   ....[5]....
        /*00c0*/ 	.word	0x00001030


	//   ....[6]....
        /*00c4*/ 	.word	0x00001050


	//   ....[7]....
        /*00c8*/ 	.word	0x00001070


	//   ....[8]....
        /*00cc*/ 	.word	0x00001090


	//   ....[9]....
        /*00d0*/ 	.word	0x000010b0


	//   ....[10]....
        /*00d4*/ 	.word	0x000010d0


	//----- nvinfo : EIATTR_VRC_CTA_INIT_COUNT
	.align		4
.L_312:
        /*00d8*/ 	.byte	0x02, 0x4a
	.zero		1
	.zero		1


	//----- nvinfo : EIATTR_EXIT_INSTR_OFFSETS
	.align		4
        /*00dc*/ 	.byte	0x04, 0x1c
        /*00de*/ 	.short	(.L_314 - .L_313)


	//   ....[0]....
.L_313:
        /*00e0*/ 	.word	0x00000340


	//   ....[1]....
        /*00e4*/ 	.word	0x00001640


	//----- nvinfo : EIATTR_CRS_STACK_SIZE
	.align		4
.L_314:
        /*00e8*/ 	.byte	0x04, 0x1e
        /*00ea*/ 	.short	(.L_316 - .L_315)
.L_315:
        /*00ec*/ 	.word	0x00000000


	//----- nvinfo : EIATTR_CBANK_PARAM_SIZE
	.align		4
.L_316:
        /*00f0*/ 	.byte	0x03, 0x19
        /*00f2*/ 	.short	0x0024


	//----- nvinfo : EIATTR_PARAM_CBANK
	.align		4
        /*00f4*/ 	.byte	0x04, 0x0a
        /*00f6*/ 	.short	(.L_318 - .L_317)
	.align		4
.L_317:
        /*00f8*/ 	.word	index@(.nv.constant0.softmax_autoregressive_nomask_backward_kernel8)
        /*00fc*/ 	.short	0x0380
        /*00fe*/ 	.short	0x0024


	//----- nvinfo : EIATTR_SW_WAR
	.align		4
.L_318:
        /*0100*/ 	.byte	0x04, 0x36
        /*0102*/ 	.short	(.L_320 - .L_319)
.L_319:
        /*0104*/ 	.word	0x00000008
.L_320:


//--------------------- .nv.info.softmax_autoregressive_backward_kernel8 --------------------------
	.section	.nv.info.softmax_autoregressive_backward_kernel8,"",@"SHT_CUDA_INFO"
	.sectionflags	@""
	.align	4


	//----- nvinfo : EIATTR_CUDA_API_VERSION
	.align		4
        /*0000*/ 	.byte	0x04, 0x37
        /*0002*/ 	.short	(.L_322 - .L_321)
.L_321:
        /*0004*/ 	.word	0x00000082


	//----- nvinfo : EIATTR_KPARAM_INFO
	.align		4
.L_322:
        /*0008*/ 	.byte	0x04, 0x17
        /*000a*/ 	.short	(.L_324 - .L_323)
.L_323:
        /*000c*/ 	.word	0x00000000
        /*0010*/ 	.short	0x0006
        /*0012*/ 	.short	0x0024
        /*0014*/ 	.byte	0x00, 0xf0, 0x11, 0x00


	//----- nvinfo : EIATTR_KPARAM_INFO
	.align		4
.L_324:
        /*0018*/ 	.byte	0x04, 0x17
        /*001a*/ 	.short	(.L_326 - .L_325)
.L_325:
        /*001c*/ 	.word	0x00000000
        /*0020*/ 	.short	0x0005
        /*0022*/ 	.short	0x0020
        /*0024*/ 	.byte	0x00, 0xf0, 0x11, 0x00


	//----- nvinfo : EIATTR_KPARAM_INFO
	.align		4
.L_326:
        /*0028*/ 	.byte	0x04, 0x17
        /*002a*/ 	.short	(.L_328 - .L_327)
.L_327:
        /*002c*/ 	.word	0x00000000
        /*0030*/ 	.short	0x0004
        /*0032*/ 	.short	0x001c
        /*0034*/ 	.byte	0x00, 0xf0, 0x11, 0x00


	//----- nvinfo : EIATTR_KPARAM_INFO
	.align		4
.L_328:
        /*0038*/ 	.byte	0x04, 0x17
        /*003a*/ 	.short	(.L_330 - .L_329)
.L_329:
        /*003c*/ 	.word	0x00000000
        /*0040*/ 	.short	0x0003
        /*0042*/ 	.short	0x0018
        /*0044*/ 	.byte	0x00, 0xf0, 0x11, 0x00


	//----- nvinfo : EIATTR_KPARAM_INFO
	.align		4
.L_330:
        /*0048*/ 	.byte	0x04, 0x17
        /*004a*/ 	.short	(.L_332 - .L_331)
.L_331:
        /*004c*/ 	.word	0x00000000
        /*0050*/ 	.short	0x0002
        /*0052*/ 	.short	0x0010
        /*0054*/ 	.byte	0x00, 0xf5, 0x21, 0x00


	//----- nvinfo : EIATTR_KPARAM_INFO
	.align		4
.L_332:
        /*0058*/ 	.byte	0x04, 0x17
        /*005a*/ 	.short	(.L_334 - .L_333)
.L_333:
        /*005c*/ 	.word	0x00000000
        /*0060*/ 	.short	0x0001
        /*0062*/ 	.short	0x0008
        /*0064*/ 	.byte	0x00, 0xf5, 0x21, 0x00


	//----- nvinfo : EIATTR_KPARAM_INFO
	.align		4
.L_334:
        /*0068*/ 	.byte	0x04, 0x17
        /*006a*/ 	.short	(.L_336 - .L_335)
.L_335:
        /*006c*/ 	.word	0x00000000
        /*0070*/ 	.short	0x0000
        /*0072*/ 	.short	0x0000
        /*0074*/ 	.byte	0x00, 0xf5, 0x21, 0x00


	//----- nvinfo : EIATTR_SPARSE_MMA_MASK
	.align		4
.L_336:
        /*0078*/ 	.byte	0x03, 0x50
        /*007a*/ 	.short	0x0000


	//----- nvinfo : EIATTR_MAXREG_COUNT
	.align		4
        /*007c*/ 	.byte	0x03, 0x1b
        /*007e*/ 	.short	0x00ff


	//----- nvinfo : EIATTR_NUM_BARRIERS
	.align		4
        /*0080*/ 	.byte	0x02, 0x4c
        /*0082*/ 	.byte	0x01
	.zero		1


	//----- nvinfo : EIATTR_MERCURY_ISA_VERSION
	.align		4
        /*0084*/ 	.byte	0x03, 0x5f
        /*0086*/ 	.short	0x0101


	//----- nvinfo : EIATTR_COOP_GROUP_MASK_REGIDS
	.align		4
        /*0088*/ 	.byte	0x04, 0x29
        /*008a*/ 	.short	(.L_338 - .L_337)


	//   ....[0]....
.L_337:
        /*008c*/ 	.word	0xffffffff


	//   ....[1]....
        /*0090*/ 	.word	0xffffffff


	//   ....[2]....
        /*0094*/ 	.word	0xffffffff


	//   ....[3]....
        /*0098*/ 	.word	0xffffffff


	//   ....[4]....
        /*009c*/ 	.word	0xffffffff


	//   ....[5]....
        /*00a0*/ 	.word	0xffffffff


	//   ....[6]....
        /*00a4*/ 	.word	0xffffffff


	//   ....[7]....
        /*00a8*/ 	.word	0xffffffff


	//   ....[8]....
        /*00ac*/ 	.word	0xffffffff


	//   ....[9]....
        /*00b0*/ 	.word	0xffffffff


	//   ....[10]....
        /*00b4*/ 	.word	0xffffffff


	//----- nvinfo : EIATTR_COOP_GROUP_INSTR_OFFSETS
	.align		4
.L_338:
        /*00b8*/ 	.byte	0x04, 0x28
        /*00ba*/ 	.short	(.L_340 - .L_339)


	//   ....[0]....
.L_339:
        /*00bc*/ 	.word	0x00000eb0


	//   ....[1]....
        /*00c0*/ 	.word	0x00000f20


	//   ....[2]....
        /*00c4*/ 	.word	0x00000f40


	//   ....[3]....
        /*00c8*/ 	.word	0x00000f60


	//   ....[4]....
        /*00cc*/ 	.word	0x00000f80


	//   ....[5]....
        /*00d0*/ 	.word	0x00000fb0


	//   ....[6]....
        /*00d4*/ 	.word	0x00000fd0


	//   ....[7]....
        /*00d8*/ 	.word	0x00000ff0


	//   ....[8]....
        /*00dc*/ 	.word	0x00001010


	//   ....[9]....
        /*00e0*/ 	.word	0x00001030


	//   ....[10]....
        /*00e4*/ 	.word	0x00001050


	//----- nvinfo : EIATTR_VRC_CTA_INIT_COUNT
	.align		4
.L_340:
        /*00e8*/ 	.byte	0x02, 0x4a
	.zero		1
	.zero		1


	//----- nvinfo : EIATTR_EXIT_INSTR_OFFSETS
	.align		4
        /*00ec*/ 	.byte	0x04, 0x1c
        /*00ee*/ 	.short	(.L_342 - .L_341)


	//   ....[0]....
.L_341:
        /*00f0*/ 	.word	0x00000280


	//   ....[1]....
        /*00f4*/ 	.word	0x000011e0


	//----- nvinfo : EIATTR_CRS_STACK_SIZE
	.align		4
.L_342:
        /*00f8*/ 	.byte	0x04, 0x1e
        /*00fa*/ 	.short	(.L_344 - .L_343)
.L_343:
        /*00fc*/ 	.word	0x00000000


	//----- nvinfo : EIATTR_CBANK_PARAM_SIZE
	.align		4
.L_344:
        /*0100*/ 	.byte	0x03, 0x19
        /*0102*/ 	.short	0x0028


	//----- nvinfo : EIATTR_PARAM_CBANK
	.align		4
        /*0104*/ 	.byte	0x04, 0x0a
        /*0106*/ 	.short	(.L_346 - .L_345)
	.align		4
.L_345:
        /*0108*/ 	.word	index@(.nv.constant0.softmax_autoregressive_backward_kernel8)
        /*010c*/ 	.short	0x0380
        /*010e*/ 	.short	0x0028


	//----- nvinfo : EIATTR_SW_WAR
	.align		4
.L_346:
        /*0110*/ 	.byte	0x04, 0x36
        /*0112*/ 	.short	(.L_348 - .L_347)
.L_347:
        /*0114*/ 	.word	0x00000008
.L_348:


//--------------------- .nv.info.softmax_autoregressive_backward_kernel7 --------------------------
	.section	.nv.info.softmax_autoregressive_backward_kernel7,"",@"SHT_CUDA_INFO"
	.sectionflags	@""
	.align	4


	//----- nvinfo : EIATTR_CUDA_API_VERSION
	.align		4
        /*0000*/ 	.byte	0x04, 0x37
        /*0002*/ 	.short	(.L_350 - .L_349)
.L_349:
        /*0004*/ 	.word	0x00000082


	//----- nvinfo : EIATTR_KPARAM_INFO
	.align		4
.L_350:
        /*0008*/ 	.byte	0x04, 0x17
        /*000a*/ 	.short	(.L_352 - .L_351)
.L_351:
        /*000c*/ 	.word	0x00000000
        /*0010*/ 	.short	0x0006
        /*0012*/ 	.short	0x0024
        /*0014*/ 	.byte	0x00, 0xf0, 0x11, 0x00


	//----- nvinfo : EIATTR_KPARAM_INFO
	.align		4
.L_352:
        /*0018*/ 	.byte	0x04, 0x17
        /*001a*/ 	.short	(.L_354 - .L_353)
.L_353:
        /*001c*/ 	.word	0x00000000
        /*0020*/ 	.short	0x0005
        /*0022*/ 	.short	0x0020
        /*0024*/ 	.byte	0x00, 0xf0, 0x11, 0x00


	//----- nvinfo : EIATTR_KPARAM_INFO
	.align		4
.L_354:
        /*0028*/ 	.byte	0x04, 0x17
        /*002a*/ 	.short	(.L_356 - .L_355)
.L_355:
        /*002c*/ 	.word	0x00000000
        /*0030*/ 	.short	0x0004
        /*0032*/ 	.short	0x001c
        /*0034*/ 	.byte	0x00, 0xf0, 0x11, 0x00


	//----- nvinfo : EIATTR_KPARAM_INFO
	.align		4
.L_356:
        /*0038*/ 	.byte	0x04, 0x17
        /*003a*/ 	.short	(.L_358 - .L_357)
.L_357:
        /*003c*/ 	.word	0x00000000
        /*0040*/ 	.short	0x0003
        /*0042*/ 	.short	0x0018
        /*0044*/ 	.byte	0x00, 0xf0, 0x11, 0x00


	//----- nvinfo : EIATTR_KPARAM_INFO
	.align		4
.L_358:
        /*0048*/ 	.byte	0x04, 0x17
        /*004a*/ 	.short	(.L_360 - .L_359)
.L_359:
        /*004c*/ 	.word	0x00000000
        /*0050*/ 	.short	0x0002
        /*0052*/ 	.short	0x0010
        /*0054*/ 	.byte	0x00, 0xf5, 0x21, 0x00


	//----- nvinfo : EIATTR_KPARAM_INFO
	.align		4
.L_360:
        /*0058*/ 	.byte	0x04, 0x17
        /*005a*/ 	.short	(.L_362 - .L_361)
.L_361:
        /*005c*/ 	.word	0x00000000
        /*0060*/ 	.short	0x0001
        /*0062*/ 	.short	0x0008
        /*0064*/ 	.byte	0x00, 0xf5, 0x21, 0x00


	//----- nvinfo : EIATTR_KPARAM_INFO
	.align		4
.L_362:
        /*0068*/ 	.byte	0x04, 0x17
        /*006a*/ 	.short	(.L_364 - .L_363)
.L_363:
        /*006c*/ 	.word	0x00000000
        /*0070*/ 	.short	0x0000
        /*0072*/ 	.short	0x0000
        /*0074*/ 	.byte	0x00, 0xf5, 0x21, 0x00


	//----- nvinfo : EIATTR_SPARSE_MMA_MASK
	.align		4
.L_364:
        /*0078*/ 	.byte	0x03, 0x50
        /*007a*/ 	.short	0x0000


	//----- nvinfo : EIATTR_MAXREG_COUNT
	.align		4
        /*007c*/ 	.byte	0x03, 0x1b
        /*007e*/ 	.short	0x00ff


	//----- nvinfo : EIATTR_NUM_BARRIERS
	.align		4
        /*0080*/ 	.byte	0x02, 0x4c
        /*0082*/ 	.byte	0x01
	.zero		1


	//----- nvinfo : EIATTR_MERCURY_ISA_VERSION
	.align		4
        /*0084*/ 	.byte	0x03, 0x5f
        /*0086*/ 	.short	0x0101


	//----- nvinfo : EIATTR_COOP_GROUP_MASK_REGIDS
	.align		4
        /*0088*/ 	.byte	0x04, 0x29
        /*008a*/ 	.short	(.L_366 - .L_365)


	//   ....[0]....
.L_365:
        /*008c*/ 	.word	0xffffffff


	//   ....[1]....
        /*0090*/ 	.word	0xffffffff


	//   ....[2]....
        /*0094*/ 	.word	0xffffffff


	//   ....[3]....
        /*0098*/ 	.word	0xffffffff


	//   ....[4]....
        /*009c*/ 	.word	0xffffffff


	//   ....[5]....
        /*00a0*/ 	.word	0xffffffff


	//   ....[6]....
        /*00a4*/ 	.word	0xffffffff


	//   ....[7]....
        /*00a8*/ 	.word	0xffffffff


	//   ....[8]....
        /*00ac*/ 	.word	0xffffffff


	//   ....[9]....
        /*00b0*/ 	.word	0xffffffff


	//   ....[10]....
        /*00b4*/ 	.word	0xffffffff


	//----- nvinfo : EIATTR_COOP_GROUP_INSTR_OFFSETS
	.align		4
.L_366:
        /*00b8*/ 	.byte	0x04, 0x28
        /*00ba*/ 	.short	(.L_368 - .L_367)


	//   ....[0]....
.L_367:
        /*00bc*/ 	.word	0x00000dc0


	//   ....[1]....
        /*00c0*/ 	.word	0x00000e30


	//   ....[2]....
        /*00c4*/ 	.word	0x00000e50


	//   ....[3]....
        /*00c8*/ 	.word	0x00000e70


	//   ....[4]....
        /*00cc*/ 	.word	0x00000e90


	//   ....[5]....
        /*00d0*/ 	.word	0x00000ec0


	//   ....[6]....
        /*00d4*/ 	.word	0x00000ee0


	//   ....[7]....
        /*00d8*/ 	.word	0x00000f00


	//   ....[8]....
        /*00dc*/ 	.word	0x00000f20


	//   ....[9]....
        /*00e0*/ 	.word	0x00000f40


	//   ....[10]....
        /*00e4*/ 	.word	0x00000f60


	//----- nvinfo : EIATTR_VRC_CTA_INIT_COUNT
	.align		4
.L_368:
        /*00e8*/ 	.byte	0x02, 0x4a
	.zero		1
	.zero		1


	//----- nvinfo : EIATTR_EXIT_INSTR_OFFSETS
	.align		4
        /*00ec*/ 	.byte	0x04, 0x1c
        /*00ee*/ 	.short	(.L_370 - .L_369)


	//   ....[0]....
.L_369:
        /*00f0*/ 	.word	0x00000f70


	//   ....[1]....
        /*00f4*/ 	.word	0x00001370


	//   ....[2]....
        /*00f8*/ 	.word	0x00002270


	//   ....[3]....
        /*00fc*/ 	.word	0x00002410


	//----- nvinfo : EIATTR_CRS_STACK_SIZE
	.align		4
.L_370:
        /*0100*/ 	.byte	0x04, 0x1e
        /*0102*/ 	.short	(.L_372 - .L_371)
.L_371:
        /*0104*/ 	.word	0x00000000


	//----- nvinfo : EIATTR_CBANK_PARAM_SIZE
	.align		4
.L_372:
        /*0108*/ 	.byte	0x03, 0x19
        /*010a*/ 	.short	0x0028


	//----- nvinfo : EIATTR_PARAM_CBANK
	.align		4
        /*010c*/ 	.byte	0x04, 0x0a
        /*010e*/ 	.short	(.L_374 - .L_373)
	.align		4
.L_373:
        /*0110*/ 	.word	index@(.nv.constant0.softmax_autoregressive_backward_kernel7)
        /*0114*/ 	.short	0x0380
        /*0116*/ 	.short	0x0028


	//----- nvinfo : EIATTR_SW_WAR
	.align		4
.L_374:
        /*0118*/ 	.byte	0x04, 0x36
        /*011a*/ 	.short	(.L_376 - .L_375)
.L_375:
        /*011c*/ 	.word	0x00000008
.L_376:


//--------------------- .nv.info.softmax_forward_kernel5_no_mask --------------------------
	.section	.nv.info.softmax_forward_kernel5_no_mask,"",@"SHT_CUDA_INFO"
	.sectionflags	@""
	.align	4


	//----- nvinfo : EIATTR_CUDA_API_VERSION
	.align		4
        /*0000*/ 	.byte	0x04, 0x37
        /*0002*/ 	.short	(.L_378 - .L_377)
.L_377:
        /*0004*/ 	.word	0x00000082


	//----- nvinfo : EIATTR_KPARAM_INFO
	.align		4
.L_378:
        /*0008*/ 	.byte	0x04, 0x17
        /*000a*/ 	.short	(.L_380 - .L_379)
.L_379:
        /*000c*/ 	.word	0x00000000
        /*0010*/ 	.short	0x0004
        /*0012*/ 	.short	0x001c
        /*0014*/ 	.byte	0x00, 0xf0, 0x11, 0x00


	//----- nvinfo : EIATTR_KPARAM_INFO
	.align		4
.L_380:
        /*0018*/ 	.byte	0x04, 0x17
        /*001a*/ 	.short	(.L_382 - .L_381)
.L_381:
        /*001c*/ 	.word	0x00000000
        /*0020*/ 	.short	0x0003
        /*0022*/ 	.short	0x0018
        /*0024*/ 	.byte	0x00, 0xf0, 0x11, 0x00


	//----- nvinfo : EIATTR_KPARAM_INFO
	.align		4
.L_382:
        /*0028*/ 	.byte	0x04, 0x17
        /*002a*/ 	.short	(.L_384 - .L_383)
.L_383:
        /*002c*/ 	.word	0x00000000
        /*0030*/ 	.short	0x0002
        /*0032*/ 	.short	0x0010
        /*0034*/ 	.byte	0x00, 0xf5, 0x21, 0x00


	//----- nvinfo : EIATTR_KPARAM_INFO
	.align		4
.L_384:
        /*0038*/ 	.byte	0x04, 0x17
        /*003a*/ 	.short	(.L_386 - .L_385)
.L_385:
        /*003c*/ 	.word	0x00000000
        /*0040*/ 	.short	0x0001
        /*0042*/ 	.short	0x0008
        /*0044*/ 	.byte	0x00, 0xf0, 0x11, 0x00


	//----- nvinfo : EIATTR_KPARAM_INFO
	.align		4
.L_386:
        /*0048*/ 	.byte	0x04, 0x17
        /*004a*/ 	.short	(.L_388 - .L_387)
.L_387:
        /*004c*/ 	.word	0x00000000
        /*0050*/ 	.short	0x0000
        /*0052*/ 	.short	0x0000
        /*0054*/ 	.byte	0x00, 0xf5, 0x21, 0x00


	//----- nvinfo : EIATTR_SPARSE_MMA_MASK
	.align		4
.L_388:
        /*0058*/ 	.byte	0x03, 0x50
        /*005a*/ 	.short	0x0000


	//----- nvinfo : EIATTR_MAXREG_COUNT
	.align		4
        /*005c*/ 	.byte	0x03, 0x1b
        /*005e*/ 	.short	0x00ff


	//----- nvinfo : EIATTR_MERCURY_ISA_VERSION
	.align		4
        /*0060*/ 	.byte	0x03, 0x5f
        /*0062*/ 	.short	0x0101


	//----- nvinfo : EIATTR_COOP_GROUP_MASK_REGIDS
	.align		4
        /*0064*/ 	.byte	0x04, 0x29
        /*0066*/ 	.short	(.L_390 - .L_389)


	//   ....[0]....
.L_389:
        /*0068*/ 	.word	0xffffffff


	//   ....[1]....
        /*006c*/ 	.word	0xffffffff


	//   ....[2]....
        /*0070*/ 	.word	0xffffffff


	//   ....[3]....
        /*0074*/ 	.word	0xffffffff


	//   ....[4]....
        /*0078*/ 	.word	0xffffffff


	//   ....[5]....
        /*007c*/ 	.word	0xffffffff


	//   ....[6]....
        /*0080*/ 	.word	0xffffffff


	//   ....[7]....
        /*0084*/ 	.word	0xffffffff


	//   ....[8]....
        /*0088*/ 	.word	0xffffffff


	//   ....[9]....
        /*008c*/ 	.word	0xffffffff


	//----- nvinfo : EIATTR_COOP_GROUP_INSTR_OFFSETS
	.align		4
.L_390:
        /*0090*/ 	.byte	0x04, 0x28
        /*0092*/ 	.short	(.L_392 - .L_391)


	//   ....[0]....
.L_391:
        /*0094*/ 	.word	0x00001060


	//   ....[1]....
        /*0098*/ 	.word	0x000010c0


	//   ....[2]....
        /*009c*/ 	.word	0x000010f0


	//   ....[3]....
        /*00a0*/ 	.word	0x00001120


	//   ....[4]....
        /*00a4*/ 	.word	0x00001150


	//   ....[5]....
        /*00a8*/ 	.word	0x00001240


	//   ....[6]....
        /*00ac*/ 	.word	0x00001260


	//   ....[7]....
        /*00b0*/ 	.word	0x00001280


	//   ....[8]....
        /*00b4*/ 	.word	0x000012a0


	//   ....[9]....
        /*00b8*/ 	.word	0x000012c0


	//----- nvinfo : EIATTR_VRC_CTA_INIT_COUNT
	.align		4
.L_392:
        /*00bc*/ 	.byte	0x02, 0x4a
	.zero		1
	.zero		1


	//----- nvinfo : EIATTR_EXIT_INSTR_OFFSETS
	.align		4
        /*00c0*/ 	.byte	0x04, 0x1c
        /*00c2*/ 	.short	(.L_394 - .L_393)


	//   ....[0]....
.L_393:
        /*00c4*/ 	.word	0x00000140


	//   ....[1]....
        /*00c8*/ 	.word	0x000013c0


	//   ....[2]....
        /*00cc*/ 	.word	0x00001730


	//   ....[3]....
        /*00d0*/ 	.word	0x00001b50


	//----- nvinfo : EIATTR_CRS_STACK_SIZE
	.align		4
.L_394:
        /*00d4*/ 	.byte	0x04, 0x1e
        /*00d6*/ 	.short	(.L_396 - .L_395)
.L_395:
        /*00d8*/ 	.word	0x00000000


	//----- nvinfo : EIATTR_CBANK_PARAM_SIZE
	.align		4
.L_396:
        /*00dc*/ 	.byte	0x03, 0x19
        /*00de*/ 	.short	0x0020


	//----- nvinfo : EIATTR_PARAM_CBANK
	.align		4
        /*00e0*/ 	.byte	0x04, 0x0a
        /*00e2*/ 	.short	(.L_398 - .L_397)
	.align		4
.L_397:
        /*00e4*/ 	.word	index@(.nv.constant0.softmax_forward_kernel5_no_mask)
        /*00e8*/ 	.short	0x0380
        /*00ea*/ 	.short	0x0020


	//----- nvinfo : EIATTR_SW_WAR
	.align		4
.L_398:
        /*00ec*/ 	.byte	0x04, 0x36
        /*00ee*/ 	.short	(.L_400 - .L_399)
.L_399:
        /*00f0*/ 	.word	0x00000008
.L_400:


//--------------------- .nv.info.softmax_forward_kernel5 --------------------------
	.section	.nv.info.softmax_forward_kernel5,"",@"SHT_CUDA_INFO"
	.sectionflags	@""
	.align	4


	//----- nvinfo : EIATTR_CUDA_API_VERSION
	.align		4
        /*0000*/ 	.byte	0x04, 0x37
        /*0002*/ 	.short	(.L_402 - .L_401)
.L_401:
        /*0004*/ 	.word	0x00000082


	//----- nvinfo : EIATTR_KPARAM_INFO
	.align		4
.L_402:
        /*0008*/ 	.byte	0x04, 0x17
        /*000a*/ 	.short	(.L_404 - .L_403)
.L_403:
        /*000c*/ 	.word	0x00000000
        /*0010*/ 	.short	0x0004
        /*0012*/ 	.short	0x001c
        /*0014*/ 	.byte	0x00, 0xf0, 0x11, 0x00


	//----- nvinfo : EIATTR_KPARAM_INFO
	.align		4
.L_404:
        /*0018*/ 	.byte	0x04, 0x17
        /*001a*/ 	.short	(.L_406 - .L_405)
.L_405:
        /*001c*/ 	.word	0x00000000
        /*0020*/ 	.short	0x0003
        /*0022*/ 	.short	0x0018
        /*0024*/ 	.byte	0x00, 0xf0, 0x11, 0x00


	//----- nvinfo : EIATTR_KPARAM_INFO
	.align		4
.L_406:
        /*0028*/ 	.byte	0x04, 0x17
        /*002a*/ 	.short	(.L_408 - .L_407)
.L_407:
        /*002c*/ 	.word	0x00000000
        /*0030*/ 	.short	0x0002
        /*0032*/ 	.short	0x0010
        /*0034*/ 	.byte	0x00, 0xf5, 0x21, 0x00


	//----- nvinfo : EIATTR_KPARAM_INFO
	.align		4
.L_408:
        /*0038*/ 	.byte	0x04, 0x17
        /*003a*/ 	.short	(.L_410 - .L_409)
.L_409:
        /*003c*/ 	.word	0x00000000
        /*0040*/ 	.short	0x0001
        /*0042*/ 	.short	0x0008
        /*0044*/ 	.byte	0x00, 0xf0, 0x11, 0x00


	//----- nvinfo : EIATTR_KPARAM_INFO
	.align		4
.L_410:
        /*0048*/ 	.byte	0x04, 0x17
        /*004a*/ 	.short	(.L_412 - .L_411)
.L_411:
        /*004c*/ 	.word	0x00000000
        /*0050*/ 	.short	0x0000
        /*0052*/ 	.short	0x0000
        /*0054*/ 	.byte	0x00, 0xf5, 0x21, 0x00


	//----- nvinfo : EIATTR_SPARSE_MMA_MASK
	.align		4
.L_412:
        /*0058*/ 	.byte	0x03, 0x50
        /*005a*/ 	.short	0x0000


	//----- nvinfo : EIATTR_MAXREG_COUNT
	.align		4
        /*005c*/ 	.byte	0x03, 0x1b
        /*005e*/ 	.short	0x00ff


	//----- nvinfo : EIATTR_MERCURY_ISA_VERSION
	.align		4
        /*0060*/ 	.byte	0x03, 0x5f
        /*0062*/ 	.short	0x0101


	//----- nvinfo : EIATTR_COOP_GROUP_MASK_REGIDS
	.align		4
        /*0064*/ 	.byte	0x04, 0x29
        /*0066*/ 	.short	(.L_414 - .L_413)


	//   ....[0]....
.L_413:
        /*0068*/ 	.word	0xffffffff


	//   ....[1]....
        /*006c*/ 	.word	0xffffffff


	//   ....[2]....
        /*0070*/ 	.word	0xffffffff


	//   ....[3]....
        /*0074*/ 	.word	0xffffffff


	//   ....[4]....
        /*0078*/ 	.word	0xffffffff


	//   ....[5]....
        /*007c*/ 	.word	0xffffffff


	//   ....[6]....
        /*0080*/ 	.word	0xffffffff


	//   ....[7]....
        /*0084*/ 	.word	0xffffffff


	//   ....[8]....
        /*0088*/ 	.word	0xffffffff


	//   ....[9]....
        /*008c*/ 	.word	0xffffffff


	//----- nvinfo : EIATTR_COOP_GROUP_INSTR_OFFSETS
	.align		4
.L_414:
        /*0090*/ 	.byte	0x04, 0x28
        /*0092*/ 	.short	(.L_416 - .L_415)


	//   ....[0]....
.L_415:
        /*0094*/ 	.word	0x000011b0


	//   ....[1]....
        /*0098*/ 	.word	0x000011f0


	//   ....[2]....
        /*009c*/ 	.word	0x00001230


	//   ....[3]....
        /*00a0*/ 	.word	0x00001270


	//   ....[4]....
        /*00a4*/ 	.word	0x000012a0


	//   ....[5]....
        /*00a8*/ 	.word	0x00001390


	//   ....[6]....
        /*00ac*/ 	.word	0x000013b0


	//   ....[7]....
        /*00b0*/ 	.word	0x000013d0


	//   ....[8]....
        /*00b4*/ 	.word	0x000013f0


	//   ....[9]....
        /*00b8*/ 	.word	0x00001410


	//----- nvinfo : EIATTR_VRC_CTA_INIT_COUNT
	.align		4
.L_416:
        /*00bc*/ 	.byte	0x02, 0x4a
	.zero		1
	.zero		1


	//----- nvinfo : EIATTR_EXIT_INSTR_OFFSETS
	.align		4
        /*00c0*/ 	.byte	0x04, 0x1c
        /*00c2*/ 	.short	(.L_418 - .L_417)


	//   ....[0]....
.L_417:
        /*00c4*/ 	.word	0x00000140


	//   ....[1]....
        /*00c8*/ 	.word	0x00001430


	//   ....[2]....
        /*00cc*/ 	.word	0x000016f0


	//----- nvinfo : EIATTR_CRS_STACK_SIZE
	.align		4
.L_418:
        /*00d0*/ 	.byte	0x04, 0x1e
        /*00d2*/ 	.short	(.L_420 - .L_419)
.L_419:
        /*00d4*/ 	.word	0x00000000


	//----- nvinfo : EIATTR_CBANK_PARAM_SIZE
	.align		4
.L_420:
        /*00d8*/ 	.byte	0x03, 0x19
        /*00da*/ 	.short	0x0020


	//----- nvinfo : EIATTR_PARAM_CBANK
	.align		4
        /*00dc*/ 	.byte	0x04, 0x0a
        /*00de*/ 	.short	(.L_422 - .L_421)
	.align		4
.L_421:
        /*00e0*/ 	.word	index@(.nv.constant0.softmax_forward_kernel5)
        /*00e4*/ 	.short	0x0380
        /*00e6*/ 	.short	0x0020


	//----- nvinfo : EIATTR_SW_WAR
	.align		4
.L_422:
        /*00e8*/ 	.byte	0x04, 0x36
        /*00ea*/ 	.short	(.L_424 - .L_423)
.L_423:
        /*00ec*/ 	.word	0x00000008
.L_424:


//--------------------- .nv.info.softmax_autoregressive_backward_kernel2 --------------------------
	.section	.nv.info.softmax_autoregressive_backward_kernel2,"",@"SHT_CUDA_INFO"
	.sectionflags	@""
	.align	4


	//----- nvinfo : EIATTR_CUDA_API_VERSION
	.align		4
        /*0000*/ 	.byte	0x04, 0x37
        /*0002*/ 	.short	(.L_426 - .L_425)
.L_425:
        /*0004*/ 	.word	0x00000082


	//----- nvinfo : EIATTR_KPARAM_INFO
	.align		4
.L_426:
        /*0008*/ 	.byte	0x04, 0x17
        /*000a*/ 	.short	(.L_428 - .L_427)
.L_427:
        /*000c*/ 	.word	0x00000000
        /*0010*/ 	.short	0x0006
        /*0012*/ 	.short	0x0024
        /*0014*/ 	.byte	0x00, 0xf0, 0x11, 0x00


	//----- nvinfo : EIATTR_KPARAM_INFO
	.align		4
.L_428:
        /*0018*/ 	.byte	0x04, 0x17
        /*001a*/ 	.short	(.L_430 - .L_429)
.L_429:
        /*001c*/ 	.word	0x00000000
        /*0020*/ 	.short	0x0005
        /*0022*/ 	.short	0x0020
        /*0024*/ 	.byte	0x00, 0xf0, 0x11, 0x00


	//----- nvinfo : EIATTR_KPARAM_INFO
	.align		4
.L_430:
        /*0028*/ 	.byte	0x04, 0x17
        /*002a*/ 	.short	(.L_432 - .L_431)
.L_431:
        /*002c*/ 	.word	0x00000000
        /*0030*/ 	.short	0x0004
        /*0032*/ 	.short	0x001c
        /*0034*/ 	.byte	0x00, 0xf0, 0x11, 0x00


	//----- nvinfo : EIATTR_KPARAM_INFO
	.align		4
.L_432:
        /*0038*/ 	.byte	0x04, 0x17
        /*003a*/ 	.short	(.L_434 - .L_433)
.L_433:
        /*003c*/ 	.word	0x00000000
        /*0040*/ 	.short	0x0003
        /*0042*/ 	.short	0x0018
        /*0044*/ 	.byte	0x00, 0xf0, 0x11, 0x00


	//----- nvinfo : EIATTR_KPARAM_INFO
	.align		4
.L_434:
        /*0048*/ 	.byte	0x04, 0x17
        /*004a*/ 	.short	(.L_436 - .L_435)
.L_435:
        /*004c*/ 	.word	0x00000000
        /*0050*/ 	.short	0x0002
        /*0052*/ 	.short	0x0010
        /*0054*/ 	.byte	0x00, 0xf5, 0x21, 0x00


	//----- nvinfo : EIATTR_KPARAM_INFO
	.align		4
.L_436:
        /*0058*/ 	.byte	0x04, 0x17
        /*005a*/ 	.short	(.L_438 - .L_437)
.L_437:
        /*005c*/ 	.word	0x00000000
        /*0060*/ 	.short	0x0001
        /*0062*/ 	.short	0x0008
        /*0064*/ 	.byte	0x00, 0xf5, 0x21, 0x00


	//----- nvinfo : EIATTR_KPARAM_INFO
	.align		4
.L_438:
        /*0068*/ 	.byte	0x04, 0x17
        /*006a*/ 	.short	(.L_440 - .L_439)
.L_439:
        /*006c*/ 	.word	0x00000000
        /*0070*/ 	.short	0x0000
        /*0072*/ 	.short	0x0000
        /*0074*/ 	.byte	0x00, 0xf5, 0x21, 0x00


	//----- nvinfo : EIATTR_SPARSE_MMA_MASK
	.align		4
.L_440:
        /*0078*/ 	.byte	0x03, 0x50
        /*007a*/ 	.short	0x0000


	//----- nvinfo : EIATTR_MAXREG_COUNT
	.align		4
        /*007c*/ 	.byte	0x03, 0x1b
        /*007e*/ 	.short	0x00ff


	//----- nvinfo : EIATTR_MERCURY_ISA_VERSION
	.align		4
        /*0080*/ 	.byte	0x03, 0x5f
        /*0082*/ 	.short	0x0101


	//----- nvinfo : EIATTR_VRC_CTA_INIT_COUNT
	.align		4
        /*0084*/ 	.byte	0x02, 0x4a
	.zero		1
	.zero		1


	//----- nvinfo : EIATTR_EXIT_INSTR_OFFSETS
	.align		4
        /*0088*/ 	.byte	0x04, 0x1c
        /*008a*/ 	.short	(.L_442 - .L_441)


	//   ....[0]....
.L_441:
        /*008c*/ 	.word	0x00000070


	//   ....[1]....
        /*0090*/ 	.word	0x00001230


	//----- nvinfo : EIATTR_CRS_STACK_SIZE
	.align		4
.L_442:
        /*0094*/ 	.byte	0x04, 0x1e
        /*0096*/ 	.short	(.L_444 - .L_443)
.L_443:
        /*0098*/ 	.word	0x00000000


	//----- nvinfo : EIATTR_CBANK_PARAM_SIZE
	.align		4
.L_444:
        /*009c*/ 	.byte	0x03, 0x19
        /*009e*/ 	.short	0x0028


	//----- nvinfo : EIATTR_PARAM_CBANK
	.align		4
        /*00a0*/ 	.byte	0x04, 0x0a
        /*00a2*/ 	.short	(.L_446 - .L_445)
	.align		4
.L_445:
        /*00a4*/ 	.word	index@(.nv.constant0.softmax_autoregressive_backward_kernel2)
        /*00a8*/ 	.short	0x0380
        /*00aa*/ 	.short	0x0028


	//----- nvinfo : EIATTR_SW_WAR
	.align		4
.L_446:
        /*00ac*/ 	.byte	0x04, 0x36
        /*00ae*/ 	.short	(.L_448 - .L_447)
.L_447:
        /*00b0*/ 	.word	0x00000008
.L_448:


//--------------------- .nv.info.scale_kernel     --------------------------
	.section	.nv.info.scale_kernel,"",@"SHT_CUDA_INFO"
	.sectionflags	@""
	.align	4


	//----- nvinfo : EIATTR_CUDA_API_VERSION
	.align		4
        /*0000*/ 	.byte	0x04, 0x37
        /*0002*/ 	.short	(.L_450 - .L_449)
.L_449:
        /*0004*/ 	.word	0x00000082


	//----- nvinfo : EIATTR_KPARAM_INFO
	.align		4
.L_450:
        /*0008*/ 	.byte	0x04, 0x17
        /*000a*/ 	.short	(.L_452 - .L_451)
.L_451:
        /*000c*/ 	.word	0x00000000
        /*0010*/ 	.short	0x0004
        /*0012*/ 	.short	0x0014
        /*0014*/ 	.byte	0x00, 0xf0, 0x11, 0x00


	//----- nvinfo : EIATTR_KPARAM_INFO
	.align		4
.L_452:
        /*0018*/ 	.byte	0x04, 0x17
        /*001a*/ 	.short	(.L_454 - .L_453)
.L_453:
        /*001c*/ 	.word	0x00000000
        /*0020*/ 	.short	0x0003
        /*0022*/ 	.short	0x0010
        /*0024*/ 	.byte	0x00, 0xf0, 0x11, 0x00


	//----- nvinfo : EIATTR_KPARAM_INFO
	.align		4
.L_454:
        /*0028*/ 	.byte	0x04, 0x17
        /*002a*/ 	.short	(.L_456 - .L_455)
.L_455:
        /*002c*/ 	.word	0x00000000
        /*0030*/ 	.short	0x0002
        /*0032*/ 	.short	0x000c
        /*0034*/ 	.byte	0x00, 0xf0, 0x11, 0x00


	//----- nvinfo : EIATTR_KPARAM_INFO
	.align		4
.L_456:
        /*0038*/ 	.byte	0x04, 0x17
        /*003a*/ 	.short	(.L_458 - .L_457)
.L_457:
        /*003c*/ 	.word	0x00000000
        /*0040*/ 	.short	0x0001
        /*0042*/ 	.short	0x0008
        /*0044*/ 	.byte	0x00, 0xf0, 0x11, 0x00


	//----- nvinfo : EIATTR_KPARAM_INFO
	.align		4
.L_458:
        /*0048*/ 	.byte	0x04, 0x17
        /*004a*/ 	.short	(.L_460 - .L_459)
.L_459:
        /*004c*/ 	.word	0x00000000
        /*0050*/ 	.short	0x0000
        /*0052*/ 	.short	0x0000
        /*0054*/ 	.byte	0x00, 0xf5, 0x21, 0x00


	//----- nvinfo : EIATTR_SPARSE_MMA_MASK
	.align		4
.L_460:
        /*0058*/ 	.byte	0x03, 0x50
        /*005a*/ 	.short	0x0000


	//----- nvinfo : EIATTR_MAXREG_COUNT
	.align		4
        /*005c*/ 	.byte	0x03, 0x1b
        /*005e*/ 	.short	0x00ff


	//----- nvinfo : EIATTR_MERCURY_ISA_VERSION
	.align		4
        /*0060*/ 	.byte	0x03, 0x5f
        /*0062*/ 	.short	0x0101


	//----- nvinfo : EIATTR_VRC_CTA_INIT_COUNT
	.align		4
        /*0064*/ 	.byte	0x02, 0x4a
	.zero		1
	.zero		1


	//----- nvinfo : EIATTR_EXIT_INSTR_OFFSETS
	.align		4
        /*0068*/ 	.byte	0x04, 0x1c
        /*006a*/ 	.short	(.L_462 - .L_461)


	//   ....[0]....
.L_461:
        /*006c*/ 	.word	0x000000b0


	//   ....[1]....
        /*0070*/ 	.word	0x000005c0


	//   ....[2]....
        /*0074*/ 	.word	0x00000630


	//----- nvinfo : EIATTR_CBANK_PARAM_SIZE
	.align		4
.L_462:
        /*0078*/ 	.byte	0x03, 0x19
        /*007a*/ 	.short	0x0018


	//----- nvinfo : EIATTR_PARAM_CBANK
	.align		4
        /*007c*/ 	.byte	0x04, 0x0a
        /*007e*/ 	.short	(.L_464 - .L_463)
	.align		4
.L_463:
        /*0080*/ 	.word	index@(.nv.constant0.scale_kernel)
        /*0084*/ 	.short	0x0380
        /*0086*/ 	.short	0x0018


	//----- nvinfo : EIATTR_SW_WAR
	.align		4
.L_464:
        /*0088*/ 	.byte	0x04, 0x36
        /*008a*/ 	.short	(.L_466 - .L_465)
.L_465:
        /*008c*/ 	.word	0x00000008
.L_466:


//--------------------- .nv.info.softmax_autoregressive_backward_kernel4 --------------------------
	.section	.nv.info.softmax_autoregressive_backward_kernel4,"",@"SHT_CUDA_INFO"
	.sectionflags	@""
	.align	4


	//----- nvinfo : EIATTR_CUDA_API_VERSION
	.align		4
        /*0000*/ 	.byte	0x04, 0x37
        /*0002*/ 	.short	(.L_468 - .L_467)
.L_467:
        /*0004*/ 	.word	0x00000082


	//----- nvinfo : EIATTR_KPARAM_INFO
	.align		4
.L_468:
        /*0008*/ 	.byte	0x04, 0x17
        /*000a*/ 	.short	(.L_470 - .L_469)
.L_469:
        /*000c*/ 	.word	0x00000000
        /*0010*/ 	.short	0x0006
        /*0012*/ 	.short	0x0024
        /*0014*/ 	.byte	0x00, 0xf0, 0x11, 0x00


	//----- nvinfo : EIATTR_KPARAM_INFO
	.align		4
.L_470:
        /*0018*/ 	.byte	0x04, 0x17
        /*001a*/ 	.short	(.L_472 - .L_471)
.L_471:
        /*001c*/ 	.word	0x00000000
        /*0020*/ 	.short	0x0005
        /*0022*/ 	.short	0x0020
        /*0024*/ 	.byte	0x00, 0xf0, 0x11, 0x00


	//----- nvinfo : EIATTR_KPARAM_INFO
	.align		4
.L_472:
        /*0028*/ 	.byte	0x04, 0x17
        /*002a*/ 	.short	(.L_474 - .L_473)
.L_473:
        /*002c*/ 	.word	0x00000000
        /*0030*/ 	.short	0x0004
        /*0032*/ 	.short	0x001c
        /*0034*/ 	.byte	0x00, 0xf0, 0x11, 0x00


	//----- nvinfo : EIATTR_KPARAM_INFO
	.align		4
.L_474:
        /*0038*/ 	.byte	0x04, 0x17
        /*003a*/ 	.short	(.L_476 - .L_475)
.L_475:
        /*003c*/ 	.word	0x00000000
        /*0040*/ 	.short	0x0003
        /*0042*/ 	.short	0x0018
        /*0044*/ 	.byte	0x00, 0xf0, 0x11, 0x00


	//----- nvinfo : EIATTR_KPARAM_INFO
	.align		4
.L_476:
        /*0048*/ 	.byte	0x04, 0x17
        /*004a*/ 	.short	(.L_478 - .L_477)
.L_477:
        /*004c*/ 	.word	0x00000000
        /*0050*/ 	.short	0x0002
        /*0052*/ 	.short	0x0010
        /*0054*/ 	.byte	0x00, 0xf5, 0x21, 0x00


	//----- nvinfo : EIATTR_KPARAM_INFO
	.align		4
.L_478:
        /*0058*/ 	.byte	0x04, 0x17
        /*005a*/ 	.short	(.L_480 - .L_479)
.L_479:
        /*005c*/ 	.word	0x00000000
        /*0060*/ 	.short	0x0001
        /*0062*/ 	.short	0x0008
        /*0064*/ 	.byte	0x00, 0xf5, 0x21, 0x00


	//----- nvinfo : EIATTR_KPARAM_INFO
	.align		4
.L_480:
        /*0068*/ 	.byte	0x04, 0x17
        /*006a*/ 	.short	(.L_482 - .L_481)
.L_481:
        /*006c*/ 	.word	0x00000000
        /*0070*/ 	.short	0x0000
        /*0072*/ 	.short	0x0000
        /*0074*/ 	.byte	0x00, 0xf5, 0x21, 0x00


	//----- nvinfo : EIATTR_SPARSE_MMA_MASK
	.align		4
.L_482:
        /*0078*/ 	.byte	0x03, 0x50
        /*007a*/ 	.short	0x0000


	//----- nvinfo : EIATTR_MAXREG_COUNT
	.align		4
        /*007c*/ 	.byte	0x03, 0x1b
        /*007e*/ 	.short	0x00ff


	//----- nvinfo : EIATTR_MERCURY_ISA_VERSION
	.align		4
        /*0080*/ 	.byte	0x03, 0x5f
        /*0082*/ 	.short	0x0101


	//----- nvinfo : EIATTR_COOP_GROUP_MASK_REGIDS
	.align		4
        /*0084*/ 	.byte	0x04, 0x29
        /*0086*/ 	.short	(.L_484 - .L_483)


	//   ....[0]....
.L_483:
        /*0088*/ 	.word	0xffffffff


	//   ....[1]....
        /*008c*/ 	.word	0xffffffff


	//   ....[2]....
        /*0090*/ 	.word	0xffffffff


	//   ....[3]....
        /*0094*/ 	.word	0xffffffff


	//   ....[4]....
        /*0098*/ 	.word	0xffffffff


	//   ....[5]....
        /*009c*/ 	.word	0xffffffff


	//   ....[6]....
        /*00a0*/ 	.word	0xffffffff


	//   ....[7]....
        /*00a4*/ 	.word	0xffffffff


	//   ....[8]....
        /*00a8*/ 	.word	0xffffffff


	//   ....[9]....
        /*00ac*/ 	.word	0xffffffff


	//   ....[10]....
        /*00b0*/ 	.word	0xffffffff


	//   ....[11]....
        /*00b4*/ 	.word	0xffffffff


	//   ....[12]....
        /*00b8*/ 	.word	0xffffffff


	//   ....[13]....
        /*00bc*/ 	.word	0xffffffff


	//   ....[14]....
        /*00c0*/ 	.word	0xffffffff


	//   ....[15]....
        /*00c4*/ 	.word	0xffffffff


	//   ....[16]....
        /*00c8*/ 	.word	0xffffffff


	//   ....[17]....
        /*00cc*/ 	.word	0xffffffff


	//   ....[18]....
        /*00d0*/ 	.word	0xffffffff


	//   ....[19]....
        /*00d4*/ 	.word	0xffffffff


	//   ....[20]....
        /*00d8*/ 	.word	0xffffffff


	//   ....[21]....
        /*00dc*/ 	.word	0xffffffff


	//   ....[22]....
        /*00e0*/ 	.word	0xffffffff


	//   ....[23]....
        /*00e4*/ 	.word	0xffffffff


	//   ....[24]....
        /*00e8*/ 	.word	0xffffffff


	//   ....[25]....
        /*00ec*/ 	.word	0xffffffff


	//   ....[26]....
        /*00f0*/ 	.word	0xffffffff


	//   ....[27]....
        /*00f4*/ 	.word	0xffffffff


	//   ....[28]....
        /*00f8*/ 	.word	0xffffffff


	//   ....[29]....
        /*00fc*/ 	.word	0xffffffff


	//   ....[30]....
        /*0100*/ 	.word	0xffffffff


	//   ....[31]....
        /*0104*/ 	.word	0xffffffff


	//   ....[32]....
        /*0108*/ 	.word	0xffffffff


	//   ....[33]....
        /*010c*/ 	.word	0xffffffff


	//   ....[34]....
        /*0110*/ 	.word	0xffffffff


	//   ....[35]....
        /*0114*/ 	.word	0xffffffff


	//   ....[36]....
        /*0118*/ 	.word	0xffffffff


	//   ....[37]....
        /*011c*/ 	.word	0xffffffff


	//   ....[38]....
        /*0120*/ 	.word	0xffffffff


	//   ....[39]....
        /*0124*/ 	.word	0xffffffff


	//   ....[40]....
        /*0128*/ 	.word	0x05000018


	//   ....[41]....
        /*012c*/ 	.word	0x05000018


	//   ....[42]....
        /*0130*/ 	.word	0x05000018


	//   ....[43]....
        /*0134*/ 	.word	0x05000018


	//   ....[44]....
        /*0138*/ 	.word	0x05000018


	//   ....[45]....
        /*013c*/ 	.word	0x05000018


	//   ....[46]....
        /*0140*/ 	.word	0x05000018


	//   ....[47]....
        /*0144*/ 	.word	0x05000018


	//   ....[48]....
        /*0148*/ 	.word	0x05000018


	//   ....[49]....
        /*014c*/ 	.word	0x05000018


	//   ....[50]....
        /*0150*/ 	.word	0x05000018


	//   ....[51]....
        /*0154*/ 	.word	0x05000018


	//   ....[52]....
        /*0158*/ 	.word	0x05000018


	//   ....[53]....
        /*015c*/ 	.word	0x05000018


	//   ....[54]....
        /*0160*/ 	.word	0x05000018


	//   ....[55]....
        /*0164*/ 	.word	0x05000018


	//   ....[56]....
        /*0168*/ 	.word	0x05000018


	//   ....[57]....
        /*016c*/ 	.word	0x05000018


	//   ....[58]....
        /*0170*/ 	.word	0x05000018


	//   ....[59]....
        /*0174*/ 	.word	0x05000018


	//   ....[60]....
        /*0178*/ 	.word	0x05000018


	//   ....[61]....
        /*017c*/ 	.word	0x05000018


	//   ....[62]....
        /*0180*/ 	.word	0x05000018


	//   ....[63]....
        /*0184*/ 	.word	0x05000018


	//   ....[64]....
        /*0188*/ 	.word	0x05000018


	//   ....[65]....
        /*018c*/ 	.word	0x05000018


	//   ....[66]....
        /*0190*/ 	.word	0x05000018


	//   ....[67]....
        /*0194*/ 	.word	0x05000018


	//   ....[68]....
        /*0198*/ 	.word	0x05000018


	//   ....[69]....
        /*019c*/ 	.word	0x05000018


	//   ....[70]....
        /*01a0*/ 	.word	0x05000018


	//   ....[71]....
        /*01a4*/ 	.word	0x05000018


	//   ....[72]....
        /*01a8*/ 	.word	0x05000018


	//   ....[73]....
        /*01ac*/ 	.word	0x05000018


	//   ....[74]....
        /*01b0*/ 	.word	0x05000018


	//   ....[75]....
        /*01b4*/ 	.word	0x05000018


	//   ....[76]....
        /*01b8*/ 	.word	0x05000018


	//   ....[77]....
        /*01bc*/ 	.word	0x05000018


	//   ....[78]....
        /*01c0*/ 	.word	0x05000018


	//   ....[79]....
        /*01c4*/ 	.word	0x05000018


	//----- nvinfo : EIATTR_COOP_GROUP_INSTR_OFFSETS
	.align		4
.L_484:
        /*01c8*/ 	.byte	0x04, 0x28
        /*01ca*/ 	.short	(.L_486 - .L_485)


	//   ....[0]....
.L_485:
        /*01cc*/ 	.word	0x00000b30


	//   ....[1]....
        /*01d0*/ 	.word	0x00000b40


	//   ....[2]....
        /*01d4*/ 	.word	0x00000b50


	//   ....[3]....
        /*01d8*/ 	.word	0x00000b60


	//   ....[4]....
        /*01dc*/ 	.word	0x00000b80


	//   ....[5]....
        /*01e0*/ 	.word	0x00000ba0


	//   ....[6]....
        /*01e4*/ 	.word	0x00000bc0


	//   ....[7]....
        /*01e8*/ 	.word	0x00000be0


	//   ....[8]....
        /*01ec*/ 	.word	0x00000bf0


	//   ....[9]....
        /*01f0*/ 	.word	0x00000c00


	//   ....[10]....
        /*01f4*/ 	.word	0x00000c20


	//   ....[11]....
        /*01f8*/ 	.word	0x00000c40


	//   ....[12]....
        /*01fc*/ 	.word	0x00000c60


	//   ....[13]....
        /*0200*/ 	.word	0x00000c90


	//   ....[14]....
        /*0204*/ 	.word	0x00000cb0


	//   ....[15]....
        /*0208*/ 	.word	0x00000cc0


	//   ....[16]....
        /*020c*/ 	.word	0x00000d00


	//   ....[17]....
        /*0210*/ 	.word	0x00000d10


	//   ....[18]....
        /*0214*/ 	.word	0x00000d40


	//   ....[19]....
        /*0218*/ 	.word	0x00000d60


	//   ....[20]....
        /*021c*/ 	.word	0x00000d70


	//   ....[21]....
        /*0220*/ 	.word	0x00000d90


	//   ....[22]....
        /*0224*/ 	.word	0x00000db0


	//   ....[23]....
        /*0228*/ 	.word	0x00000dc0


	//   ....[24]....
        /*022c*/ 	.word	0x00000de0


	//   ....[25]....
        /*0230*/ 	.word	0x00000e00


	//   ....[26]....
        /*0234*/ 	.word	0x00000e20


	//   ....[27]....
        /*0238*/ 	.word	0x00000e40


	//   ....[28]....
        /*023c*/ 	.word	0x00000e70


	//   ....[29]....
        /*0240*/ 	.word	0x00000e80


	//   ....[30]....
        /*0244*/ 	.word	0x00000eb0


	//   ....[31]....
        /*0248*/ 	.word	0x00000ed0


	//   ....[32]....
        /*024c*/ 	.word	0x00000ef0


	//   ....[33]....
        /*0250*/ 	.word	0x00000f00


	//   ....[34]....
        /*0254*/ 	.word	0x00000f30


	//   ....[35]....
        /*0258*/ 	.word	0x00000f40


	//   ....[36]....
        /*025c*/ 	.word	0x00000f60


	//   ....[37]....
        /*0260*/ 	.word	0x00000f90


	//   ....[38]....
        /*0264*/ 	.word	0x00000fb0


	//   ....[39]....
        /*0268*/ 	.word	0x00000fc0


	//   ....[40]....
        /*026c*/ 	.word	0x00001290


	//   ....[41]....
        /*0270*/ 	.word	0x00001320


	//   ....[42]....
        /*0274*/ 	.word	0x00001390


	//   ....[43]....
        /*0278*/ 	.word	0x00001410


	//   ....[44]....
        /*027c*/ 	.word	0x00001480


	//   ....[45]....
        /*0280*/ 	.word	0x000014e0


	//   ....[46]....
        /*0284*/ 	.word	0x00001560


	//   ....[47]....
        /*0288*/ 	.word	0x000015e0


	//   ....[48]....
        /*028c*/ 	.word	0x00001660


	//   ....[49]....
        /*0290*/ 	.word	0x000016d0


	//   ....[50]....
        /*0294*/ 	.word	0x00001730


	//   ....[51]....
        /*0298*/ 	.word	0x000017b0


	//   ....[52]....
        /*029c*/ 	.word	0x00001820


	//   ....[53]....
        /*02a0*/ 	.word	0x00001890


	//   ....[54]....
        /*02a4*/ 	.word	0x00001900


	//   ....[55]....
        /*02a8*/ 	.word	0x00001960


	//   ....[56]....
        /*02ac*/ 	.word	0x000019d0


	//   ....[57]....
        /*02b0*/ 	.word	0x00001a50


	//   ....[58]....
        /*02b4*/ 	.word	0x00001ac0


	//   ....[59]....
        /*02b8*/ 	.word	0x00001b20


	//   ....[60]....
        /*02bc*/ 	.word	0x00001b80


	//   ....[61]....
        /*02c0*/ 	.word	0x00001c00


	//   ....[62]....
        /*02c4*/ 	.word	0x00001c70


	//   ....[63]....
        /*02c8*/ 	.word	0x00001cf0


	//   ....[64]....
        /*02cc*/ 	.word	0x00001d60


	//   ....[65]....
        /*02d0*/ 	.word	0x00001dc0


	//   ....[66]....
        /*02d4*/ 	.word	0x00001e30


	//   ....[67]....
        /*02d8*/ 	.word	0x00001ea0


	//   ....[68]....
        /*02dc*/ 	.word	0x00001f00


	//   ....[69]....
        /*02e0*/ 	.word	0x00001f70


	//   ....[70]....
        /*02e4*/ 	.word	0x00001fd0


	//   ....[71]....
        /*02e8*/ 	.word	0x00002040


	//   ....[72]....
        /*02ec*/ 	.word	0x00002090


	//   ....[73]....
        /*02f0*/ 	.word	0x00002100


	//   ....[74]....
        /*02f4*/ 	.word	0x00002160


	//   ....[75]....
        /*02f8*/ 	.word	0x000021d0


	//   ....[76]....
        /*02fc*/ 	.word	0x00002240


	//   ....[77]....
        /*0300*/ 	.word	0x000022b0


	//   ....[78]....
        /*0304*/ 	.word	0x00002320


	//   ....[79]....
        /*0308*/ 	.word	0x00002380


	//----- nvinfo : EIATTR_VRC_CTA_INIT_COUNT
	.align		4
.L_486:
        /*030c*/ 	.byte	0x02, 0x4a
	.zero		1
	.zero		1


	//----- nvinfo : EIATTR_EXIT_INSTR_OFFSETS
	.align		4
        /*0310*/ 	.byte	0x04, 0x1c
        /*0312*/ 	.short	(.L_488 - .L_487)


	//   ....[0]....
.L_487:
        /*0314*/ 	.word	0x00000140


	//   ....[1]....
        /*0318*/ 	.word	0x00001230


	//----- nvinfo : EIATTR_CRS_STACK_SIZE
	.align		4
.L_488:
        /*031c*/ 	.byte	0x04, 0x1e
        /*031e*/ 	.short	(.L_490 - .L_489)
.L_489:
        /*0320*/ 	.word	0x00000000


	//----- nvinfo : EIATTR_CBANK_PARAM_SIZE
	.align		4
.L_490:
        /*0324*/ 	.byte	0x03, 0x19
        /*0326*/ 	.short	0x0028


	//----- nvinfo : EIATTR_PARAM_CBANK
	.align		4
        /*0328*/ 	.byte	0x04, 0x0a
        /*032a*/ 	.short	(.L_492 - .L_491)
	.align		4
.L_491:
        /*032c*/ 	.word	index@(.nv.constant0.softmax_autoregressive_backward_kernel4)
        /*0330*/ 	.short	0x0380
        /*0332*/ 	.short	0x0028


	//----- nvinfo : EIATTR_SW_WAR
	.align		4
.L_492:
        /*0334*/ 	.byte	0x04, 0x36
        /*0336*/ 	.short	(.L_494 - .L_493)
.L_493:
        /*0338*/ 	.word	0x00000008
.L_494:


//--------------------- .nv.info.softmax_unmask_forward_kernel4 --------------------------
	.section	.nv.info.softmax_unmask_forward_kernel4,"",@"SHT_CUDA_INFO"
	.sectionflags	@""
	.align	4


	//----- nvinfo : EIATTR_CUDA_API_VERSION
	.align		4
        /*0000*/ 	.byte	0x04, 0x37
        /*0002*/ 	.short	(.L_496 - .L_495)
.L_495:
        /*0004*/ 	.word	0x00000082


	//----- nvinfo : EIATTR_KPARAM_INFO
	.align		4
.L_496:
        /*0008*/ 	.byte	0x04, 0x17
        /*000a*/ 	.short	(.L_498 - .L_497)
.L_497:
        /*000c*/ 	.word	0x00000000
        /*0010*/ 	.short	0x0004
        /*0012*/ 	.short	0x0018
        /*0014*/ 	.byte	0x00, 0xf0, 0x11, 0x00


	//----- nvinfo : EIATTR_KPARAM_INFO
	.align		4
.L_498:
        /*0018*/ 	.byte	0x04, 0x17
        /*001a*/ 	.short	(.L_500 - .L_499)
.L_499:
        /*001c*/ 	.word	0x00000000
        /*0020*/ 	.short	0x0003
        /*0022*/ 	.short	0x0014
        /*0024*/ 	.byte	0x00, 0xf0, 0x11, 0x00


	//----- nvinfo : EIATTR_KPARAM_INFO
	.align		4
.L_500:
        /*0028*/ 	.byte	0x04, 0x17
        /*002a*/ 	.short	(.L_502 - .L_501)
.L_501:
        /*002c*/ 	.word	0x00000000
        /*0030*/ 	.short	0x0002
        /*0032*/ 	.short	0x0010
        /*0034*/ 	.byte	0x00, 0xf0, 0x11, 0x00


	//----- nvinfo : EIATTR_KPARAM_INFO
	.align		4
.L_502:
        /*0038*/ 	.byte	0x04, 0x17
        /*003a*/ 	.short	(.L_504 - .L_503)
.L_503:
        /*003c*/ 	.word	0x00000000
        /*0040*/ 	.short	0x0001
        /*0042*/ 	.short	0x0008
        /*0044*/ 	.byte	0x00, 0xf5, 0x21, 0x00


	//----- nvinfo : EIATTR_KPARAM_INFO
	.align		4
.L_504:
        /*0048*/ 	.byte	0x04, 0x17
        /*004a*/ 	.short	(.L_506 - .L_505)
.L_505:
        /*004c*/ 	.word	0x00000000
        /*0050*/ 	.short	0x0000
        /*0052*/ 	.short	0x0000
        /*0054*/ 	.byte	0x00, 0xf5, 0x21, 0x00


	//----- nvinfo : EIATTR_SPARSE_MMA_MASK
	.align		4
.L_506:
        /*0058*/ 	.byte	0x03, 0x50
        /*005a*/ 	.short	0x0000


	//----- nvinfo : EIATTR_MAXREG_COUNT
	.align		4
        /*005c*/ 	.byte	0x03, 0x1b
        /*005e*/ 	.short	0x00ff


	//----- nvinfo : EIATTR_NUM_BARRIERS
	.align		4
        /*0060*/ 	.byte	0x02, 0x4c
        /*0062*/ 	.byte	0x01
	.zero		1


	//----- nvinfo : EIATTR_MERCURY_ISA_VERSION
	.align		4
        /*0064*/ 	.byte	0x03, 0x5f
        /*0066*/ 	.short	0x0101


	//----- nvinfo : EIATTR_COOP_GROUP_MASK_REGIDS
	.align		4
        /*0068*/ 	.byte	0x04, 0x29
        /*006a*/ 	.short	(.L_508 - .L_507)


	//   ....[0]....
.L_507:
        /*006c*/ 	.word	0xffffffff


	//   ....[1]....
        /*0070*/ 	.word	0xffffffff


	//   ....[2]....
        /*0074*/ 	.word	0xffffffff


	//   ....[3]....
        /*0078*/ 	.word	0xffffffff


	//   ....[4]....
        /*007c*/ 	.word	0xffffffff


	//----- nvinfo : EIATTR_COOP_GROUP_INSTR_OFFSETS
	.align		4
.L_508:
        /*0080*/ 	.byte	0x04, 0x28
        /*0082*/ 	.short	(.L_510 - .L_509)


	//   ....[0]....
.L_509:
        /*0084*/ 	.word	0x00000d50


	//   ....[1]....
        /*0088*/ 	.word	0x00000dc0


	//   ....[2]....
        /*008c*/ 	.word	0x00000de0


	//   ....[3]....
        /*0090*/ 	.word	0x00000e10


	//   ....[4]....
        /*0094*/ 	.word	0x00000e50


	//----- nvinfo : EIATTR_VRC_CTA_INIT_COUNT
	.align		4
.L_510:
        /*0098*/ 	.byte	0x02, 0x4a
	.zero		1
	.zero		1


	//----- nvinfo : EIATTR_EXIT_INSTR_OFFSETS
	.align		4
        /*009c*/ 	.byte	0x04, 0x1c
        /*009e*/ 	.short	(.L_512 - .L_511)


	//   ....[0]....
.L_511:
        /*00a0*/ 	.word	0x00001530


	//   ....[1]....
        /*00a4*/ 	.word	0x000016b0


	//----- nvinfo : EIATTR_CRS_STACK_SIZE
	.align		4
.L_512:
        /*00a8*/ 	.byte	0x04, 0x1e
        /*00aa*/ 	.short	(.L_514 - .L_513)
.L_513:
        /*00ac*/ 	.word	0x00000000


	//----- nvinfo : EIATTR_CBANK_PARAM_SIZE
	.align		4
.L_514:
        /*00b0*/ 	.byte	0x03, 0x19
        /*00b2*/ 	.short	0x001c


	//----- nvinfo : EIATTR_PARAM_CBANK
	.align		4
        /*00b4*/ 	.byte	0x04, 0x0a
        /*00b6*/ 	.short	(.L_516 - .L_515)
	.align		4
.L_515:
        /*00b8*/ 	.word	index@(.nv.constant0.softmax_unmask_forward_kernel4)
        /*00bc*/ 	.short	0x0380
        /*00be*/ 	.short	0x001c


	//----- nvinfo : EIATTR_SW_WAR
	.align		4
.L_516:
        /*00c0*/ 	.byte	0x04, 0x36
        /*00c2*/ 	.short	(.L_518 - .L_517)
.L_517:
        /*00c4*/ 	.word	0x00000008
.L_518:


//--------------------- .nv.info.softmax_scale_forward_kernel4 --------------------------
	.section	.nv.info.softmax_scale_forward_kernel4,"",@"SHT_CUDA_INFO"
	.sectionflags	@""
	.align	4


	//----- nvinfo : EIATTR_CUDA_API_VERSION
	.align		4
        /*0000*/ 	.byte	0x04, 0x37
        /*0002*/ 	.short	(.L_520 - .L_519)
.L_519:
        /*0004*/ 	.word	0x00000082


	//----- nvinfo : EIATTR_KPARAM_INFO
	.align		4
.L_520:
        /*0008*/ 	.byte	0x04, 0x17
        /*000a*/ 	.short	(.L_522 - .L_521)
.L_521:
        /*000c*/ 	.word	0x00000000
        /*0010*/ 	.short	0x0004
        /*0012*/ 	.short	0x0018
        /*0014*/ 	.byte	0x00, 0xf0, 0x11, 0x00


	//----- nvinfo : EIATTR_KPARAM_INFO
	.align		4
.L_522:
        /*0018*/ 	.byte	0x04, 0x17
        /*001a*/ 	.short	(.L_524 - .L_523)
.L_523:
        /*001c*/ 	.word	0x00000000
        /*0020*/ 	.short	0x0003
        /*0022*/ 	.short	0x0014
        /*0024*/ 	.byte	0x00, 0xf0, 0x11, 0x00


	//----- nvinfo : EIATTR_KPARAM_INFO
	.align		4
.L_524:
        /*0028*/ 	.byte	0x04, 0x17
        /*002a*/ 	.short	(.L_526 - .L_525)
.L_525:
        /*002c*/ 	.word	0x00000000
        /*0030*/ 	.short	0x0002
        /*0032*/ 	.short	0x0010
        /*0034*/ 	.byte	0x00, 0xf0, 0x11, 0x00


	//----- nvinfo : EIATTR_KPARAM_INFO
	.align		4
.L_526:
        /*0038*/ 	.byte	0x04, 0x17
        /*003a*/ 	.short	(.L_528 - .L_527)
.L_527:
        /*003c*/ 	.word	0x00000000
        /*0040*/ 	.short	0x0001
        /*0042*/ 	.short	0x0008
        /*0044*/ 	.byte	0x00, 0xf5, 0x21, 0x00


	//----- nvinfo : EIATTR_KPARAM_INFO
	.align		4
.L_528:
        /*0048*/ 	.byte	0x04, 0x17
        /*004a*/ 	.short	(.L_530 - .L_529)
.L_529:
        /*004c*/ 	.word	0x00000000
        /*0050*/ 	.short	0x0000
        /*0052*/ 	.short	0x0000
        /*0054*/ 	.byte	0x00, 0xf5, 0x21, 0x00


	//----- nvinfo : EIATTR_SPARSE_MMA_MASK
	.align		4
.L_530:
        /*0058*/ 	.byte	0x03, 0x50
        /*005a*/ 	.short	0x0000


	//----- nvinfo : EIATTR_MAXREG_COUNT
	.align		4
        /*005c*/ 	.byte	0x03, 0x1b
        /*005e*/ 	.short	0x00ff


	//----- nvinfo : EIATTR_NUM_BARRIERS
	.align		4
        /*0060*/ 	.byte	0x02, 0x4c
        /*0062*/ 	.byte	0x01
	.zero		1


	//----- nvinfo : EIATTR_MERCURY_ISA_VERSION
	.align		4
        /*0064*/ 	.byte	0x03, 0x5f
        /*0066*/ 	.short	0x0101


	//----- nvinfo : EIATTR_UNUSED_LOAD_BYTE_OFFSET
	.align		4
        /*0068*/ 	.byte	0x04, 0x44
        /*006a*/ 	.short	(.L_532 - .L_531)


	//   ....[0]....
.L_531:
        /*006c*/ 	.word	0x000003f0
        /*0070*/ 	.word	0x0000fff0


	//----- nvinfo : EIATTR_COOP_GROUP_MASK_REGIDS
	.align		4
.L_532:
        /*0074*/ 	.byte	0x04, 0x29
        /*0076*/ 	.short	(.L_534 - .L_533)


	//   ....[0]....
.L_533:
        /*0078*/ 	.word	0xffffffff


	//   ....[1]....
        /*007c*/ 	.word	0xffffffff


	//   ....[2]....
        /*0080*/ 	.word	0xffffffff


	//   ....[3]....
        /*0084*/ 	.word	0xffffffff


	//   ....[4]....
        /*0088*/ 	.word	0xffffffff


	//   ....[5]....
        /*008c*/ 	.word	0xffffffff


	//   ....[6]....
        /*0090*/ 	.word	0xffffffff


	//   ....[7]....
        /*0094*/ 	.word	0xffffffff


	//   ....[8]....
        /*0098*/ 	.word	0xffffffff


	//   ....[9]....
        /*009c*/ 	.word	0xffffffff


	//----- nvinfo : EIATTR_COOP_GROUP_INSTR_OFFSETS
	.align		4
.L_534:
        /*00a0*/ 	.byte	0x04, 0x28
        /*00a2*/ 	.short	(.L_536 - .L_535)


	//   ....[0]....
.L_535:
        /*00a4*/ 	.word	0x00000180


	//   ....[1]....
        /*00a8*/ 	.word	0x000001d0


	//   ....[2]....
        /*00ac*/ 	.word	0x00000200


	//   ....[3]....
        /*00b0*/ 	.word	0x00000250


	//   ....[4]....
        /*00b4*/ 	.word	0x000002a0


	//   ....[5]....
        /*00b8*/ 	.word	0x00000ad0


	//   ....[6]....
        /*00bc*/ 	.word	0x00000b30


	//   ....[7]....
        /*00c0*/ 	.word	0x00000b50


	//   ....[8]....
        /*00c4*/ 	.word	0x00000b80


	//   ....[9]....
        /*00c8*/ 	.word	0x00000bc0


	//----- nvinfo : EIATTR_VRC_CTA_INIT_COUNT
	.align		4
.L_536:
        /*00cc*/ 	.byte	0x02, 0x4a
	.zero		1
	.zero		1


	//----- nvinfo : EIATTR_EXIT_INSTR_OFFSETS
	.align		4
        /*00d0*/ 	.byte	0x04, 0x1c
        /*00d2*/ 	.short	(.L_538 - .L_537)


	//   ....[0]....
.L_537:
        /*00d4*/ 	.word	0x000012a0


	//   ....[1]....
        /*00d8*/ 	.word	0x00001420


	//----- nvinfo : EIATTR_CRS_STACK_SIZE
	.align		4
.L_538:
        /*00dc*/ 	.byte	0x04, 0x1e
        /*00de*/ 	.short	(.L_540 - .L_539)
.L_539:
        /*00e0*/ 	.word	0x00000000


	//----- nvinfo : EIATTR_CBANK_PARAM_SIZE
	.align		4
.L_540:
        /*00e4*/ 	.byte	0x03, 0x19
        /*00e6*/ 	.short	0x001c


	//----- nvinfo : EIATTR_PARAM_CBANK
	.align		4
        /*00e8*/ 	.byte	0x04, 0x0a
        /*00ea*/ 	.short	(.L_542 - .L_541)
	.align		4
.L_541:
        /*00ec*/ 	.word	index@(.nv.constant0.softmax_scale_forward_kernel4)
        /*00f0*/ 	.short	0x0380
        /*00f2*/ 	.short	0x001c


	//----- nvinfo : EIATTR_SW_WAR
	.align		4
.L_542:
        /*00f4*/ 	.byte	0x04, 0x36
        /*00f6*/ 	.short	(.L_544 - .L_543)
.L_543:
        /*00f8*/ 	.word	0x00000008
.L_544:


//--------------------- .nv.info.softmax_forward_kernel4 --------------------------
	.section	.nv.info.softmax_forward_kernel4,"",@"SHT_CUDA_INFO"
	.sectionflags	@""
	.align	4


	//----- nvinfo : EIATTR_CUDA_API_VERSION
	.align		4
        /*0000*/ 	.byte	0x04, 0x37
        /*0002*/ 	.short	(.L_546 - .L_545)
.L_545:
        /*0004*/ 	.word	0x00000082


	//----- nvinfo : EIATTR_KPARAM_INFO
	.align		4
.L_546:
        /*0008*/ 	.byte	0x04, 0x17
        /*000a*/ 	.short	(.L_548 - .L_547)
.L_547:
        /*000c*/ 	.word	0x00000000
        /*0010*/ 	.short	0x0003
        /*0012*/ 	.short	0x0014
        /*0014*/ 	.byte	0x00, 0xf0, 0x11, 0x00


	//----- nvinfo : EIATTR_KPARAM_INFO
	.align		4
.L_548:
        /*0018*/ 	.byte	0x04, 0x17
        /*001a*/ 	.short	(.L_550 - .L_549)
.L_549:
        /*001c*/ 	.word	0x00000000
        /*0020*/ 	.short	0x0002
        /*0022*/ 	.short	0x0010
        /*0024*/ 	.byte	0x00, 0xf0, 0x11, 0x00


	//----- nvinfo : EIATTR_KPARAM_INFO
	.align		4
.L_550:
        /*0028*/ 	.byte	0x04, 0x17
        /*002a*/ 	.short	(.L_552 - .L_551)
.L_551:
        /*002c*/ 	.word	0x00000000
        /*0030*/ 	.short	0x0001
        /*0032*/ 	.short	0x0008
        /*0034*/ 	.byte	0x00, 0xf5, 0x21, 0x00


	//----- nvinfo : EIATTR_KPARAM_INFO
	.align		4
.L_552:
        /*0038*/ 	.byte	0x04, 0x17
        /*003a*/ 	.short	(.L_554 - .L_553)
.L_553:
        /*003c*/ 	.word	0x00000000
        /*0040*/ 	.short	0x0000
        /*0042*/ 	.short	0x0000
        /*0044*/ 	.byte	0x00, 0xf5, 0x21, 0x00


	//----- nvinfo : EIATTR_SPARSE_MMA_MASK
	.align		4
.L_554:
        /*0048*/ 	.byte	0x03, 0x50
        /*004a*/ 	.short	0x0000


	//----- nvinfo : EIATTR_MAXREG_COUNT
	.align		4
        /*004c*/ 	.byte	0x03, 0x1b
        /*004e*/ 	.short	0x00ff


	//----- nvinfo : EIATTR_NUM_BARRIERS
	.align		4
        /*0050*/ 	.byte	0x02, 0x4c
        /*0052*/ 	.byte	0x01
	.zero		1


	//----- nvinfo : EIATTR_MERCURY_ISA_VERSION
	.align		4
        /*0054*/ 	.byte	0x03, 0x5f
        /*0056*/ 	.short	0x0101


	//----- nvinfo : EIATTR_UNUSED_LOAD_BYTE_OFFSET
	.align		4
        /*0058*/ 	.byte	0x04, 0x44
        /*005a*/ 	.short	(.L_556 - .L_555)


	//   ....[0]....
.L_555:
        /*005c*/ 	.word	0x000003d0
        /*0060*/ 	.word	0x0000fff0


	//----- nvinfo : EIATTR_COOP_GROUP_MASK_REGIDS
	.align		4
.L_556:
        /*0064*/ 	.byte	0x04, 0x29
        /*0066*/ 	.short	(.L_558 - .L_557)


	//   ....[0]....
.L_557:
        /*0068*/ 	.word	0xffffffff


	//   ....[1]....
        /*006c*/ 	.word	0xffffffff


	//   ....[2]....
        /*0070*/ 	.word	0xffffffff


	//   ....[3]....
        /*0074*/ 	.word	0xffffffff


	//   ....[4]....
        /*0078*/ 	.word	0xffffffff


	//   ....[5]....
        /*007c*/ 	.word	0xffffffff


	//   ....[6]....
        /*0080*/ 	.word	0xffffffff


	//   ....[7]....
        /*0084*/ 	.word	0xffffffff


	//   ....[8]....
        /*0088*/ 	.word	0xffffffff


	//   ....[9]....
        /*008c*/ 	.word	0xffffffff


	//----- nvinfo : EIATTR_COOP_GROUP_INSTR_OFFSETS
	.align		4
.L_558:
        /*0090*/ 	.byte	0x04, 0x28
        /*0092*/ 	.short	(.L_560 - .L_559)


	//   ....[0]....
.L_559:
        /*0094*/ 	.word	0x00000160


	//   ....[1]....
        /*0098*/ 	.word	0x000001b0


	//   ....[2]....
        /*009c*/ 	.word	0x000001e0


	//   ....[3]....
        /*00a0*/ 	.word	0x00000230


	//   ....[4]....
        /*00a4*/ 	.word	0x00000280


	//   ....[5]....
        /*00a8*/ 	.word	0x00000a90


	//   ....[6]....
        /*00ac*/ 	.word	0x00000af0


	//   ....[7]....
        /*00b0*/ 	.word	0x00000b10


	//   ....[8]....
        /*00b4*/ 	.word	0x00000b40


	//   ....[9]....
        /*00b8*/ 	.word	0x00000b80


	//----- nvinfo : EIATTR_VRC_CTA_INIT_COUNT
	.align		4
.L_560:
        /*00bc*/ 	.byte	0x02, 0x4a
	.zero		1
	.zero		1


	//----- nvinfo : EIATTR_EXIT_INSTR_OFFSETS
	.align		4
        /*00c0*/ 	.byte	0x04, 0x1c
        /*00c2*/ 	.short	(.L_562 - .L_561)


	//   ....[0]....
.L_561:
        /*00c4*/ 	.word	0x00001260


	//   ....[1]....
        /*00c8*/ 	.word	0x000013c0


	//----- nvinfo : EIATTR_CRS_STACK_SIZE
	.align		4
.L_562:
        /*00cc*/ 	.byte	0x04, 0x1e
        /*00ce*/ 	.short	(.L_564 - .L_563)
.L_563:
        /*00d0*/ 	.word	0x00000000


	//----- nvinfo : EIATTR_CBANK_PARAM_SIZE
	.align		4
.L_564:
        /*00d4*/ 	.byte	0x03, 0x19
        /*00d6*/ 	.short	0x0018


	//----- nvinfo : EIATTR_PARAM_CBANK
	.align		4
        /*00d8*/ 	.byte	0x04, 0x0a
        /*00da*/ 	.short	(.L_566 - .L_565)
	.align		4
.L_565:
        /*00dc*/ 	.word	index@(.nv.constant0.softmax_forward_kernel4)
        /*00e0*/ 	.short	0x0380
        /*00e2*/ 	.short	0x0018


	//----- nvinfo : EIATTR_SW_WAR
	.align		4
.L_566:
        /*00e4*/ 	.byte	0x04, 0x36
        /*00e6*/ 	.short	(.L_568 - .L_567)
.L_567:
        /*00e8*/ 	.word	0x00000008
.L_568:


//--------------------- .nv.info.softmax_autoregressive_backward_kernel --------------------------
	.section	.nv.info.softmax_autoregressive_backward_kernel,"",@"SHT_CUDA_INFO"
	.sectionflags	@""
	.align	4


	//----- nvinfo : EIATTR_CUDA_API_VERSION
	.align		4
        /*0000*/ 	.byte	0x04, 0x37
        /*0002*/ 	.short	(.L_570 - .L_569)
.L_569:
        /*0004*/ 	.word	0x00000082


	//----- nvinfo : EIATTR_KPARAM_INFO
	.align		4
.L_570:
        /*0008*/ 	.byte	0x04, 0x17
        /*000a*/ 	.short	(.L_572 - .L_571)
.L_571:
        /*000c*/ 	.word	0x00000000
        /*0010*/ 	.short	0x0006
        /*0012*/ 	.short	0x0024
        /*0014*/ 	.byte	0x00, 0xf0, 0x11, 0x00


	//----- nvinfo : EIATTR_KPARAM_INFO
	.align		4
.L_572:
        /*0018*/ 	.byte	0x04, 0x17
        /*001a*/ 	.short	(.L_574 - .L_573)
.L_573:
        /*001c*/ 	.word	0x00000000
        /*0020*/ 	.short	0x0005
        /*0022*/ 	.short	0x0020
        /*0024*/ 	.byte	0x00, 0xf0, 0x11, 0x00


	//----- nvinfo : EIATTR_KPARAM_INFO
	.align		4
.L_574:
        /*0028*/ 	.byte	0x04, 0x17
        /*002a*/ 	.short	(.L_576 - .L_575)
.L_575:
        /*002c*/ 	.word	0x00000000
        /*0030*/ 	.short	0x0004
        /*0032*/ 	.short	0x001c
        /*0034*/ 	.byte	0x00, 0xf0, 0x11, 0x00


	//----- nvinfo : EIATTR_KPARAM_INFO
	.align		4
.L_576:
        /*0038*/ 	.byte	0x04, 0x17
        /*003a*/ 	.short	(.L_578 - .L_577)
.L_577:
        /*003c*/ 	.word	0x00000000
        /*0040*/ 	.short	0x0003
        /*0042*/ 	.short	0x0018
        /*0044*/ 	.byte	0x00, 0xf0, 0x11, 0x00


	//----- nvinfo : EIATTR_KPARAM_INFO
	.align		4
.L_578:
        /*0048*/ 	.byte	0x04, 0x17
        /*004a*/ 	.short	(.L_580 - .L_579)
.L_579:
        /*004c*/ 	.word	0x00000000
        /*0050*/ 	.short	0x0002
        /*0052*/ 	.short	0x0010
        /*0054*/ 	.byte	0x00, 0xf5, 0x21, 0x00


	//----- nvinfo : EIATTR_KPARAM_INFO
	.align		4
.L_580:
        /*0058*/ 	.byte	0x04, 0x17
        /*005a*/ 	.short	(.L_582 - .L_581)
.L_581:
        /*005c*/ 	.word	0x00000000
        /*0060*/ 	.short	0x0001
        /*0062*/ 	.short	0x0008
        /*0064*/ 	.byte	0x00, 0xf5, 0x21, 0x00


	//----- nvinfo : EIATTR_KPARAM_INFO
	.align		4
.L_582:
        /*0068*/ 	.byte	0x04, 0x17
        /*006a*/ 	.short	(.L_584 - .L_583)
.L_583:
        /*006c*/ 	.word	0x00000000
        /*0070*/ 	.short	0x0000
        /*0072*/ 	.short	0x0000
        /*0074*/ 	.byte	0x00, 0xf5, 0x21, 0x00


	//----- nvinfo : EIATTR_SPARSE_MMA_MASK
	.align		4
.L_584:
        /*0078*/ 	.byte	0x03, 0x50
        /*007a*/ 	.short	0x0000


	//----- nvinfo : EIATTR_MAXREG_COUNT
	.align		4
        /*007c*/ 	.byte	0x03, 0x1b
        /*007e*/ 	.short	0x00ff


	//----- nvinfo : EIATTR_MERCURY_ISA_VERSION
	.align		4
        /*0080*/ 	.byte	0x03, 0x5f
        /*0082*/ 	.short	0x0101


	//----- nvinfo : EIATTR_COOP_GROUP_MASK_REGIDS
	.align		4
        /*0084*/ 	.byte	0x04, 0x29
        /*0086*/ 	.short	(.L_586 - .L_585)


	//   ....[0]....
.L_585:
        /*0088*/ 	.word	0xffffffff


	//   ....[1]....
        /*008c*/ 	.word	0xffffffff


	//   ....[2]....
        /*0090*/ 	.word	0xffffffff


	//   ....[3]....
        /*0094*/ 	.word	0xffffffff


	//   ....[4]....
        /*0098*/ 	.word	0xffffffff


	//   ....[5]....
        /*009c*/ 	.word	0xffffffff


	//   ....[6]....
        /*00a0*/ 	.word	0xffffffff


	//   ....[7]....
        /*00a4*/ 	.word	0xffffffff


	//   ....[8]....
        /*00a8*/ 	.word	0xffffffff


	//   ....[9]....
        /*00ac*/ 	.word	0xffffffff


	//   ....[10]....
        /*00b0*/ 	.word	0xffffffff


	//   ....[11]....
        /*00b4*/ 	.word	0xffffffff


	//   ....[12]....
        /*00b8*/ 	.word	0xffffffff


	//   ....[13]....
        /*00bc*/ 	.word	0xffffffff


	//   ....[14]....
        /*00c0*/ 	.word	0xffffffff


	//   ....[15]....
        /*00c4*/ 	.word	0xffffffff


	//   ....[16]....
        /*00c8*/ 	.word	0xffffffff


	//   ....[17]....
        /*00cc*/ 	.word	0xffffffff


	//   ....[18]....
        /*00d0*/ 	.word	0xffffffff


	//   ....[19]....
        /*00d4*/ 	.word	0xffffffff


	//   ....[20]....
        /*00d8*/ 	.word	0xffffffff


	//   ....[21]....
        /*00dc*/ 	.word	0xffffffff


	//   ....[22]....
        /*00e0*/ 	.word	0xffffffff


	//   ....[23]....
        /*00e4*/ 	.word	0xffffffff


	//   ....[24]....
        /*00e8*/ 	.word	0xffffffff


	//   ....[25]....
        /*00ec*/ 	.word	0xffffffff


	//   ....[26]....
        /*00f0*/ 	.word	0xffffffff


	//   ....[27]....
        /*00f4*/ 	.word	0xffffffff


	//   ....[28]....
        /*00f8*/ 	.word	0xffffffff


	//   ....[29]....
        /*00fc*/ 	.word	0xffffffff


	//   ....[30]....
        /*0100*/ 	.word	0xffffffff


	//   ....[31]....
        /*0104*/ 	.word	0xffffffff


	//   ....[32]....
        /*0108*/ 	.word	0xffffffff


	//   ....[33]....
        /*010c*/ 	.word	0xffffffff


	//   ....[34]....
        /*0110*/ 	.word	0xffffffff


	//   ....[35]....
        /*0114*/ 	.word	0xffffffff


	//   ....[36]....
        /*0118*/ 	.word	0xffffffff


	//   ....[37]....
        /*011c*/ 	.word	0xffffffff


	//   ....[38]....
        /*0120*/ 	.word	0xffffffff


	//   ....[39]....
        /*0124*/ 	.word	0xffffffff


	//   ....[40]....
        /*0128*/ 	.word	0x05000006


	//   ....[41]....
        /*012c*/ 	.word	0x05000006


	//   ....[42]....
        /*0130*/ 	.word	0x05000006


	//   ....[43]....
        /*0134*/ 	.word	0x05000006


	//   ....[44]....
        /*0138*/ 	.word	0x05000006


	//   ....[45]....
        /*013c*/ 	.word	0x05000006


	//   ....[46]....
        /*0140*/ 	.word	0x05000006


	//   ....[47]....
        /*0144*/ 	.word	0x05000006


	//   ....[48]....
        /*0148*/ 	.word	0x05000006


	//   ....[49]....
        /*014c*/ 	.word	0x05000006


	//   ....[50]....
        /*0150*/ 	.word	0x05000006


	//   ....[51]....
        /*0154*/ 	.word	0x05000006


	//   ....[52]....
        /*0158*/ 	.word	0x05000006


	//   ....[53]....
        /*015c*/ 	.word	0x05000006


	//   ....[54]....
        /*0160*/ 	.word	0x05000006


	//   ....[55]....
        /*0164*/ 	.word	0x05000006


	//   ....[56]....
        /*0168*/ 	.word	0x05000006


	//   ....[57]....
        /*016c*/ 	.word	0x05000006


	//   ....[58]....
        /*0170*/ 	.word	0x05000006


	//   ....[59]....
        /*0174*/ 	.word	0x05000006


	//   ....[60]....
        /*0178*/ 	.word	0x05000006


	//   ....[61]....
        /*017c*/ 	.word	0x05000006


	//   ....[62]....
        /*0180*/ 	.word	0x05000006


	//   ....[63]....
        /*0184*/ 	.word	0x05000006


	//   ....[64]....
        /*0188*/ 	.word	0x05000006


	//   ....[65]....
        /*018c*/ 	.word	0x05000006


	//   ....[66]....
        /*0190*/ 	.word	0x05000006


	//   ....[67]....
        /*0194*/ 	.word	0x05000006


	//   ....[68]....
        /*0198*/ 	.word	0x05000006


	//   ....[69]....
        /*019c*/ 	.word	0x05000006


	//   ....[70]....
        /*01a0*/ 	.word	0x05000006


	//   ....[71]....
        /*01a4*/ 	.word	0x05000006


	//   ....[72]....
        /*01a8*/ 	.word	0x05000006


	//   ....[73]....
        /*01ac*/ 	.word	0x05000006


	//   ....[74]....
        /*01b0*/ 	.word	0x05000006


	//   ....[75]....
        /*01b4*/ 	.word	0x05000006


	//   ....[76]....
        /*01b8*/ 	.word	0x05000006


	//   ....[77]....
        /*01bc*/ 	.word	0x05000006


	//   ....[78]....
        /*01c0*/ 	.word	0x05000006


	//   ....[79]....
        /*01c4*/ 	.word	0x05000006


	//----- nvinfo : EIATTR_COOP_GROUP_INSTR_OFFSETS
	.align		4
.L_586:
        /*01c8*/ 	.byte	0x04, 0x28
        /*01ca*/ 	.short	(.L_588 - .L_587)


	//   ....[0]....
.L_587:
        /*01cc*/ 	.word	0x000019c0


	//   ....[1]....
        /*01d0*/ 	.word	0x000019d0


	//   ....[2]....
        /*01d4*/ 	.word	0x000019e0


	//   ....[3]....
        /*01d8*/ 	.word	0x000019f0


	//   ....[4]....
        /*01dc*/ 	.word	0x00001a00


	//   ....[5]....
        /*01e0*/ 	.word	0x00001a10


	//   ....[6]....
        /*01e4*/ 	.word	0x00001a20


	//   ....[7]....
        /*01e8*/ 	.word	0x00001a40


	//   ....[8]....
        /*01ec*/ 	.word	0x00001a70


	//   ....[9]....
        /*01f0*/ 	.word	0x00001a90


	//   ....[10]....
        /*01f4*/ 	.word	0x00001ab0


	//   ....[11]....
        /*01f8*/ 	.word	0x00001ad0


	//   ....[12]....
        /*01fc*/ 	.word	0x00001af0


	//   ....[13]....
        /*0200*/ 	.word	0x00001b10


	//   ....[14]....
        /*0204*/ 	.word	0x00001b20


	//   ....[15]....
        /*0208*/ 	.word	0x00001b40


	//   ....[16]....
        /*020c*/ 	.word	0x00001b80


	//   ....[17]....
        /*0210*/ 	.word	0x00001ba0


	//   ....[18]....
        /*0214*/ 	.word	0x00001bc0


	//   ....[19]....
        /*0218*/ 	.word	0x00001be0


	//   ....[20]....
        /*021c*/ 	.word	0x00001c00


	//   ....[21]....
        /*0220*/ 	.word	0x00001c10


	//   ....[22]....
        /*0224*/ 	.word	0x00001c20


	//   ....[23]....
        /*0228*/ 	.word	0x00001c40


	//   ....[24]....
        /*022c*/ 	.word	0x00001c70


	//   ....[25]....
        /*0230*/ 	.word	0x00001c90


	//   ....[26]....
        /*0234*/ 	.word	0x00001cb0


	//   ....[27]....
        /*0238*/ 	.word	0x00001cd0


	//   ....[28]....
        /*023c*/ 	.word	0x00001cf0


	//   ....[29]....
        /*0240*/ 	.word	0x00001d10


	//   ....[30]....
        /*0244*/ 	.word	0x00001d20


	//   ....[31]....
        /*0248*/ 	.word	0x00001d40


	//   ....[32]....
        /*024c*/ 	.word	0x00001d70


	//   ....[33]....
        /*0250*/ 	.word	0x00001d90


	//   ....[34]....
        /*0254*/ 	.word	0x00001db0


	//   ....[35]....
        /*0258*/ 	.word	0x00001dd0


	//   ....[36]....
        /*025c*/ 	.word	0x00001df0


	//   ....[37]....
        /*0260*/ 	.word	0x00001e10


	//   ....[38]....
        /*0264*/ 	.word	0x00001e20


	//   ....[39]....
        /*0268*/ 	.word	0x00001e40


	//   ....[40]....
        /*026c*/ 	.word	0x00002140


	//   ....[41]....
        /*0270*/ 	.word	0x000021e0


	//   ....[42]....
        /*0274*/ 	.word	0x00002250


	//   ....[43]....
        /*0278*/ 	.word	0x000022c0


	//   ....[44]....
        /*027c*/ 	.word	0x00002330


	//   ....[45]....
        /*0280*/ 	.word	0x00002390


	//   ....[46]....
        /*0284*/ 	.word	0x00002410


	//   ....[47]....
        /*0288*/ 	.word	0x00002480


	//   ....[48]....
        /*028c*/ 	.word	0x000024f0


	//   ....[49]....
        /*0290*/ 	.word	0x00002560


	//   ....[50]....
        /*0294*/ 	.word	0x000025c0


	//   ....[51]....
        /*0298*/ 	.word	0x00002630


	//   ....[52]....
        /*029c*/ 	.word	0x000026a0


	//   ....[53]....
        /*02a0*/ 	.word	0x00002710


	//   ....[54]....
        /*02a4*/ 	.word	0x00002780


	//   ....[55]....
        /*02a8*/ 	.word	0x000027e0


	//   ....[56]....
        /*02ac*/ 	.word	0x00002860


	//   ....[57]....
        /*02b0*/ 	.word	0x000028d0


	//   ....[58]....
        /*02b4*/ 	.word	0x00002940


	//   ....[59]....
        /*02b8*/ 	.word	0x000029b0


	//   ....[60]....
        /*02bc*/ 	.word	0x00002a10


	//   ....[61]....
        /*02c0*/ 	.word	0x00002a90


	//   ....[62]....
        /*02c4*/ 	.word	0x00002b00


	//   ....[63]....
        /*02c8*/ 	.word	0x00002b70


	//   ....[64]....
        /*02cc*/ 	.word	0x00002be0


	//   ....[65]....
        /*02d0*/ 	.word	0x00002c40


	//   ....[66]....
        /*02d4*/ 	.word	0x00002cc0


	//   ....[67]....
        /*02d8*/ 	.word	0x00002d30


	//   ....[68]....
        /*02dc*/ 	.word	0x00002da0


	//   ....[69]....
        /*02e0*/ 	.word	0x00002e10


	//   ....[70]....
        /*02e4*/ 	.word	0x00002e70


	//   ....[71]....
        /*02e8*/ 	.word	0x00002ef0


	//   ....[72]....
        /*02ec*/ 	.word	0x00002f70


	//   ....[73]....
        /*02f0*/ 	.word	0x00002fe0


	//   ....[74]....
        /*02f4*/ 	.word	0x00003050


	//   ....[75]....
        /*02f8*/ 	.word	0x000030b0


	//   ....[76]....
        /*02fc*/ 	.word	0x00003120


	//   ....[77]....
        /*0300*/ 	.word	0x00003180


	//   ....[78]....
        /*0304*/ 	.word	0x000031e0


	//   ....[79]....
        /*0308*/ 	.word	0x00003240


	//----- nvinfo : EIATTR_VRC_CTA_INIT_COUNT
	.align		4
.L_588:
        /*030c*/ 	.byte	0x02, 0x4a
	.zero		1
	.zero		1


	//----- nvinfo : EIATTR_EXIT_INSTR_OFFSETS
	.align		4
        /*0310*/ 	.byte	0x04, 0x1c
        /*0312*/ 	.short	(.L_590 - .L_589)


	//   ....[0]....
.L_589:
        /*0314*/ 	.word	0x00000140


	//   ....[1]....
        /*0318*/ 	.word	0x000020e0


	//----- nvinfo : EIATTR_CRS_STACK_SIZE
	.align		4
.L_590:
        /*031c*/ 	.byte	0x04, 0x1e
        /*031e*/ 	.short	(.L_592 - .L_591)
.L_591:
        /*0320*/ 	.word	0x00000000


	//----- nvinfo : EIATTR_CBANK_PARAM_SIZE
	.align		4
.L_592:
        /*0324*/ 	.byte	0x03, 0x19
        /*0326*/ 	.short	0x0028


	//----- nvinfo : EIATTR_PARAM_CBANK
	.align		4
        /*0328*/ 	.byte	0x04, 0x0a
        /*032a*/ 	.short	(.L_594 - .L_593)
	.align		4
.L_593:
        /*032c*/ 	.word	index@(.nv.constant0.softmax_autoregressive_backward_kernel)
        /*0330*/ 	.short	0x0380
        /*0332*/ 	.short	0x0028


	//----- nvinfo : EIATTR_SW_WAR
	.align		4
.L_594:
        /*0334*/ 	.byte	0x04, 0x36
        /*0336*/ 	.short	(.L_596 - .L_595)
.L_595:
        /*0338*/ 	.word	0x00000008
.L_596:


//--------------------- .nv.info.softmax_forward_kernel --------------------------
	.section	.nv.info.softmax_forward_kernel,"",@"SHT_CUDA_INFO"
	.sectionflags	@""
	.align	4


	//----- nvinfo : EIATTR_CUDA_API_VERSION
	.align		4
        /*0000*/ 	.byte	0x04, 0x37
        /*0002*/ 	.short	(.L_598 - .L_597)
.L_597:
        /*0004*/ 	.word	0x00000082


	//----- nvinfo : EIATTR_KPARAM_INFO
	.align		4
.L_598:
        /*0008*/ 	.byte	0x04, 0x17
        /*000a*/ 	.short	(.L_600 - .L_599)
.L_599:
        /*000c*/ 	.word	0x00000000
        /*0010*/ 	.short	0x0004
        /*0012*/ 	.short	0x001c
        /*0014*/ 	.byte	0x00, 0xf0, 0x11, 0x00


	//----- nvinfo : EIATTR_KPARAM_INFO
	.align		4
.L_600:
        /*0018*/ 	.byte	0x04, 0x17
        /*001a*/ 	.short	(.L_602 - .L_601)
.L_601:
        /*001c*/ 	.word	0x00000000
        /*0020*/ 	.short	0x0003
        /*0022*/ 	.short	0x0018
        /*0024*/ 	.byte	0x00, 0xf0, 0x11, 0x00


	//----- nvinfo : EIATTR_KPARAM_INFO
	.align		4
.L_602:
        /*0028*/ 	.byte	0x04, 0x17
        /*002a*/ 	.short	(.L_604 - .L_603)
.L_603:
        /*002c*/ 	.word	0x00000000
        /*0030*/ 	.short	0x0002
        /*0032*/ 	.short	0x0010
        /*0034*/ 	.byte	0x00, 0xf5, 0x21, 0x00


	//----- nvinfo : EIATTR_KPARAM_INFO
	.align		4
.L_604:
        /*0038*/ 	.byte	0x04, 0x17
        /*003a*/ 	.short	(.L_606 - .L_605)
.L_605:
        /*003c*/ 	.word	0x00000000
        /*0040*/ 	.short	0x0001
        /*0042*/ 	.short	0x0008
        /*0044*/ 	.byte	0x00, 0xf0, 0x11, 0x00


	//----- nvinfo : EIATTR_KPARAM_INFO
	.align		4
.L_606:
        /*0048*/ 	.byte	0x04, 0x17
        /*004a*/ 	.short	(.L_608 - .L_607)
.L_607:
        /*004c*/ 	.word	0x00000000
        /*0050*/ 	.short	0x0000
        /*0052*/ 	.short	0x0000
        /*0054*/ 	.byte	0x00, 0xf5, 0x21, 0x00


	//----- nvinfo : EIATTR_SPARSE_MMA_MASK
	.align		4
.L_608:
        /*0058*/ 	.byte	0x03, 0x50
        /*005a*/ 	.short	0x0000


	//----- nvinfo : EIATTR_MAXREG_COUNT
	.align		4
        /*005c*/ 	.byte	0x03, 0x1b
        /*005e*/ 	.short	0x00ff


	//----- nvinfo : EIATTR_EXTERNS
	.align		4
        /*0060*/ 	.byte	0x04, 0x0f
        /*0062*/ 	.short	(.L_610 - .L_609)


	//   ....[0]....
	.align		4
.L_609:
        /*0064*/ 	.word	index@(__assertfail)


	//----- nvinfo : EIATTR_MERCURY_ISA_VERSION
	.align		4
.L_610:
        /*0068*/ 	.byte	0x03, 0x5f
        /*006a*/ 	.short	0x0101


	//----- nvinfo : EIATTR_COOP_GROUP_MASK_REGIDS
	.align		4
        /*006c*/ 	.byte	0x04, 0x29
        /*006e*/ 	.short	(.L_612 - .L_611)


	//   ....[0]....
.L_611:
        /*0070*/ 	.word	0xffffffff


	//   ....[1]....
        /*0074*/ 	.word	0xffffffff


	//   ....[2]....
        /*0078*/ 	.word	0xffffffff


	//   ....[3]....
        /*007c*/ 	.word	0xffffffff


	//   ....[4]....
        /*0080*/ 	.word	0xffffffff


	//   ....[5]....
        /*0084*/ 	.word	0xffffffff


	//   ....[6]....
        /*0088*/ 	.word	0xffffffff


	//   ....[7]....
        /*008c*/ 	.word	0xffffffff


	//   ....[8]....
        /*0090*/ 	.word	0xffffffff


	//   ....[9]....
        /*0094*/ 	.word	0xffffffff


	//   ....[10]....
        /*0098*/ 	.word	0x0500000f


	//   ....[11]....
        /*009c*/ 	.word	0x0500000f


	//   ....[12]....
        /*00a0*/ 	.word	0x0500000f


	//   ....[13]....
        /*00a4*/ 	.word	0x0500000f


	//   ....[14]....
        /*00a8*/ 	.word	0x0500000f


	//   ....[15]....
        /*00ac*/ 	.word	0x0500000f


	//   ....[16]....
        /*00b0*/ 	.word	0x0500000f


	//   ....[17]....
        /*00b4*/ 	.word	0x0500000f


	//   ....[18]....
        /*00b8*/ 	.word	0x0500000f


	//   ....[19]....
        /*00bc*/ 	.word	0x0500000f


	//----- nvinfo : EIATTR_COOP_GROUP_INSTR_OFFSETS
	.align		4
.L_612:
        /*00c0*/ 	.byte	0x04, 0x28
        /*00c2*/ 	.short	(.L_614 - .L_613)


	//   ....[0]....
.L_613:
        /*00c4*/ 	.word	0x00001360


	//   ....[1]....
        /*00c8*/ 	.word	0x000013c0


	//   ....[2]....
        /*00cc*/ 	.word	0x000013f0


	//   ....[3]....
        /*00d0*/ 	.word	0x00001420


	//   ....[4]....
        /*00d4*/ 	.word	0x00001450


	//   ....[5]....
        /*00d8*/ 	.word	0x00001530


	//   ....[6]....
        /*00dc*/ 	.word	0x00001550


	//   ....[7]....
        /*00e0*/ 	.word	0x00001570


	//   ....[8]....
        /*00e4*/ 	.word	0x00001590


	//   ....[9]....
        /*00e8*/ 	.word	0x000015b0


	//   ....[10]....
        /*00ec*/ 	.word	0x00001910


	//   ....[11]....
        /*00f0*/ 	.word	0x00001980


	//   ....[12]....
        /*00f4*/ 	.word	0x00001a00


	//   ....[13]....
        /*00f8*/ 	.word	0x00001a70


	//   ....[14]....
        /*00fc*/ 	.word	0x00001af0


	//   ....[15]....
        /*0100*/ 	.word	0x00001c10


	//   ....[16]....
        /*0104*/ 	.word	0x00001c70


	//   ....[17]....
        /*0108*/ 	.word	0x00001cd0


	//   ....[18]....
        /*010c*/ 	.word	0x00001d30


	//   ....[19]....
        /*0110*/ 	.word	0x00001d90


	//----- nvinfo : EIATTR_VRC_CTA_INIT_COUNT
	.align		4
.L_614:
        /*0114*/ 	.byte	0x02, 0x4a
	.zero		1
	.zero		1


	//----- nvinfo : EIATTR_SYSCALL_OFFSETS
	.align		4
        /*0118*/ 	.byte	0x04, 0x46
        /*011a*/ 	.short	(.L_616 - .L_615)


	//   ....[0]....
.L_615:
        /*011c*/ 	.word	0x00000130


	//----- nvinfo : EIATTR_EXIT_INSTR_OFFSETS
	.align		4
.L_616:
        /*0120*/ 	.byte	0x04, 0x1c
        /*0122*/ 	.short	(.L_618 - .L_617)


	//   ....[0]....
.L_617:
        /*0124*/ 	.word	0x00000270


	//   ....[1]....
        /*0128*/ 	.word	0x000015e0


	//   ....[2]....
        /*012c*/ 	.word	0x000018b0


	//----- nvinfo : EIATTR_CRS_STACK_SIZE
	.align		4
.L_618:
        /*0130*/ 	.byte	0x04, 0x1e
        /*0132*/ 	.short	(.L_620 - .L_619)
.L_619:
        /*0134*/ 	.word	0x00000000


	//----- nvinfo : EIATTR_CBANK_PARAM_SIZE
	.align		4
.L_620:
        /*0138*/ 	.byte	0x03, 0x19
        /*013a*/ 	.short	0x0020


	//----- nvinfo : EIATTR_PARAM_CBANK
	.align		4
        /*013c*/ 	.byte	0x04, 0x0a
        /*013e*/ 	.short	(.L_622 - .L_621)
	.align		4
.L_621:
        /*0140*/ 	.word	index@(.nv.constant0.softmax_forward_kernel)
        /*0144*/ 	.short	0x0380
        /*0146*/ 	.short	0x0020


	//----- nvinfo : EIATTR_SW_WAR
	.align		4
.L_622:
        /*0148*/ 	.byte	0x04, 0x36
        /*014a*/ 	.short	(.L_624 - .L_623)
.L_623:
        /*014c*/ 	.word	0x00000008
.L_624:


//--------------------- .nv.info.unpermute_kernel_backward --------------------------
	.section	.nv.info.unpermute_kernel_backward,"",@"SHT_CUDA_INFO"
	.sectionflags	@""
	.align	4


	//----- nvinfo : EIATTR_CUDA_API_VERSION
	.align		4
        /*0000*/ 	.byte	0x04, 0x37
        /*0002*/ 	.short	(.L_626 - .L_625)
.L_625:
        /*0004*/ 	.word	0x00000082


	//----- nvinfo : EIATTR_KPARAM_INFO
	.align		4
.L_626:
        /*0008*/ 	.byte	0x04, 0x17
        /*000a*/ 	.short	(.L_628 - .L_627)
.L_627:
        /*000c*/ 	.word	0x00000000
        /*0010*/ 	.short	0x0005
        /*0012*/ 	.short	0x001c
        /*0014*/ 	.byte	0x00, 0xf0, 0x11, 0x00


	//----- nvinfo : EIATTR_KPARAM_INFO
	.align		4
.L_628:
        /*0018*/ 	.byte	0x04, 0x17
        /*001a*/ 	.short	(.L_630 - .L_629)
.L_629:
        /*001c*/ 	.word	0x00000000
        /*0020*/ 	.short	0x0004
        /*0022*/ 	.short	0x0018
        /*0024*/ 	.byte	0x00, 0xf0, 0x11, 0x00


	//----- nvinfo : EIATTR_KPARAM_INFO
	.align		4
.L_630:
        /*0028*/ 	.byte	0x04, 0x17
        /*002a*/ 	.short	(.L_632 - .L_631)
.L_631:
        /*002c*/ 	.word	0x00000000
        /*0030*/ 	.short	0x0003
        /*0032*/ 	.short	0x0014
        /*0034*/ 	.byte	0x00, 0xf0, 0x11, 0x00


	//----- nvinfo : EIATTR_KPARAM_INFO
	.align		4
.L_632:
        /*0038*/ 	.byte	0x04, 0x17
        /*003a*/ 	.short	(.L_634 - .L_633)
.L_633:
        /*003c*/ 	.word	0x00000000
        /*0040*/ 	.short	0x0002
        /*0042*/ 	.short	0x0010
        /*0044*/ 	.byte	0x00, 0xf0, 0x11, 0x00


	//----- nvinfo : EIATTR_KPARAM_INFO
	.align		4
.L_634:
        /*0048*/ 	.byte	0x04, 0x17
        /*004a*/ 	.short	(.L_636 - .L_635)
.L_635:
        /*004c*/ 	.word	0x00000000
        /*0050*/ 	.short	0x0001
        /*0052*/ 	.short	0x0008
        /*0054*/ 	.byte	0x00, 0xf5, 0x21, 0x00


	//----- nvinfo : EIATTR_KPARAM_INFO
	.align		4
.L_636:
        /*0058*/ 	.byte	0x04, 0x17
        /*005a*/ 	.short	(.L_638 - .L_637)
.L_637:
        /*005c*/ 	.word	0x00000000
        /*0060*/ 	.short	0x0000
        /*0062*/ 	.short	0x0000
        /*0064*/ 	.byte	0x00, 0xf5, 0x21, 0x00


	//----- nvinfo : EIATTR_SPARSE_MMA_MASK
	.align		4
.L_638:
        /*0068*/ 	.byte	0x03, 0x50
        /*006a*/ 	.short	0x0000


	//----- nvinfo : EIATTR_MAXREG_COUNT
	.align		4
        /*006c*/ 	.byte	0x03, 0x1b
        /*006e*/ 	.short	0x00ff


	//----- nvinfo : EIATTR_MERCURY_ISA_VERSION
	.align		4
        /*0070*/ 	.byte	0x03, 0x5f
        /*0072*/ 	.short	0x0101


	//----- nvinfo : EIATTR_VRC_CTA_INIT_COUNT
	.align		4
        /*0074*/ 	.byte	0x02, 0x4a
	.zero		1
	.zero		1


	//----- nvinfo : EIATTR_EXIT_INSTR_OFFSETS
	.align		4
        /*0078*/ 	.byte	0x04, 0x1c
        /*007a*/ 	.short	(.L_640 - .L_639)


	//   ....[0]....
.L_639:
        /*007c*/ 	.word	0x000000b0


	//   ....[1]....
        /*0080*/ 	.word	0x000006b0


	//----- nvinfo : EIATTR_CBANK_PARAM_SIZE
	.align		4
.L_640:
        /*0084*/ 	.byte	0x03, 0x19
        /*0086*/ 	.short	0x0020


	//----- nvinfo : EIATTR_PARAM_CBANK
	.align		4
        /*0088*/ 	.byte	0x04, 0x0a
        /*008a*/ 	.short	(.L_642 - .L_641)
	.align		4
.L_641:
        /*008c*/ 	.word	index@(.nv.constant0.unpermute_kernel_backward)
        /*0090*/ 	.short	0x0380
        /*0092*/ 	.short	0x0020


	//----- nvinfo : EIATTR_SW_WAR
	.align		4
.L_642:
        /*0094*/ 	.byte	0x04, 0x36
        /*0096*/ 	.short	(.L_644 - .L_643)
.L_643:
        /*0098*/ 	.word	0x00000008
.L_644:


//--------------------- .nv.info.unpermute_kernel --------------------------
	.section	.nv.info.unpermute_kernel,"",@"SHT_CUDA_INFO"
	.sectionflags	@""
	.align	4


	//----- nvinfo : EIATTR_CUDA_API_VERSION
	.align		4
        /*0000*/ 	.byte	0x04, 0x37
        /*0002*/ 	.short	(.L_646 - .L_645)
.L_645:
        /*0004*/ 	.word	0x00000082


	//----- nvinfo : EIATTR_KPARAM_INFO
	.align		4
.L_646:
        /*0008*/ 	.byte	0x04, 0x17
        /*000a*/ 	.short	(.L_648 - .L_647)
.L_647:
        /*000c*/ 	.word	0x00000000
        /*0010*/ 	.short	0x0005
        /*0012*/ 	.short	0x001c
        /*0014*/ 	.byte	0x00, 0xf0, 0x11, 0x00


	//----- nvinfo : EIATTR_KPARAM_INFO
	.align		4
.L_648:
        /*0018*/ 	.byte	0x04, 0x17
        /*001a*/ 	.short	(.L_650 - .L_649)
.L_649:
        /*001c*/ 	.word	0x00000000
        /*0020*/ 	.short	0x0004
        /*0022*/ 	.short	0x0018
        /*0024*/ 	.byte	0x00, 0xf0, 0x11, 0x00


	//----- nvinfo : EIATTR_KPARAM_INFO
	.align		4
.L_650:
        /*0028*/ 	.byte	0x04, 0x17
        /*002a*/ 	.short	(.L_652 - .L_651)
.L_651:
        /*002c*/ 	.word	0x00000000
        /*0030*/ 	.short	0x0003
        /*0032*/ 	.short	0x0014
        /*0034*/ 	.byte	0x00, 0xf0, 0x11, 0x00


	//----- nvinfo : EIATTR_KPARAM_INFO
	.align		4
.L_652:
        /*0038*/ 	.byte	0x04, 0x17
        /*003a*/ 	.short	(.L_654 - .L_653)
.L_653:
        /*003c*/ 	.word	0x00000000
        /*0040*/ 	.short	0x0002
        /*0042*/ 	.short	0x0010
        /*0044*/ 	.byte	0x00, 0xf0, 0x11, 0x00


	//----- nvinfo : EIATTR_KPARAM_INFO
	.align		4
.L_654:
        /*0048*/ 	.byte	0x04, 0x17
        /*004a*/ 	.short	(.L_656 - .L_655)
.L_655:
        /*004c*/ 	.word	0x00000000
        /*0050*/ 	.short	0x0001
        /*0052*/ 	.short	0x0008
        /*0054*/ 	.byte	0x00, 0xf5, 0x21, 0x00


	//----- nvinfo : EIATTR_KPARAM_INFO
	.align		4
.L_656:
        /*0058*/ 	.byte	0x04, 0x17
        /*005a*/ 	.short	(.L_658 - .L_657)
.L_657:
        /*005c*/ 	.word	0x00000000
        /*0060*/ 	.short	0x0000
        /*0062*/ 	.short	0x0000
        /*0064*/ 	.byte	0x00, 0xf5, 0x21, 0x00


	//----- nvinfo : EIATTR_SPARSE_MMA_MASK
	.align		4
.L_658:
        /*0068*/ 	.byte	0x03, 0x50
        /*006a*/ 	.short	0x0000


	//----- nvinfo : EIATTR_MAXREG_COUNT
	.align		4
        /*006c*/ 	.byte	0x03, 0x1b
        /*006e*/ 	.short	0x00ff


	//----- nvinfo : EIATTR_MERCURY_ISA_VERSION
	.align		4
        /*0070*/ 	.byte	0x03, 0x5f
        /*0072*/ 	.short	0x0101


	//----- nvinfo : EIATTR_VRC_CTA_INIT_COUNT
	.align		4
        /*0074*/ 	.byte	0x02, 0x4a
	.zero		1
	.zero		1


	//----- nvinfo : EIATTR_EXIT_INSTR_OFFSETS
	.align		4
        /*0078*/ 	.byte	0x04, 0x1c
        /*007a*/ 	.short	(.L_660 - .L_659)


	//   ....[0]....
.L_659:
        /*007c*/ 	.word	0x000000b0


	//   ....[1]....
        /*0080*/ 	.word	0x000006b0


	//----- nvinfo : EIATTR_CBANK_PARAM_SIZE
	.align		4
.L_660:
        /*0084*/ 	.byte	0x03, 0x19
        /*0086*/ 	.short	0x0020


	//----- nvinfo : EIATTR_PARAM_CBANK
	.align		4
        /*0088*/ 	.byte	0x04, 0x0a
        /*008a*/ 	.short	(.L_662 - .L_661)
	.align		4
.L_661:
        /*008c*/ 	.word	index@(.nv.constant0.unpermute_kernel)
        /*0090*/ 	.short	0x0380
        /*0092*/ 	.short	0x0020


	//----- nvinfo : EIATTR_SW_WAR
	.align		4
.L_662:
        /*0094*/ 	.byte	0x04, 0x36
        /*0096*/ 	.short	(.L_664 - .L_663)
.L_663:
        /*0098*/ 	.word	0x00000008
.L_664:


//--------------------- .nv.info.permute_kernel_backward --------------------------
	.section	.nv.info.permute_kernel_backward,"",@"SHT_CUDA_INFO"
	.sectionflags	@""
	.align	4


	//----- nvinfo : EIATTR_CUDA_API_VERSION
	.align		4
        /*0000*/ 	.byte	0x04, 0x37
        /*0002*/ 	.short	(.L_666 - .L_665)
.L_665:
        /*0004*/ 	.word	0x00000082


	//----- nvinfo : EIATTR_KPARAM_INFO
	.align		4
.L_666:
        /*0008*/ 	.byte	0x04, 0x17
        /*000a*/ 	.short	(.L_668 - .L_667)
.L_667:
        /*000c*/ 	.word	0x00000000
        /*0010*/ 	.short	0x0007
        /*0012*/ 	.short	0x002c
        /*0014*/ 	.byte	0x00, 0xf0, 0x11, 0x00


	//----- nvinfo : EIATTR_KPARAM_INFO
	.align		4
.L_668:
        /*0018*/ 	.byte	0x04, 0x17
        /*001a*/ 	.short	(.L_670 - .L_669)
.L_669:
        /*001c*/ 	.word	0x00000000
        /*0020*/ 	.short	0x0006
        /*0022*/ 	.short	0x0028
        /*0024*/ 	.byte	0x00, 0xf0, 0x11, 0x00


	//----- nvinfo : EIATTR_KPARAM_INFO
	.align		4
.L_670:
        /*0028*/ 	.byte	0x04, 0x17
        /*002a*/ 	.short	(.L_672 - .L_671)
.L_671:
        /*002c*/ 	.word	0x00000000
        /*0030*/ 	.short	0x0005
        /*0032*/ 	.short	0x0024
        /*0034*/ 	.byte	0x00, 0xf0, 0x11, 0x00


	//----- nvinfo : EIATTR_KPARAM_INFO
	.align		4
.L_672:
        /*0038*/ 	.byte	0x04, 0x17
        /*003a*/ 	.short	(.L_674 - .L_673)
.L_673:
        /*003c*/ 	.word	0x00000000
        /*0040*/ 	.short	0x0004
        /*0042*/ 	.short	0x0020
        /*0044*/ 	.byte	0x00, 0xf0, 0x11, 0x00


	//----- nvinfo : EIATTR_KPARAM_INFO
	.align		4
.L_674:
        /*0048*/ 	.byte	0x04, 0x17
        /*004a*/ 	.short	(.L_676 - .L_675)
.L_675:
        /*004c*/ 	.word	0x00000000
        /*0050*/ 	.short	0x0003
        /*0052*/ 	.short	0x0018
        /*0054*/ 	.byte	0x00, 0xf5, 0x21, 0x00


	//----- nvinfo : EIATTR_KPARAM_INFO
	.align		4
.L_676:
        /*0058*/ 	.byte	0x04, 0x17
        /*005a*/ 	.short	(.L_678 - .L_677)
.L_677:
        /*005c*/ 	.word	0x00000000
        /*0060*/ 	.short	0x0002
        /*0062*/ 	.short	0x0010
        /*0064*/ 	.byte	0x00, 0xf5, 0x21, 0x00


	//----- nvinfo : EIATTR_KPARAM_INFO
	.align		4
.L_678:
        /*0068*/ 	.byte	0x04, 0x17
        /*006a*/ 	.short	(.L_680 - .L_679)
.L_679:
        /*006c*/ 	.word	0x00000000
        /*0070*/ 	.short	0x0001
        /*0072*/ 	.short	0x0008
        /*0074*/ 	.byte	0x00, 0xf5, 0x21, 0x00


	//----- nvinfo : EIATTR_KPARAM_INFO
	.align		4
.L_680:
        /*0078*/ 	.byte	0x04, 0x17
        /*007a*/ 	.short	(.L_682 - .L_681)
.L_681:
        /*007c*/ 	.word	0x00000000
        /*0080*/ 	.short	0x0000
        /*0082*/ 	.short	0x0000
        /*0084*/ 	.byte	0x00, 0xf5, 0x21, 0x00


	//----- nvinfo : EIATTR_SPARSE_MMA_MASK
	.align		4
.L_682:
        /*0088*/ 	.byte	0x03, 0x50
        /*008a*/ 	.short	0x0000


	//----- nvinfo : EIATTR_MAXREG_COUNT
	.align		4
        /*008c*/ 	.byte	0x03, 0x1b
        /*008e*/ 	.short	0x00ff


	//----- nvinfo : EIATTR_MERCURY_ISA_VERSION
	.align		4
        /*0090*/ 	.byte	0x03, 0x5f
        /*0092*/ 	.short	0x0101


	//----- nvinfo : EIATTR_VRC_CTA_INIT_COUNT
	.align		4
        /*0094*/ 	.byte	0x02, 0x4a
	.zero		1
	.zero		1


	//----- nvinfo : EIATTR_EXIT_INSTR_OFFSETS
	.align		4
        /*0098*/ 	.byte	0x04, 0x1c
        /*009a*/ 	.short	(.L_684 - .L_683)


	//   ....[0]....
.L_683:
        /*009c*/ 	.word	0x000000b0


	//   ....[1]....
        /*00a0*/ 	.word	0x00000770


	//----- nvinfo : EIATTR_CBANK_PARAM_SIZE
	.align		4
.L_684:
        /*00a4*/ 	.byte	0x03, 0x19
        /*00a6*/ 	.short	0x0030


	//----- nvinfo : EIATTR_PARAM_CBANK
	.align		4
        /*00a8*/ 	.byte	0x04, 0x0a
        /*00aa*/ 	.short	(.L_686 - .L_685)
	.align		4
.L_685:
        /*00ac*/ 	.word	index@(.nv.constant0.permute_kernel_backward)
        /*00b0*/ 	.short	0x0380
        /*00b2*/ 	.short	0x0030


	//----- nvinfo : EIATTR_SW_WAR
	.align		4
.L_686:
        /*00b4*/ 	.byte	0x04, 0x36
        /*00b6*/ 	.short	(.L_688 - .L_687)
.L_687:
        /*00b8*/ 	.word	0x00000008
.L_688:


//--------------------- .nv.info.permute_kernel   --------------------------
	.section	.nv.info.permute_kernel,"",@"SHT_CUDA_INFO"
	.sectionflags	@""
	.align	4


	//----- nvinfo : EIATTR_CUDA_API_VERSION
	.align		4
        /*0000*/ 	.byte	0x04, 0x37
        /*0002*/ 	.short	(.L_690 - .L_689)
.L_689:
        /*0004*/ 	.word	0x00000082


	//----- nvinfo : EIATTR_KPARAM_INFO
	.align		4
.L_690:
        /*0008*/ 	.byte	0x04, 0x17
        /*000a*/ 	.short	(.L_692 - .L_691)
.L_691:
        /*000c*/ 	.word	0x00000000
        /*0010*/ 	.short	0x0007
        /*0012*/ 	.short	0x002c
        /*0014*/ 	.byte	0x00, 0xf0, 0x11, 0x00


	//----- nvinfo : EIATTR_KPARAM_INFO
	.align		4
.L_692:
        /*0018*/ 	.byte	0x04, 0x17
        /*001a*/ 	.short	(.L_694 - .L_693)
.L_693:
        /*001c*/ 	.word	0x00000000
        /*0020*/ 	.short	0x0006
        /*0022*/ 	.short	0x0028
        /*0024*/ 	.byte	0x00, 0xf0, 0x11, 0x00


	//----- nvinfo : EIATTR_KPARAM_INFO
	.align		4
.L_694:
        /*0028*/ 	.byte	0x04, 0x17
        /*002a*/ 	.short	(.L_696 - .L_695)
.L_695:
        /*002c*/ 	.word	0x00000000
        /*0030*/ 	.short	0x0005
        /*0032*/ 	.short	0x0024
        /*0034*/ 	.byte	0x00, 0xf0, 0x11, 0x00


	//----- nvinfo : EIATTR_KPARAM_INFO
	.align		4
.L_696:
        /*0038*/ 	.byte	0x04, 0x17
        /*003a*/ 	.short	(.L_698 - .L_697)
.L_697:
        /*003c*/ 	.word	0x00000000
        /*0040*/ 	.short	0x0004
        /*0042*/ 	.short	0x0020
        /*0044*/ 	.byte	0x00, 0xf0, 0x11, 0x00


	//----- nvinfo : EIATTR_KPARAM_INFO
	.align		4
.L_698:
        /*0048*/ 	.byte	0x04, 0x17
        /*004a*/ 	.short	(.L_700 - .L_699)
.L_699:
        /*004c*/ 	.word	0x00000000
        /*0050*/ 	.short	0x0003
        /*0052*/ 	.short	0x0018
        /*0054*/ 	.byte	0x00, 0xf5, 0x21, 0x00


	//----- nvinfo : EIATTR_KPARAM_INFO
	.align		4
.L_700:
        /*0058*/ 	.byte	0x04, 0x17
        /*005a*/ 	.short	(.L_702 - .L_701)
.L_701:
        /*005c*/ 	.word	0x00000000
        /*0060*/ 	.short	0x0002
        /*0062*/ 	.short	0x0010
        /*0064*/ 	.byte	0x00, 0xf5, 0x21, 0x00


	//----- nvinfo : EIATTR_KPARAM_INFO
	.align		4
.L_702:
        /*0068*/ 	.byte	0x04, 0x17
        /*006a*/ 	.short	(.L_704 - .L_703)
.L_703:
        /*006c*/ 	.word	0x00000000
        /*0070*/ 	.short	0x0001
        /*0072*/ 	.short	0x0008
        /*0074*/ 	.byte	0x00, 0xf5, 0x21, 0x00


	//----- nvinfo : EIATTR_KPARAM_INFO
	.align		4
.L_704:
        /*0078*/ 	.byte	0x04, 0x17
        /*007a*/ 	.short	(.L_706 - .L_705)
.L_705:
        /*007c*/ 	.word	0x00000000
        /*0080*/ 	.short	0x0000
        /*0082*/ 	.short	0x0000
        /*0084*/ 	.byte	0x00, 0xf5, 0x21, 0x00


	//----- nvinfo : EIATTR_SPARSE_MMA_MASK
	.align		4
.L_706:
        /*0088*/ 	.byte	0x03, 0x50
        /*008a*/ 	.short	0x0000


	//----- nvinfo : EIATTR_MAXREG_COUNT
	.align		4
        /*008c*/ 	.byte	0x03, 0x1b
        /*008e*/ 	.short	0x00ff


	//----- nvinfo : EIATTR_MERCURY_ISA_VERSION
	.align		4
        /*0090*/ 	.byte	0x03, 0x5f
        /*0092*/ 	.short	0x0101


	//----- nvinfo : EIATTR_VRC_CTA_INIT_COUNT
	.align		4
        /*0094*/ 	.byte	0x02, 0x4a
	.zero		1
	.zero		1


	//----- nvinfo : EIATTR_EXIT_INSTR_OFFSETS
	.align		4
        /*0098*/ 	.byte	0x04, 0x1c
        /*009a*/ 	.short	(.L_708 - .L_707)


	//   ....[0]....
.L_707:
        /*009c*/ 	.word	0x000000b0


	//   ....[1]....
        /*00a0*/ 	.word	0x00000770


	//----- nvinfo : EIATTR_CBANK_PARAM_SIZE
	.align		4
.L_708:
        /*00a4*/ 	.byte	0x03, 0x19
        /*00a6*/ 	.short	0x0030


	//----- nvinfo : EIATTR_PARAM_CBANK
	.align		4
        /*00a8*/ 	.byte	0x04, 0x0a
        /*00aa*/ 	.short	(.L_710 - .L_709)
	.align		4
.L_709:
        /*00ac*/ 	.word	index@(.nv.constant0.permute_kernel)
        /*00b0*/ 	.short	0x0380
        /*00b2*/ 	.short	0x0030


	//----- nvinfo : EIATTR_SW_WAR
	.align		4
.L_710:
        /*00b4*/ 	.byte	0x04, 0x36
        /*00b6*/ 	.short	(.L_712 - .L_711)
.L_711:
        /*00b8*/ 	.word	0x00000008
.L_712:


//--------------------- .nv.callgraph             --------------------------
	.section	.nv.callgraph,"",@"SHT_CUDA_CALLGRAPH"
	.align	4
	.sectionentsize	8
	.align		4
        /*0000*/ 	.word	0x00000000
	.align		4
        /*0004*/ 	.word	0xffffffff
	.align		4
        /*0008*/ 	.word	index@(softmax_forward_kernel)
	.align		4
        /*000c*/ 	.word	index@(__assertfail)
	.align		4
        /*0010*/ 	.word	0x00000000
	.align		4
        /*0014*/ 	.word	0xfffffffe
	.align		4
        /*0018*/ 	.word	0x00000000
	.align		4
        /*001c*/ 	.word	0xfffffffd
	.align		4
        /*0020*/ 	.word	0x00000000
	.align		4
        /*0024*/ 	.word	0xfffffffc


//--------------------- .nv.constant4             --------------------------
	.section	.nv.constant4,"a",@progbits
	.align	8
	.align		8
.nv.constant4:
        /*0000*/ 	.dword	__unnamed_1
	.align		8
        /*0008*/ 	.dword	_ZN34_INTERNAL_8d182c28_4_k_cu_ac1ca7ee4cuda3std3__436_GLOBAL__N__8d182c28_4_k_cu_ac1ca7ee6ignoreE
	.align		8
        /*0010*/ 	.dword	_ZN34_INTERNAL_8d182c28_4_k_cu_ac1ca7ee4cuda3std3__45__cpo5beginE
	.align		8
        /*0018*/ 	.dword	_ZN34_INTERNAL_8d182c28_4_k_cu_ac1ca7ee4cuda3std3__45__cpo3endE
	.align		8
        /*0020*/ 	.dword	_ZN34_INTERNAL_8d182c28_4_k_cu_ac1ca7ee4cuda3std3__45__cpo6cbeginE
	.align		8
        /*0028*/ 	.dword	_ZN34_INTERNAL_8d182c28_4_k_cu_ac1ca7ee4cuda3std3__45__cpo4cendE
	.align		8
        /*0030*/ 	.dword	_ZN34_INTERNAL_8d182c28_4_k_cu_ac1ca7ee4cuda3std3__419piecewise_constructE
	.align		8
        /*0038*/ 	.dword	_ZN34_INTERNAL_8d182c28_4_k_cu_ac1ca7ee4cuda3std3__48in_placeE
	.align		8
        /*0040*/ 	.dword	_ZN34_INTERNAL_8d182c28_4_k_cu_ac1ca7ee4cuda3std6ranges3__45__cpo4swapE
	.align		8
        /*0048*/ 	.dword	_ZN34_INTERNAL_8d182c28_4_k_cu_ac1ca7ee4cuda3std6ranges3__45__cpo9iter_moveE
	.align		8
        /*0050*/ 	.dword	_ZN34_INTERNAL_8d182c28_4_k_cu_ac1ca7ee4cuda3std6ranges3__45__cpo7advanceE
	.align		8
        /*0058*/ 	.dword	$str
	.align		8
        /*0060*/ 	.dword	$str$1
	.align		8
        /*0068*/ 	.dword	__assertfail


//--------------------- .text.add_mask            --------------------------
	.section	.text.add_mask,"ax",@progbits
	.align	128
        .global         add_mask
        .type           add_mask,@function
        .size           add_mask,(.L_x_472 - add_mask)
        .other          add_mask,@"STO_CUDA_ENTRY STV_DEFAULT"
add_mask:
.text.add_mask:
[----:B------:R-:W-:Y:S01]  /*0000*/  LDC R1, c[0x0][0x37c] ;  /* 0x0000df00ff017b82 */ /* 0x000fe20000000800 */
[----:B------:R-:W0:Y:S07]  /*0010*/  S2R R3, SR_TID.X ;  /* 0x0000000000037919 */ /* 0x000e2e0000002100 */
[----:B------:R-:W-:Y:S01]  /*0020*/  S2UR UR4, SR_CTAID.X ;  /* 0x00000000000479c3 */ /* 0x000fe20000002500 */
[----:B------:R-:W1:Y:S01]  /*0030*/  LDCU UR6, c[0x0][0x370] ;  /* 0x00006e00ff0677ac */ /* 0x000e620008000800 */
[----:B------:R-:W2:Y:S06]  /*0040*/  LDCU UR7, c[0x0][0x380] ;  /* 0x00007000ff0777ac */ /* 0x000eac0008000800 */
[----:B------:R-:W1:Y:S08]  /*0050*/  S2UR UR5, SR_CTAID.Y ;  /* 0x00000000000579c3 */ /* 0x000e700000002600 */
[----:B------:R-:W0:Y:S01]  /*0060*/  LDC R0, c[0x0][0x360] ;  /* 0x0000d800ff007b82 */ /* 0x000e220000000800 */
[----:B-1----:R-:W-:-:S06]  /*0070*/  UIMAD UR4, UR5, UR6, UR4 ;  /* 0x00000006050472a4 */ /* 0x002fcc000f8e0204 */
[----:B0-----:R-:W-:-:S05]  /*0080*/  IMAD R0, R0, UR4, R3 ;  /* 0x0000000400007c24 */ /* 0x001fca000f8e0203 */
[----:B--2---:R-:W-:-:S13]  /*0090*/  ISETP.GE.AND P0, PT, R0, UR7, PT ;  /* 0x0000000700007c0c */ /* 0x004fda000bf06270 */
[----:B------:R-:W-:Y:S05]  /*00a0*/  @P0 EXIT ;  /* 0x000000000000094d */ /* 0x000fea0003800000 */
[----:B------:R-:W0:Y:S01]  /*00b0*/  LDC R5, c[0x0][0x384] ;  /* 0x0000e100ff057b82 */ /* 0x000e220000000800 */
[----:B------:R-:W-:Y:S01]  /*00c0*/  HFMA2 R6, -RZ, RZ, 0, 0 ;  /* 0x00000000ff067431 */ /* 0x000fe200000001ff */
[----:B------:R-:W-:Y:S01]  /*00d0*/  IABS R2, R0 ;  /* 0x0000000000027213 */ /* 0x000fe20000000000 */
[----:B------:R-:W1:Y:S05]  /*00e0*/  LDCU.64 UR4, c[0x0][0x358] ;  /* 0x00006b00ff0477ac */ /* 0x000e6a0008000a00 */
[----:B------:R-:W2:Y:S01]  /*00f0*/  LDC R4, c[0x0][0x388] ;  /* 0x0000e200ff047b82 */ /* 0x000ea20000000800 */
[----:B0-----:R-:W-:-:S04]  /*0100*/  IABS R8, R5 ;  /* 0x0000000500087213 */ /* 0x001fc80000000000 */
[----:B------:R-:W0:Y:S01]  /*0110*/  I2F.RP R3, R8 ;  /* 0x0000000800037306 */ /* 0x000e220000209400 */
[----:B--2---:R-:W-:-:S07]  /*0120*/  IABS R10, R4 ;  /* 0x00000004000a7213 */ /* 0x004fce0000000000 */
[----:B0-----:R-:W0:Y:S02]  /*0130*/  MUFU.RCP R3, R3 ;  /* 0x0000000300037308 */ /* 0x001e240000001000 */
[----:B0-----:R-:W-:-:S06]  /*0140*/  VIADD R7, R3, 0xffffffe ;  /* 0x0ffffffe03077836 */ /* 0x001fcc0000000000 */
[----:B------:R-:W0:Y:S02]  /*0150*/  F2I.FTZ.U32.TRUNC.NTZ R7, R7 ;  /* 0x0000000700077305 */ /* 0x000e24000021f000 */
[----:B0-----:R-:W-:-:S04]  /*0160*/  IMAD.MOV R9, RZ, RZ, -R7 ;  /* 0x000000ffff097224 */ /* 0x001fc800078e0a07 */
[----:B------:R-:W-:-:S04]  /*0170*/  IMAD R9, R9, R8, RZ ;  /* 0x0000000809097224 */ /* 0x000fc800078e02ff */
[----:B------:R-:W-:-:S04]  /*0180*/  IMAD.HI.U32 R3, R7, R9, R6 ;  /* 0x0000000907037227 */ /* 0x000fc800078e0006 */
[----:B------:R-:W-:Y:S02]  /*0190*/  IMAD.MOV.U32 R6, RZ, RZ, R10 ;  /* 0x000000ffff067224 */ /* 0x000fe400078e000a */
[----:B------:R-:W-:Y:S02]  /*01a0*/  IMAD.HI.U32 R7, R3, R2, RZ ;  /* 0x0000000203077227 */ /* 0x000fe400078e00ff */
[----:B------:R-:W0:Y:S02]  /*01b0*/  I2F.RP R10, R6 ;  /* 0x00000006000a7306 */ /* 0x000e240000209400 */
[----:B------:R-:W-:-:S04]  /*01c0*/  IMAD.MOV R3, RZ, RZ, -R7 ;  /* 0x000000ffff037224 */ /* 0x000fc800078e0a07 */
[----:B------:R-:W-:-:S05]  /*01d0*/  IMAD R3, R8, R3, R2 ;  /* 0x0000000308037224 */ /* 0x000fca00078e0202 */
[----:B------:R-:W-:Y:S01]  /*01e0*/  ISETP.GT.U32.AND P1, PT, R8, R3, PT ;  /* 0x000000030800720c */ /* 0x000fe20003f24070 */
[----:B0-----:R-:W0:-:S12]  /*01f0*/  MUFU.RCP R10, R10 ;  /* 0x0000000a000a7308 */ /* 0x001e180000001000 */
[-C--:B------:R-:W-:Y:S01]  /*0200*/  @!P1 IADD3 R3, PT, PT, R3, -R8.reuse, RZ ;  /* 0x8000000803039210 */ /* 0x080fe20007ffe0ff */
[----:B------:R-:W-:Y:S01]  /*0210*/  @!P1 VIADD R7, R7, 0x1 ;  /* 0x0000000107079836 */ /* 0x000fe20000000000 */
[----:B------:R-:W-:Y:S02]  /*0220*/  ISETP.NE.AND P1, PT, R5, RZ, PT ;  /* 0x000000ff0500720c */ /* 0x000fe40003f25270 */
[----:B------:R-:W-:Y:S02]  /*0230*/  ISETP.GE.U32.AND P0, PT, R3, R8, PT ;  /* 0x000000080300720c */ /* 0x000fe40003f06070 */
[----:B------:R-:W-:Y:S01]  /*0240*/  LOP3.LUT R8, R0, R5, RZ, 0x3c, !PT ;  /* 0x0000000500087212 */ /* 0x000fe200078e3cff */
[----:B------:R-:W2:Y:S01]  /*0250*/  LDC R3, c[0x0][0x38c] ;  /* 0x0000e300ff037b82 */ /* 0x000ea20000000800 */
[----:B0-----:R-:W-:Y:S02]  /*0260*/  VIADD R9, R10, 0xffffffe ;  /* 0x0ffffffe0a097836 */ /* 0x001fe40000000000 */
[----:B------:R-:W-:Y:S01]  /*0270*/  ISETP.GE.AND P2, PT, R8, RZ, PT ;  /* 0x000000ff0800720c */ /* 0x000fe20003f46270 */
[----:B------:R-:W-:-:S03]  /*0280*/  IMAD.MOV.U32 R8, RZ, RZ, RZ ;  /* 0x000000ffff087224 */ /* 0x000fc600078e00ff */
[----:B------:R-:W0:Y:S03]  /*0290*/  F2I.FTZ.U32.TRUNC.NTZ R9, R9 ;  /* 0x0000000900097305 */ /* 0x000e26000021f000 */
[----:B------:R-:W-:-:S05]  /*02a0*/  @P0 IADD3 R7, PT, PT, R7, 0x1, RZ ;  /* 0x0000000107070810 */ /* 0x000fca0007ffe0ff */
[----:B------:R-:W-:-:S05]  /*02b0*/  IMAD.MOV.U32 R11, RZ, RZ, R7 ;  /* 0x000000ffff0b7224 */ /* 0x000fca00078e0007 */
[----:B------:R-:W-:Y:S01]  /*02c0*/  @!P2 IADD3 R11, PT, PT, -R11, RZ, RZ ;  /* 0x000000ff0b0ba210 */ /* 0x000fe20007ffe1ff */
[--C-:B0-----:R-:W-:Y:S01]  /*02d0*/  IMAD.MOV R7, RZ, RZ, -R9.reuse ;  /* 0x000000ffff077224 */ /* 0x101fe200078e0a09 */
[----:B------:R-:W-:Y:S02]  /*02e0*/  @!P1 LOP3.LUT R11, RZ, R5, RZ, 0x33, !PT ;  /* 0x00000005ff0b9212 */ /* 0x000fe400078e33ff */
[----:B--2---:R-:W-:Y:S01]  /*02f0*/  IABS R5, R3 ;  /* 0x0000000300057213 */ /* 0x004fe20000000000 */
[----:B------:R-:W-:Y:S01]  /*0300*/  IMAD R7, R7, R6, RZ ;  /* 0x0000000607077224 */ /* 0x000fe200078e02ff */
[----:B------:R-:W-:Y:S02]  /*0310*/  IABS R10, R11 ;  /* 0x0000000b000a7213 */ /* 0x000fe40000000000 */
[----:B------:R-:W-:Y:S01]  /*0320*/  LOP3.LUT R11, R11, R4, RZ, 0x3c, !PT ;  /* 0x000000040b0b7212 */ /* 0x000fe200078e3cff */
[----:B------:R-:W-:Y:S02]  /*0330*/  IMAD.HI.U32 R8, R9, R7, R8 ;  /* 0x0000000709087227 */ /* 0x000fe400078e0008 */
[----:B------:R-:W0:Y:S01]  /*0340*/  I2F.RP R9, R5 ;  /* 0x0000000500097306 */ /* 0x000e220000209400 */
[----:B------:R-:W-:Y:S01]  /*0350*/  ISETP.GE.AND P2, PT, R11, RZ, PT ;  /* 0x000000ff0b00720c */ /* 0x000fe20003f46270 */
[----:B------:R-:W-:-:S04]  /*0360*/  IMAD.MOV.U32 R7, RZ, RZ, R10 ;  /* 0x000000ffff077224 */ /* 0x000fc800078e000a */
[----:B------:R-:W-:-:S05]  /*0370*/  IMAD.HI.U32 R8, R8, R7, RZ ;  /* 0x0000000708087227 */ /* 0x000fca00078e00ff */
[----:B------:R-:W-:Y:S01]  /*0380*/  IADD3 R10, PT, PT, -R8, RZ, RZ ;  /* 0x000000ff080a7210 */ /* 0x000fe20007ffe1ff */
[----:B0-----:R-:W0:Y:S04]  /*0390*/  MUFU.RCP R9, R9 ;  /* 0x0000000900097308 */ /* 0x001e280000001000 */
[----:B------:R-:W-:-:S05]  /*03a0*/  IMAD R7, R6, R10, R7 ;  /* 0x0000000a06077224 */ /* 0x000fca00078e0207 */
[----:B------:R-:W-:Y:S01]  /*03b0*/  ISETP.GT.U32.AND P1, PT, R6, R7, PT ;  /* 0x000000070600720c */ /* 0x000fe20003f24070 */
[----:B0-----:R-:W-:-:S12]  /*03c0*/  VIADD R10, R9, 0xffffffe ;  /* 0x0ffffffe090a7836 */ /* 0x001fd80000000000 */
[----:B------:R-:W-:Y:S01]  /*03d0*/  @!P1 IMAD.IADD R7, R7, 0x1, -R6 ;  /* 0x0000000107079824 */ /* 0x000fe200078e0a06 */
[----:B------:R-:W-:Y:S02]  /*03e0*/  @!P1 IADD3 R8, PT, PT, R8, 0x1, RZ ;  /* 0x0000000108089810 */ /* 0x000fe40007ffe0ff */
[----:B------:R-:W-:Y:S02]  /*03f0*/  ISETP.NE.AND P1, PT, R4, RZ, PT ;  /* 0x000000ff0400720c */ /* 0x000fe40003f25270 */
[----:B------:R-:W-:Y:S02]  /*0400*/  ISETP.GE.U32.AND P0, PT, R7, R6, PT ;  /* 0x000000060700720c */ /* 0x000fe40003f06070 */
[----:B------:R-:W0:Y:S11]  /*0410*/  F2I.FTZ.U32.TRUNC.NTZ R7, R10 ;  /* 0x0000000a00077305 */ /* 0x000e36000021f000 */
[----:B------:R-:W-:-:S04]  /*0420*/  @P0 VIADD R8, R8, 0x1 ;  /* 0x0000000108080836 */ /* 0x000fc80000000000 */
[----:B------:R-:W-:Y:S01]  /*0430*/  IMAD.MOV.U32 R12, RZ, RZ, R8 ;  /* 0x000000ffff0c7224 */ /* 0x000fe200078e0008 */
[----:B0-----:R-:W-:-:S03]  /*0440*/  IADD3 R6, PT, PT, RZ, -R7, RZ ;  /* 0x80000007ff067210 */ /* 0x001fc60007ffe0ff */
[----:B------:R-:W-:Y:S01]  /*0450*/  @!P2 IMAD.MOV R12, RZ, RZ, -R12 ;  /* 0x000000ffff0ca224 */ /* 0x000fe200078e0a0c */
[----:B------:R-:W-:Y:S01]  /*0460*/  @!P1 LOP3.LUT R12, RZ, R4, RZ, 0x33, !PT ;  /* 0x00000004ff0c9212 */ /* 0x000fe200078e33ff */
[----:B------:R-:W-:Y:S02]  /*0470*/  IMAD R9, R6, R5, RZ ;  /* 0x0000000506097224 */ /* 0x000fe400078e02ff */
[----:B------:R-:W-:Y:S01]  /*0480*/  IMAD.MOV.U32 R6, RZ, RZ, RZ ;  /* 0x000000ffff067224 */ /* 0x000fe200078e00ff */
[----:B------:R-:W-:-:S03]  /*0490*/  IABS R4, R12 ;  /* 0x0000000c00047213 */ /* 0x000fc60000000000 */
[----:B------:R-:W-:Y:S01]  /*04a0*/  IMAD.HI.U32 R7, R7, R9, R6 ;  /* 0x0000000907077227 */ /* 0x000fe200078e0006 */
[----:B------:R-:W-:Y:S01]  /*04b0*/  MOV R6, R4 ;  /* 0x0000000400067202 */ /* 0x000fe20000000f00 */
[----:B------:R-:W0:Y:S04]  /*04c0*/  LDC.64 R8, c[0x0][0x3a0] ;  /* 0x0000e800ff087b82 */ /* 0x000e280000000a00 */
[----:B------:R-:W-:-:S04]  /*04d0*/  IMAD.HI.U32 R4, R7, R2, RZ ;  /* 0x0000000207047227 */ /* 0x000fc800078e00ff */
[----:B------:R-:W-:-:S04]  /*04e0*/  IMAD.HI.U32 R7, R7, R6, RZ ;  /* 0x0000000607077227 */ /* 0x000fc800078e00ff */
[----:B------:R-:W-:Y:S02]  /*04f0*/  IMAD.MOV R4, RZ, RZ, -R4 ;  /* 0x000000ffff047224 */ /* 0x000fe400078e0a04 */
[----:B------:R-:W-:Y:S02]  /*0500*/  IMAD.MOV R7, RZ, RZ, -R7 ;  /* 0x000000ffff077224 */ /* 0x000fe400078e0a07 */
[C---:B------:R-:W-:Y:S02]  /*0510*/  IMAD R2, R5.reuse, R4, R2 ;  /* 0x0000000405027224 */ /* 0x040fe400078e0202 */
[C---:B------:R-:W-:Y:S02]  /*0520*/  IMAD R4, R5.reuse, R7, R6 ;  /* 0x0000000705047224 */ /* 0x040fe400078e0206 */
[----:B------:R-:W2:Y:S01]  /*0530*/  LDC.64 R6, c[0x0][0x398] ;  /* 0x0000e600ff067b82 */ /* 0x000ea20000000a00 */
[C---:B------:R-:W-:Y:S02]  /*0540*/  ISETP.GT.U32.AND P0, PT, R5.reuse, R2, PT ;  /* 0x000000020500720c */ /* 0x040fe40003f04070 */
[----:B------:R-:W-:-:S11]  /*0550*/  ISETP.GT.U32.AND P1, PT, R5, R4, PT ;  /* 0x000000040500720c */ /* 0x000fd60003f24070 */
[----:B------:R-:W-:Y:S02]  /*0560*/  @!P0 IADD3 R2, PT, PT, R2, -R5, RZ ;  /* 0x8000000502028210 */ /* 0x000fe40007ffe0ff */
[----:B------:R-:W-:Y:S01]  /*0570*/  @!P1 IMAD.IADD R4, R4, 0x1, -R5 ;  /* 0x0000000104049824 */ /* 0x000fe200078e0a05 */
[----:B------:R-:W-:Y:S02]  /*0580*/  ISETP.GE.AND P0, PT, R0, RZ, PT ;  /* 0x000000ff0000720c */ /* 0x000fe40003f06270 */
[C---:B------:R-:W-:Y:S02]  /*0590*/  ISETP.GT.U32.AND P2, PT, R5.reuse, R2, PT ;  /* 0x000000020500720c */ /* 0x040fe40003f44070 */
[----:B------:R-:W-:Y:S02]  /*05a0*/  ISETP.GT.U32.AND P3, PT, R5, R4, PT ;  /* 0x000000040500720c */ /* 0x000fe40003f64070 */
[----:B------:R-:W-:-:S09]  /*05b0*/  ISETP.GE.AND P1, PT, R12, RZ, PT ;  /* 0x000000ff0c00720c */ /* 0x000fd20003f26270 */
[----:B------:R-:W-:Y:S01]  /*05c0*/  @!P2 IMAD.IADD R2, R2, 0x1, -R5 ;  /* 0x000000010202a824 */ /* 0x000fe200078e0a05 */
[----:B------:R-:W-:Y:S02]  /*05d0*/  ISETP.NE.AND P2, PT, R3, RZ, PT ;  /* 0x000000ff0300720c */ /* 0x000fe40003f45270 */
[----:B------:R-:W-:Y:S01]  /*05e0*/  @!P3 IADD3 R4, PT, PT, R4, -R5, RZ ;  /* 0x800000050404b210 */ /* 0x000fe20007ffe0ff */
[----:B------:R-:W-:Y:S01]  /*05f0*/  @!P0 IMAD.MOV R2, RZ, RZ, -R2 ;  /* 0x000000ffff028224 */ /* 0x000fe200078e0a02 */
[----:B------:R-:W-:Y:S02]  /*0600*/  LOP3.LUT R3, RZ, R3, RZ, 0x33, !PT ;  /* 0x00000003ff037212 */ /* 0x000fe400078e33ff */
[----:B------:R-:W-:Y:S02]  /*0610*/  @!P1 IADD3 R4, PT, PT, -R4, RZ, RZ ;  /* 0x000000ff04049210 */ /* 0x000fe40007ffe1ff */
[C---:B------:R-:W-:Y:S02]  /*0620*/  SEL R5, R3.reuse, R2, !P2 ;  /* 0x0000000203057207 */ /* 0x040fe40005000000 */
[----:B------:R-:W-:-:S04]  /*0630*/  SEL R3, R3, R4, !P2 ;  /* 0x0000000403037207 */ /* 0x000fc80005000000 */
[----:B------:R-:W-:Y:S01]  /*0640*/  IADD3 R5, PT, PT, -R3, R5, R12 ;  /* 0x0000000503057210 */ /* 0x000fe20007ffe10c */
[----:B0-----:R-:W-:-:S04]  /*0650*/  IMAD.WIDE R2, R0, 0x4, R8 ;  /* 0x0000000400027825 */ /* 0x001fc800078e0208 */
[----:B--2---:R-:W-:Y:S02]  /*0660*/  IMAD.WIDE R6, R5, 0x4, R6 ;  /* 0x0000000405067825 */ /* 0x004fe400078e0206 */
[----:B-1----:R-:W2:Y:S04]  /*0670*/  LDG.E R5, desc[UR4][R2.64] ;  /* 0x0000000402057981 */ /* 0x002ea8000c1e1900 */
[----:B------:R-:W2:Y:S02]  /*0680*/  LDG.E R6, desc[UR4][R6.64] ;  /* 0x0000000406067981 */ /* 0x000ea4000c1e1900 */
[----:B--2---:R-:W-:-:S05]  /*0690*/  FADD R5, R6, R5 ;  /* 0x0000000506057221 */ /* 0x004fca0000000000 */
[----:B------:R-:W-:Y:S01]  /*06a0*/  STG.E desc[UR4][R2.64], R5 ;  /* 0x0000000502007986 */ /* 0x000fe2000c101904 */
[----:B------:R-:W-:Y:S05]  /*06b0*/  EXIT ;  /* 0x000000000000794d */ /* 0x000fea0003800000 */
.L_x_0:
[----:B------:R-:W-:-:S00]  /*06c0*/  BRA `(.L_x_0) ;  /* 0xfffffffc00fc7947 */ /* 0x000fc0000383ffff */
[----:B------:R-:W-:-:S00]  /*06d0*/  NOP ;  /* 0x0000000000007918 */ /* 0x000fc00000000000 */
        /* <DEDUP_REMOVED lines=10> */
.L_x_472:


//--------------------- .text.softmax_kv_unmask_backward_inplace_kernel --------------------------
	.section	.text.softmax_kv_unmask_backward_inplace_kernel,"ax",@progbits
	.align	128
        .global         softmax_kv_unmask_backward_inplace_kernel
        .type           softmax_kv_unmask_backward_inplace_kernel,@function
        .size           softmax_kv_unmask_backward_inplace_kernel,(.L_x_473 - softmax_kv_unmask_backward_inplace_kernel)
        .other          softmax_kv_unmask_backward_inplace_kernel,@"STO_CUDA_ENTRY STV_DEFAULT"
softmax_kv_unmask_backward_inplace_kernel:
.text.softmax_kv_unmask_backward_inplace_kernel:
[----:B------:R-:W-:Y:S01]  /*0000*/  LDC R1, c[0x0][0x37c] ;  /* 0x0000df00ff017b82 */ /* 0x000fe20000000800 */
[----:B------:R-:W0:Y:S01]  /*0010*/  S2R R0, SR_TID.X ;  /* 0x0000000000007919 */ /* 0x000e220000002100 */
[----:B------:R-:W1:Y:S06]  /*0020*/  LDCU UR10, c[0x0][0x398] ;  /* 0x00007300ff0a77ac */ /* 0x000e6c0008000800 */
[----:B------:R-:W-:Y:S01]  /*0030*/  S2UR UR5, SR_CTAID.X ;  /* 0x00000000000579c3 */ /* 0x000fe20000002500 */
[----:B------:R-:W2:Y:S01]  /*0040*/  LDCU UR4, c[0x0][0x360] ;  /* 0x00006c00ff0477ac */ /* 0x000ea20008000800 */
[----:B------:R-:W3:Y:S06]  /*0050*/  LDCU UR9, c[0x0][0x394] ;  /* 0x00007280ff0977ac */ /* 0x000eec0008000800 */
[----:B------:R-:W4:Y:S01]  /*0060*/  S2UR UR7, SR_CgaCtaId ;  /* 0x00000000000779c3 */ /* 0x000f220000008800 */
[----:B------:R-:W-:Y:S01]  /*0070*/  UMOV UR6, 0x400 ;  /* 0x0000040000067882 */ /* 0x000fe20000000000 */
[----:B------:R-:W1:Y:S06]  /*0080*/  LDCU.64 UR12, c[0x0][0x358] ;  /* 0x00006b00ff0c77ac */ /* 0x000e6c0008000a00 */
[----:B------:R-:W3:Y:S01]  /*0090*/  S2UR UR8, SR_CTAID.Y ;  /* 0x00000000000879c3 */ /* 0x000ee20000002600 */
[----:B--2---:R-:W-:Y:S01]  /*00a0*/  USHF.R.U32.HI UR4, URZ, 0x5, UR4 ;  /* 0x00000005ff047899 */ /* 0x004fe20008011604 */
[----:B0-----:R-:W-:Y:S01]  /*00b0*/  LOP3.LUT R2, RZ, R0, RZ, 0x33, !PT ;  /* 0x00000000ff027212 */ /* 0x001fe200078e33ff */
[C---:B------:R-:W-:Y:S01]  /*00c0*/  IMAD.SHL.U32 R7, R0.reuse, 0x4, RZ ;  /* 0x0000000400077824 */ /* 0x040fe200078e00ff */
[----:B------:R-:W-:Y:S01]  /*00d0*/  LOP3.LUT R4, R0, 0x1f, RZ, 0xc0, !PT ;  /* 0x0000001f00047812 */ /* 0x000fe200078ec0ff */
[----:B----4-:R-:W-:-:S02]  /*00e0*/  ULEA UR7, UR7, UR6, 0x18 ;  /* 0x0000000607077291 */ /* 0x010fc4000f8ec0ff */
[----:B-1----:R-:W-:Y:S01]  /*00f0*/  VIADD R2, R2, UR10 ;  /* 0x0000000a02027c36 */ /* 0x002fe20008000000 */
[----:B------:R-:W-:Y:S01]  /*0100*/  ISETP.GE.U32.AND P0, PT, R4, UR4, PT ;  /* 0x0000000404007c0c */ /* 0x000fe2000bf06070 */
[----:B------:R-:W-:Y:S01]  /*0110*/  USHF.L.U32 UR4, UR5, 0x2, URZ ;  /* 0x0000000205047899 */ /* 0x000fe200080006ff */
[----:B------:R-:W-:Y:S02]  /*0120*/  LOP3.LUT R7, R7, 0x7c, RZ, 0xc0, !PT ;  /* 0x0000007c07077812 */ /* 0x000fe400078ec0ff */
[----:B------:R-:W-:Y:S01]  /*0130*/  LEA.HI R9, R2, 0x1, RZ, 0x18 ;  /* 0x0000000102097811 */ /* 0x000fe200078fc0ff */
[----:B------:R-:W-:Y:S01]  /*0140*/  ULOP3.LUT UR4, URZ, UR4, URZ, 0x33, !UPT ;  /* 0x00000004ff047292 */ /* 0x000fe2000f8e33ff */
[----:B------:R-:W-:Y:S01]  /*0150*/  LEA.HI R8, R0, UR7, RZ, 0x1d ;  /* 0x0000000700087c11 */ /* 0x000fe2000f8fe8ff */
[----:B---3--:R-:W-:Y:S01]  /*0160*/  UIMAD UR5, UR8, UR9, URZ ;  /* 0x00000009080572a4 */ /* 0x008fe2000f8e02ff */
[C---:B------:R-:W-:Y:S02]  /*0170*/  LOP3.LUT R3, R9.reuse, 0xf, RZ, 0xc0, !PT ;  /* 0x0000000f09037812 */ /* 0x040fe400078ec0ff */
[C---:B------:R-:W-:Y:S01]  /*0180*/  LOP3.LUT R4, R9.reuse, 0x7, RZ, 0xc0, !PT ;  /* 0x0000000709047812 */ /* 0x040fe200078ec0ff */
[----:B------:R-:W-:Y:S01]  /*0190*/  UIMAD UR6, UR5, UR10, URZ ;  /* 0x0000000a050672a4 */ /* 0x000fe2000f8e02ff */
[----:B------:R-:W-:Y:S01]  /*01a0*/  LOP3.LUT R10, R9, 0x1fffff0, RZ, 0xc0, !PT ;  /* 0x01fffff0090a7812 */ /* 0x000fe200078ec0ff */
[----:B------:R-:W-:Y:S01]  /*01b0*/  VIADD R5, R3, 0xffffffff ;  /* 0xffffffff03057836 */ /* 0x000fe20000000000 */
[----:B------:R-:W-:Y:S01]  /*01c0*/  IADD3 R6, PT, PT, R4, -0x1, RZ ;  /* 0xffffffff04067810 */ /* 0x000fe20007ffe0ff */
[----:B------:R-:W-:Y:S01]  /*01d0*/  UIADD3 UR5, UPT, UPT, UR4, UR9, URZ ;  /* 0x0000000904057290 */ /* 0x000fe2000fffe0ff */
[----:B------:R-:W-:Y:S01]  /*01e0*/  LOP3.LUT R9, R9, 0x3, RZ, 0xc0, !PT ;  /* 0x0000000309097812 */ /* 0x000fe200078ec0ff */
[----:B------:R-:W-:Y:S01]  /*01f0*/  IMAD.MOV R10, RZ, RZ, -R10 ;  /* 0x000000ffff0a7224 */ /* 0x000fe200078e0a0a */
[----:B------:R-:W-:Y:S01]  /*0200*/  ISETP.GE.U32.AND P1, PT, R5, 0x7, PT ;  /* 0x000000070500780c */ /* 0x000fe20003f26070 */
[----:B------:R-:W-:Y:S01]  /*0210*/  VIADD R5, R0, 0x200 ;  /* 0x0000020000057836 */ /* 0x000fe20000000000 */
[----:B------:R-:W-:Y:S01]  /*0220*/  ISETP.GE.U32.AND P2, PT, R6, 0x3, PT ;  /* 0x000000030600780c */ /* 0x000fe20003f46070 */
[----:B------:R-:W-:Y:S01]  /*0230*/  UMOV UR4, URZ ;  /* 0x000000ff00047c82 */ /* 0x000fe20008000000 */
[----:B------:R-:W-:-:S11]  /*0240*/  IADD3 R6, PT, PT, R0, 0x300, RZ ;  /* 0x0000030000067810 */ /* 0x000fd60007ffe0ff */
.L_x_15:
[----:B------:R-:W-:-:S06]  /*0250*/  UIADD3 UR8, UPT, UPT, UR5, -UR4, URZ ;  /* 0x8000000405087290 */ /* 0x000fcc000fffe0ff */
[----:B------:R-:W-:-:S13]  /*0260*/  ISETP.LE.AND P3, PT, RZ, UR8, PT ;  /* 0x00000008ff007c0c */ /* 0x000fda000bf63270 */
[----:B012-4-:R-:W-:Y:S05]  /*0270*/  @!P3 EXIT ;  /* 0x000000000000b94d */ /* 0x017fea0003800000 */
[----:B------:R-:W0:Y:S01]  /*0280*/  LDC R11, c[0x0][0x398] ;  /* 0x0000e600ff0b7b82 */ /* 0x000e220000000800 */
[----:B------:R-:W-:Y:S01]  /*0290*/  UIADD3 UR4, UPT, UPT, UR4, 0x1, URZ ;  /* 0x0000000104047890 */ /* 0x000fe2000fffe0ff */
[----:B------:R-:W-:Y:S01]  /*02a0*/  BSSY.RECONVERGENT B0, `(.L_x_1) ;  /* 0x00000b1000007945 */ /* 0x000fe20003800200 */
[----:B------:R-:W-:Y:S01]  /*02b0*/  USHF.R.S32.HI UR14, URZ, 0x1f, UR6 ;  /* 0x0000001fff0e7899 */ /* 0x000fe20008011406 */
[----:B------:R-:W-:Y:S01]  /*02c0*/  IMAD.MOV.U32 R18, RZ, RZ, RZ ;  /* 0x000000ffff127224 */ /* 0x000fe200078e00ff */
[----:B------:R-:W-:Y:S01]  /*02d0*/  UISETP.NE.AND UP0, UPT, UR4, 0x4, UPT ;  /* 0x000000040400788c */ /* 0x000fe2000bf05270 */
[----:B0-----:R-:W-:Y:S01]  /*02e0*/  ISETP.GE.AND P3, PT, R0, R11, PT ;  /* 0x0000000b0000720c */ /* 0x001fe20003f66270 */
[----:B------:R-:W-:-:S05]  /*02f0*/  IMAD R19, R11, UR8, RZ ;  /* 0x000000080b137c24 */ /* 0x000fca000f8e02ff */
[----:B------:R-:W-:Y:S02]  /*0300*/  IADD3 R13, P4, PT, R19, UR6, RZ ;  /* 0x00000006130d7c10 */ /* 0x000fe4000ff9e0ff */
[----:B------:R-:W-:-:S04]  /*0310*/  SHF.R.S32.HI R21, RZ, 0x1f, R19 ;  /* 0x0000001fff157819 */ /* 0x000fc80000011413 */
[----:B------:R-:W-:Y:S01]  /*0320*/  IADD3.X R12, PT, PT, R21, UR14, RZ, P4, !PT ;  /* 0x0000000e150c7c10 */ /* 0x000fe2000a7fe4ff */
[----:B------:R-:W-:Y:S06]  /*0330*/  @P3 BRA `(.L_x_2) ;  /* 0x00000008009c3947 */ /* 0x000fec0003800000 */
[----:B------:R-:W-:Y:S01]  /*0340*/  ISETP.GE.U32.AND P4, PT, R2, 0xf00, PT ;  /* 0x00000f000200780c */ /* 0x000fe20003f86070 */
[----:B------:R-:W-:Y:S01]  /*0350*/  BSSY.RECONVERGENT B1, `(.L_x_3) ;  /* 0x000004d000017945 */ /* 0x000fe20003800200 */
[----:B------:R-:W-:Y:S01]  /*0360*/  HFMA2 R18, -RZ, RZ, 0, 0 ;  /* 0x00000000ff127431 */ /* 0x000fe200000001ff */
[----:B------:R-:W-:Y:S01]  /*0370*/  ISETP.NE.AND P3, PT, R3, RZ, PT ;  /* 0x000000ff0300720c */ /* 0x000fe20003f65270 */
[----:B------:R-:W-:-:S09]  /*0380*/  IMAD.MOV.U32 R20, RZ, RZ, R0 ;  /* 0x000000ffff147224 */ /* 0x000fd200078e0000 */
[----:B------:R-:W-:Y:S05]  /*0390*/  @!P4 BRA `(.L_x_4) ;  /* 0x000000040020c947 */ /* 0x000fea0003800000 */
[----:B------:R-:W0:Y:S01]  /*03a0*/  LDC.64 R14, c[0x0][0x388] ;  /* 0x0000e200ff0e7b82 */ /* 0x000e220000000a00 */
[----:B------:R-:W-:Y:S02]  /*03b0*/  IADD3 R20, P4, P5, R19, UR6, R0 ;  /* 0x0000000613147c10 */ /* 0x000fe4000fd9e000 */
[----:B------:R-:W-:Y:S02]  /*03c0*/  MOV R18, RZ ;  /* 0x000000ff00127202 */ /* 0x000fe40000000f00 */
[----:B------:R-:W-:Y:S01]  /*03d0*/  IADD3.X R21, PT, PT, R21, UR14, RZ, P4, P5 ;  /* 0x0000000e15157c10 */ /* 0x000fe2000a7ea4ff */
[C---:B------:R-:W-:Y:S02]  /*03e0*/  IMAD.SHL.U32 R19, R20.reuse, 0x4, RZ ;  /* 0x0000000414137824 */ /* 0x040fe400078e00ff */
[----:B------:R-:W1:Y:S01]  /*03f0*/  LDC.64 R16, c[0x0][0x380] ;  /* 0x0000e000ff107b82 */ /* 0x000e620000000a00 */
[----:B------:R-:W-:Y:S02]  /*0400*/  SHF.L.U64.HI R20, R20, 0x2, R21 ;  /* 0x0000000214147819 */ /* 0x000fe40000010215 */
[----:B0-----:R-:W-:-:S04]  /*0410*/  IADD3 R21, P4, P5, R19, 0x2000, R14 ;  /* 0x0000200013157810 */ /* 0x001fc80007d9e00e */
[----:B------:R-:W-:Y:S02]  /*0420*/  IADD3.X R24, PT, PT, R20, R15, RZ, P4, P5 ;  /* 0x0000000f14187210 */ /* 0x000fe400027ea4ff */
[----:B-1----:R-:W-:Y:S01]  /*0430*/  IADD3 R22, P4, P5, R19, 0x2000, R16 ;  /* 0x0000200013167810 */ /* 0x002fe20007d9e010 */
[----:B------:R-:W-:-:S03]  /*0440*/  IMAD.MOV.U32 R19, RZ, RZ, R10 ;  /* 0x000000ffff137224 */ /* 0x000fc600078e000a */
[----:B------:R-:W-:Y:S01]  /*0450*/  IADD3.X R17, PT, PT, R20, R17, RZ, P4, P5 ;  /* 0x0000001114117210 */ /* 0x000fe200027ea4ff */
[----:B------:R-:W-:-:S08]  /*0460*/  IMAD.MOV.U32 R20, RZ, RZ, R0 ;  /* 0x000000ffff147224 */ /* 0x000fd000078e0000 */
.L_x_5:
[----:B------:R-:W-:Y:S01]  /*0470*/  MOV R14, R21 ;  /* 0x00000015000e7202 */ /* 0x000fe20000000f00 */
[----:B------:R-:W-:Y:S01]  /*0480*/  IMAD.MOV.U32 R15, RZ, RZ, R24 ;  /* 0x000000ffff0f7224 */ /* 0x000fe200078e0018 */
[----:B------:R-:W-:-:S04]  /*0490*/  MOV R16, R22 ;  /* 0x0000001600107202 */ /* 0x000fc80000000f00 */
[----:B------:R-:W2:Y:S04]  /*04a0*/  LDG.E R23, desc[UR12][R14.64+-0x2000] ;  /* 0xffe0000c0e177981 */ /* 0x000ea8000c1e1900 */
[----:B------:R-:W2:Y:S04]  /*04b0*/  LDG.E R24, desc[UR12][R16.64+-0x2000] ;  /* 0xffe0000c10187981 */ /* 0x000ea8000c1e1900 */
[----:B------:R-:W3:Y:S04]  /*04c0*/  LDG.E R25, desc[UR12][R14.64+-0x1c00] ;  /* 0xffe4000c0e197981 */ /* 0x000ee8000c1e1900 */
[----:B------:R-:W3:Y:S04]  /*04d0*/  LDG.E R26, desc[UR12][R16.64+-0x1c00] ;  /* 0xffe4000c101a7981 */ /* 0x000ee8000c1e1900 */
[----:B------:R-:W4:Y:S04]  /*04e0*/  LDG.E R21, desc[UR12][R14.64+-0x1800] ;  /* 0xffe8000c0e157981 */ /* 0x000f28000c1e1900 */
[----:B------:R-:W4:Y:S01]  /*04f0*/  LDG.E R22, desc[UR12][R16.64+-0x1800] ;  /* 0xffe8000c10167981 */ /* 0x000f22000c1e1900 */
[----:B--2---:R-:W-:-:S03]  /*0500*/  FFMA R24, R23, R24, R18 ;  /* 0x0000001817187223 */ /* 0x004fc60000000012 */
[----:B------:R-:W2:Y:S04]  /*0510*/  LDG.E R18, desc[UR12][R14.64+-0x1400] ;  /* 0xffec000c0e127981 */ /* 0x000ea8000c1e1900 */
[----:B------:R-:W2:Y:S01]  /*0520*/  LDG.E R23, desc[UR12][R16.64+-0x1400] ;  /* 0xffec000c10177981 */ /* 0x000ea2000c1e1900 */
[----:B---3--:R-:W-:-:S03]  /*0530*/  FFMA R24, R25, R26, R24 ;  /* 0x0000001a19187223 */ /* 0x008fc60000000018 */
[----:B------:R-:W3:Y:S01]  /*0540*/  LDG.E R26, desc[UR12][R16.64+-0x1000] ;  /* 0xfff0000c101a7981 */ /* 0x000ee2000c1e1900 */
[----:B----4-:R-:W-:-:S03]  /*0550*/  FFMA R25, R21, R22, R24 ;  /* 0x0000001615197223 */ /* 0x010fc60000000018 */
        /* <DEDUP_REMOVED lines=32> */
[----:B------:R0:W2:Y:S01]  /*0760*/  LDG.E R23, desc[UR12][R16.64+0x1c00] ;  /* 0x001c000c10177981 */ /* 0x0000a2000c1e1900 */
[----:B------:R-:W-:-:S05]  /*0770*/  VIADD R19, R19, 0x10 ;  /* 0x0000001013137836 */ /* 0x000fca0000000000 */
[----:B------:R-:W-:Y:S02]  /*0780*/  ISETP.NE.AND P4, PT, R19, RZ, PT ;  /* 0x000000ff1300720c */ /* 0x000fe40003f85270 */
[----:B------:R-:W-:Y:S01]  /*0790*/  IADD3 R20, PT, PT, R20, 0x1000, RZ ;  /* 0x0000100014147810 */ /* 0x000fe20007ffe0ff */
[----:B---3--:R-:W-:-:S04]  /*07a0*/  FFMA R24, R24, R26, R25 ;  /* 0x0000001a18187223 */ /* 0x008fc80000000019 */
[----:B----4-:R-:W-:Y:S01]  /*07b0*/  FFMA R25, R21, R22, R24 ;  /* 0x0000001615197223 */ /* 0x010fe20000000018 */
[----:B------:R-:W-:Y:S02]  /*07c0*/  IADD3 R22, P6, PT, R16, 0x4000, RZ ;  /* 0x0000400010167810 */ /* 0x000fe40007fde0ff */
[----:B------:R-:W-:-:S03]  /*07d0*/  IADD3 R21, P5, PT, R14, 0x4000, RZ ;  /* 0x000040000e157810 */ /* 0x000fc60007fbe0ff */
[----:B0-----:R-:W-:Y:S01]  /*07e0*/  IMAD.X R17, RZ, RZ, R17, P6 ;  /* 0x000000ffff117224 */ /* 0x001fe200030e0611 */
[----:B------:R-:W-:Y:S01]  /*07f0*/  IADD3.X R24, PT, PT, RZ, R15, RZ, P5, !PT ;  /* 0x0000000fff187210 */ /* 0x000fe20002ffe4ff */
[----:B--2---:R-:W-:Y:S01]  /*0800*/  FFMA R18, R18, R23, R25 ;  /* 0x0000001712127223 */ /* 0x004fe20000000019 */
[----:B------:R-:W-:Y:S07]  /*0810*/  @P4 BRA `(.L_x_5) ;  /* 0xfffffffc00144947 */ /* 0x000fee000383ffff */
.L_x_4:
[----:B------:R-:W-:Y:S05]  /*0820*/  BSYNC.RECONVERGENT B1 ;  /* 0x0000000000017941 */ /* 0x000fea0003800200 */
.L_x_3:
[----:B------:R-:W-:Y:S05]  /*0830*/  @!P3 BRA `(.L_x_2) ;  /* 0x00000004005cb947 */ /* 0x000fea0003800000 */
[----:B------:R-:W-:Y:S01]  /*0840*/  BSSY.RECONVERGENT B1, `(.L_x_6) ;  /* 0x0000025000017945 */ /* 0x000fe20003800200 */
[----:B------:R-:W-:-:S03]  /*0850*/  ISETP.NE.AND P3, PT, R4, RZ, PT ;  /* 0x000000ff0400720c */ /* 0x000fc60003f65270 */
[----:B------:R-:W-:Y:S10]  /*0860*/  @!P1 BRA `(.L_x_7) ;  /* 0x0000000000889947 */ /* 0x000ff40003800000 */
[----:B------:R-:W0:Y:S01]  /*0870*/  LDCU.128 UR8, c[0x0][0x380] ;  /* 0x00007000ff0877ac */ /* 0x000e220008000c00 */
[----:B------:R-:W-:-:S04]  /*0880*/  IADD3 R15, P4, PT, R20, R13, RZ ;  /* 0x0000000d140f7210 */ /* 0x000fc80007f9e0ff */
[----:B------:R-:W-:Y:S01]  /*0890*/  SHF.L.U32 R14, R15, 0x2, RZ ;  /* 0x000000020f0e7819 */ /* 0x000fe200000006ff */
[----:B------:R-:W-:-:S05]  /*08a0*/  IMAD.X R16, RZ, RZ, R12, P4 ;  /* 0x000000ffff107224 */ /* 0x000fca00020e060c */
[----:B------:R-:W-:Y:S02]  /*08b0*/  SHF.L.U64.HI R15, R15, 0x2, R16 ;  /* 0x000000020f0f7819 */ /* 0x000fe40000010210 */
[C---:B0-----:R-:W-:Y:S02]  /*08c0*/  IADD3 R16, P4, PT, R14.reuse, UR10, RZ ;  /* 0x0000000a0e107c10 */ /* 0x041fe4000ff9e0ff */
[----:B------:R-:W-:Y:S02]  /*08d0*/  IADD3 R14, P5, PT, R14, UR8, RZ ;  /* 0x000000080e0e7c10 */ /* 0x000fe4000ffbe0ff */
[C---:B------:R-:W-:Y:S02]  /*08e0*/  IADD3.X R17, PT, PT, R15.reuse, UR11, RZ, P4, !PT ;  /* 0x0000000b0f117c10 */ /* 0x040fe4000a7fe4ff */
[----:B------:R-:W-:-:S03]  /*08f0*/  IADD3.X R15, PT, PT, R15, UR9, RZ, P5, !PT ;  /* 0x000000090f0f7c10 */ /* 0x000fc6000affe4ff */
[----:B------:R-:W2:Y:S04]  /*0900*/  LDG.E R19, desc[UR12][R16.64] ;  /* 0x0000000c10137981 */ /* 0x000ea8000c1e1900 */
[----:B------:R-:W2:Y:S04]  /*0910*/  LDG.E R21, desc[UR12][R14.64] ;  /* 0x0000000c0e157981 */ /* 0x000ea8000c1e1900 */
[----:B------:R-:W3:Y:S04]  /*0920*/  LDG.E R22, desc[UR12][R16.64+0x400] ;  /* 0x0004000c10167981 */ /* 0x000ee8000c1e1900 */
[----:B------:R-:W3:Y:S04]  /*0930*/  LDG.E R23, desc[UR12][R14.64+0x400] ;  /* 0x0004000c0e177981 */ /* 0x000ee8000c1e1900 */
[----:B------:R-:W4:Y:S04]  /*0940*/  LDG.E R25, desc[UR12][R16.64+0x800] ;  /* 0x0008000c10197981 */ /* 0x000f28000c1e1900 */
[----:B------:R-:W4:Y:S04]  /*0950*/  LDG.E R24, desc[UR12][R14.64+0x800] ;  /* 0x0008000c0e187981 */ /* 0x000f28000c1e1900 */
[----:B------:R-:W5:Y:S04]  /*0960*/  LDG.E R26, desc[UR12][R14.64+0x1000] ;  /* 0x0010000c0e1a7981 */ /* 0x000f68000c1e1900 */
[----:B------:R-:W5:Y:S04]  /*0970*/  LDG.E R28, desc[UR12][R14.64+0x1400] ;  /* 0x0014000c0e1c7981 */ /* 0x000f68000c1e1900 */
[----:B------:R-:W5:Y:S01]  /*0980*/  LDG.E R29, desc[UR12][R14.64+0x1c00] ;  /* 0x001c000c0e1d7981 */ /* 0x000f62000c1e1900 */
[----:B--2---:R-:W-:-:S03]  /*0990*/  FFMA R19, R19, R21, R18 ;  /* 0x0000001513137223 */ /* 0x004fc60000000012 */
[----:B------:R-:W2:Y:S04]  /*09a0*/  LDG.E R18, desc[UR12][R16.64+0xc00] ;  /* 0x000c000c10127981 */ /* 0x000ea8000c1e1900 */
[----:B------:R-:W5:Y:S01]  /*09b0*/  LDG.E R21, desc[UR12][R16.64+0x1800] ;  /* 0x0018000c10157981 */ /* 0x000f62000c1e1900 */
[----:B---3--:R-:W-:-:S03]  /*09c0*/  FFMA R22, R22, R23, R19 ;  /* 0x0000001716167223 */ /* 0x008fc60000000013 */
[----:B------:R-:W2:Y:S04]  /*09d0*/  LDG.E R19, desc[UR12][R14.64+0xc00] ;  /* 0x000c000c0e137981 */ /* 0x000ea8000c1e1900 */
[----:B------:R-:W3:Y:S01]  /*09e0*/  LDG.E R23, desc[UR12][R16.64+0x1c00] ;  /* 0x001c000c10177981 */ /* 0x000ee2000c1e1900 */
[----:B----4-:R-:W-:-:S03]  /*09f0*/  FFMA R27, R25, R24, R22 ;  /* 0x00000018191b7223 */ /* 0x010fc60000000016 */
[----:B------:R-:W5:Y:S04]  /*0a00*/  LDG.E R25, desc[UR12][R16.64+0x1000] ;  /* 0x0010000c10197981 */ /* 0x000f68000c1e1900 */
[----:B------:R-:W4:Y:S04]  /*0a10*/  LDG.E R22, desc[UR12][R16.64+0x1400] ;  /* 0x0014000c10167981 */ /* 0x000f28000c1e1900 */
[----:B------:R-:W3:Y:S01]  /*0a20*/  LDG.E R24, desc[UR12][R14.64+0x1800] ;  /* 0x0018000c0e187981 */ /* 0x000ee2000c1e1900 */
[----:B------:R-:W-:Y:S02]  /*0a30*/  VIADD R20, R20, 0x800 ;  /* 0x0000080014147836 */ /* 0x000fe40000000000 */
[----:B--2---:R-:W-:-:S04]  /*0a40*/  FFMA R18, R18, R19, R27 ;  /* 0x0000001312127223 */ /* 0x004fc8000000001b */
[----:B-----5:R-:W-:-:S04]  /*0a50*/  FFMA R25, R25, R26, R18 ;  /* 0x0000001a19197223 */ /* 0x020fc80000000012 */
[----:B----4-:R-:W-:-:S04]  /*0a60*/  FFMA R22, R22, R28, R25 ;  /* 0x0000001c16167223 */ /* 0x010fc80000000019 */
[----:B---3--:R-:W-:-:S04]  /*0a70*/  FFMA R22, R21, R24, R22 ;  /* 0x0000001815167223 */ /* 0x008fc80000000016 */
[----:B------:R-:W-:-:S07]  /*0a80*/  FFMA R18, R23, R29, R22 ;  /* 0x0000001d17127223 */ /* 0x000fce0000000016 */
.L_x_7:
[----:B------:R-:W-:Y:S05]  /*0a90*/  BSYNC.RECONVERGENT B1 ;  /* 0x0000000000017941 */ /* 0x000fea0003800200 */
.L_x_6:
[----:B------:R-:W-:Y:S05]  /*0aa0*/  @!P3 BRA `(.L_x_2) ;  /* 0x0000000000c0b947 */ /* 0x000fea0003800000 */
[----:B------:R-:W-:Y:S01]  /*0ab0*/  BSSY.RECONVERGENT B1, `(.L_x_8) ;  /* 0x0000019000017945 */ /* 0x000fe20003800200 */
[----:B------:R-:W-:-:S03]  /*0ac0*/  ISETP.NE.AND P3, PT, R9, RZ, PT ;  /* 0x000000ff0900720c */ /* 0x000fc60003f65270 */
[----:B------:R-:W-:Y:S10]  /*0ad0*/  @!P2 BRA `(.L_x_9) ;  /* 0x000000000058a947 */ /* 0x000ff40003800000 */
[----:B------:R-:W0:Y:S01]  /*0ae0*/  LDCU.128 UR8, c[0x0][0x380] ;  /* 0x00007000ff0877ac */ /* 0x000e220008000c00 */
[----:B------:R-:W-:-:S04]  /*0af0*/  IADD3 R14, P4, PT, R20, R13, RZ ;  /* 0x0000000d140e7210 */ /* 0x000fc80007f9e0ff */
[----:B------:R-:W-:Y:S01]  /*0b00*/  IADD3.X R15, PT, PT, RZ, R12, RZ, P4, !PT ;  /* 0x0000000cff0f7210 */ /* 0x000fe200027fe4ff */
[----:B------:R-:W-:-:S03]  /*0b10*/  IMAD.SHL.U32 R16, R14, 0x4, RZ ;  /* 0x000000040e107824 */ /* 0x000fc600078e00ff */
        /* <DEDUP_REMOVED lines=12> */
[----:B------:R-:W5:Y:S01]  /*0be0*/  LDG.E R27, desc[UR12][R16.64+0xc00] ;  /* 0x000c000c101b7981 */ /* 0x000f62000c1e1900 */
[----:B------:R-:W-:Y:S01]  /*0bf0*/  IADD3 R20, PT, PT, R20, 0x400, RZ ;  /* 0x0000040014147810 */ /* 0x000fe20007ffe0ff */
[----:B--2---:R-:W-:-:S04]  /*0c00*/  FFMA R19, R19, R21, R18 ;  /* 0x0000001513137223 */ /* 0x004fc80000000012 */
[----:B---3--:R-:W-:-:S04]  /*0c10*/  FFMA R19, R22, R23, R19 ;  /* 0x0000001716137223 */ /* 0x008fc80000000013 */
[----:B----4-:R-:W-:-:S04]  /*0c20*/  FFMA R19, R24, R25, R19 ;  /* 0x0000001918137223 */ /* 0x010fc80000000013 */
[----:B-----5:R-:W-:-:S07]  /*0c30*/  FFMA R18, R26, R27, R19 ;  /* 0x0000001b1a127223 */ /* 0x020fce0000000013 */
.L_x_9:
[----:B------:R-:W-:Y:S05]  /*0c40*/  BSYNC.RECONVERGENT B1 ;  /* 0x0000000000017941 */ /* 0x000fea0003800200 */
.L_x_8:
[----:B------:R-:W-:Y:S05]  /*0c50*/  @!P3 BRA `(.L_x_2) ;  /* 0x000000000054b947 */ /* 0x000fea0003800000 */
        /* <DEDUP_REMOVED lines=10> */
[----:B------:R-:W2:Y:S01]  /*0d00*/  LDG.E R20, desc[UR12][R16.64] ;  /* 0x0000000c10147981 */ /* 0x000ea2000c1e1900 */
[----:B------:R-:W-:Y:S01]  /*0d10*/  ISETP.NE.AND P3, PT, R9, 0x1, PT ;  /* 0x000000010900780c */ /* 0x000fe20003f65270 */
[----:B--2---:R-:W-:-:S12]  /*0d20*/  FFMA R18, R19, R20, R18 ;  /* 0x0000001413127223 */ /* 0x004fd80000000012 */
[----:B------:R-:W-:Y:S05]  /*0d30*/  @!P3 BRA `(.L_x_2) ;  /* 0x00000000001cb947 */ /* 0x000fea0003800000 */
[----:B------:R-:W-:Y:S01]  /*0d40*/  ISETP.NE.AND P3, PT, R9, 0x2, PT ;  /* 0x000000020900780c */ /* 0x000fe20003f65270 */
[----:B------:R-:W2:Y:S04]  /*0d50*/  LDG.E R19, desc[UR12][R14.64+0x400] ;  /* 0x0004000c0e137981 */ /* 0x000ea8000c1e1900 */
[----:B------:R-:W2:Y:S08]  /*0d60*/  LDG.E R20, desc[UR12][R16.64+0x400] ;  /* 0x0004000c10147981 */ /* 0x000eb0000c1e1900 */
[----:B------:R-:W3:Y:S04]  /*0d70*/  @P3 LDG.E R21, desc[UR12][R14.64+0x800] ;  /* 0x0008000c0e153981 */ /* 0x000ee8000c1e1900 */
[----:B------:R-:W3:Y:S01]  /*0d80*/  @P3 LDG.E R22, desc[UR12][R16.64+0x800] ;  /* 0x0008000c10163981 */ /* 0x000ee2000c1e1900 */
[----:B--2---:R-:W-:-:S04]  /*0d90*/  FFMA R18, R19, R20, R18 ;  /* 0x0000001413127223 */ /* 0x004fc80000000012 */
[----:B---3--:R-:W-:-:S07]  /*0da0*/  @P3 FFMA R18, R21, R22, R18 ;  /* 0x0000001615123223 */ /* 0x008fce0000000012 */
.L_x_2:
[----:B------:R-:W-:Y:S05]  /*0db0*/  BSYNC.RECONVERGENT B0 ;  /* 0x0000000000007941 */ /* 0x000fea0003800200 */
.L_x_1:
[----:B------:R-:W0:Y:S01]  /*0dc0*/  SHFL.BFLY PT, R15, R18, 0x10, 0x1f ;  /* 0x0e001f00120f7f89 */ /* 0x000e2200000e0000 */
[----:B------:R-:W-:Y:S01]  /*0dd0*/  LOP3.LUT R20, R0, 0x1f, RZ, 0xc0, !PT ;  /* 0x0000001f00147812 */ /* 0x000fe200078ec0ff */
[----:B------:R-:W1:Y:S01]  /*0de0*/  LDCU UR14, c[0x0][0x39c] ;  /* 0x00007380ff0e77ac */ /* 0x000e620008000800 */
[----:B------:R-:W-:Y:S02]  /*0df0*/  BSSY.RECONVERGENT B0, `(.L_x_10) ;  /* 0x0000069000007945 */ /* 0x000fe40003800200 */
[----:B------:R-:W-:Y:S01]  /*0e00*/  ISETP.NE.AND P3, PT, R20, RZ, PT ;  /* 0x000000ff1400720c */ /* 0x000fe20003f65270 */
[----:B------:R-:W2:Y:S01]  /*0e10*/  LDCU.128 UR16, c[0x0][0x380] ;  /* 0x00007000ff1077ac */ /* 0x000ea20008000c00 */
[----:B0-----:R-:W-:Y:S01]  /*0e20*/  FADD R15, R15, R18 ;  /* 0x000000120f0f7221 */ /* 0x001fe20000000000 */
[----:B------:R-:W-:-:S04]  /*0e30*/  IMAD.MOV.U32 R18, RZ, RZ, RZ ;  /* 0x000000ffff127224 */ /* 0x000fc800078e00ff */
[----:B------:R-:W0:Y:S02]  /*0e40*/  SHFL.BFLY PT, R14, R15, 0x8, 0x1f ;  /* 0x0d001f000f0e7f89 */ /* 0x000e2400000e0000 */
[----:B0-----:R-:W-:-:S05]  /*0e50*/  FADD R14, R15, R14 ;  /* 0x0000000e0f0e7221 */ /* 0x001fca0000000000 */
[----:B------:R-:W0:Y:S02]  /*0e60*/  SHFL.BFLY PT, R17, R14, 0x4, 0x1f ;  /* 0x0c801f000e117f89 */ /* 0x000e2400000e0000 */
[----:B0-----:R-:W-:-:S05]  /*0e70*/  FADD R17, R14, R17 ;  /* 0x000000110e117221 */ /* 0x001fca0000000000 */
[----:B------:R-:W0:Y:S02]  /*0e80*/  SHFL.BFLY PT, R16, R17, 0x2, 0x1f ;  /* 0x0c401f0011107f89 */ /* 0x000e2400000e0000 */
[----:B0-----:R-:W-:-:S05]  /*0e90*/  FADD R16, R17, R16 ;  /* 0x0000001011107221 */ /* 0x001fca0000000000 */
[----:B------:R-:W0:Y:S02]  /*0ea0*/  SHFL.BFLY PT, R19, R16, 0x1, 0x1f ;  /* 0x0c201f0010137f89 */ /* 0x000e2400000e0000 */
[----:B0-----:R-:W-:-:S05]  /*0eb0*/  FADD R19, R16, R19 ;  /* 0x0000001310137221 */ /* 0x001fca0000000000 */
[----:B------:R-:W-:Y:S01]  /*0ec0*/  @!P3 STS [R8], R19 ;  /* 0x000000130800b388 */ /* 0x000fe20000000800 */
[----:B------:R-:W-:Y:S01]  /*0ed0*/  BAR.SYNC.DEFER_BLOCKING 0x0 ;  /* 0x0000000000007b1d */ /* 0x000fe20000010000 */
[----:B------:R-:W-:-:S05]  /*0ee0*/  ISETP.GE.AND P3, PT, R0, R11, PT ;  /* 0x0000000b0000720c */ /* 0x000fca0003f66270 */
[----:B------:R-:W0:Y:S04]  /*0ef0*/  @!P0 LDS R18, [R7+UR7] ;  /* 0x0000000707128984 */ /* 0x000e280008000800 */
[----:B0-----:R-:W0:Y:S02]  /*0f00*/  SHFL.BFLY PT, R15, R18, 0x10, 0x1f ;  /* 0x0e001f00120f7f89 */ /* 0x001e2400000e0000 */
[----:B0-----:R-:W-:-:S05]  /*0f10*/  FADD R15, R15, R18 ;  /* 0x000000120f0f7221 */ /* 0x001fca0000000000 */
[----:B------:R-:W0:Y:S02]  /*0f20*/  SHFL.BFLY PT, R14, R15, 0x8, 0x1f ;  /* 0x0d001f000f0e7f89 */ /* 0x000e2400000e0000 */
[----:B0-----:R-:W-:-:S05]  /*0f30*/  FADD R14, R15, R14 ;  /* 0x0000000e0f0e7221 */ /* 0x001fca0000000000 */
[----:B------:R-:W0:Y:S02]  /*0f40*/  SHFL.BFLY PT, R17, R14, 0x4, 0x1f ;  /* 0x0c801f000e117f89 */ /* 0x000e2400000e0000 */
[----:B0-----:R-:W-:-:S05]  /*0f50*/  FADD R17, R14, R17 ;  /* 0x000000110e117221 */ /* 0x001fca0000000000 */
[----:B------:R-:W0:Y:S02]  /*0f60*/  SHFL.BFLY PT, R16, R17, 0x2, 0x1f ;  /* 0x0c401f0011107f89 */ /* 0x000e2400000e0000 */
[----:B0-----:R-:W-:-:S05]  /*0f70*/  FADD R16, R17, R16 ;  /* 0x0000001011107221 */ /* 0x001fca0000000000 */
[----:B------:R-:W0:Y:S02]  /*0f80*/  SHFL.BFLY PT, R19, R16, 0x1, 0x1f ;  /* 0x0c201f0010137f89 */ /* 0x000e2400000e0000 */
[----:B0-----:R-:W-:Y:S01]  /*0f90*/  FADD R18, R16, R19 ;  /* 0x0000001310127221 */ /* 0x001fe20000000000 */
[----:B-12---:R-:W-:Y:S06]  /*0fa0*/  @P3 BRA `(.L_x_11) ;  /* 0x0000000400343947 */ /* 0x006fec0003800000 */
[----:B------:R-:W-:Y:S01]  /*0fb0*/  ISETP.NE.AND P3, PT, R9, RZ, PT ;  /* 0x000000ff0900720c */ /* 0x000fe20003f65270 */
[----:B------:R-:W-:Y:S01]  /*0fc0*/  BSSY.RECONVERGENT B1, `(.L_x_12) ;  /* 0x0000026000017945 */ /* 0x000fe20003800200 */
[----:B------:R-:W-:-:S11]  /*0fd0*/  MOV R20, R0 ;  /* 0x0000000000147202 */ /* 0x000fd60000000f00 */
[----:B------:R-:W-:Y:S05]  /*0fe0*/  @!P3 BRA `(.L_x_13) ;  /* 0x00000000008cb947 */ /* 0x000fea0003800000 */
[----:B------:R-:W0:Y:S01]  /*0ff0*/  LDCU.128 UR8, c[0x0][0x380] ;  /* 0x00007000ff0877ac */ /* 0x000e220008000c00 */
[----:B------:R-:W-:Y:S01]  /*1000*/  IADD3 R17, P3, PT, R0, R13, RZ ;  /* 0x0000000d00117210 */ /* 0x000fe20007f7e0ff */
[----:B------:R-:W1:Y:S03]  /*1010*/  LDC R19, c[0x0][0x39c] ;  /* 0x0000e700ff137b82 */ /* 0x000e660000000800 */
[----:B------:R-:W-:Y:S01]  /*1020*/  SHF.L.U32 R16, R17, 0x2, RZ ;  /* 0x0000000211107819 */ /* 0x000fe200000006ff */
[----:B------:R-:W-:-:S05]  /*1030*/  IMAD.X R14, RZ, RZ, R12, P3 ;  /* 0x000000ffff0e7224 */ /* 0x000fca00018e060c */
[----:B------:R-:W-:Y:S02]  /*1040*/  SHF.L.U64.HI R17, R17, 0x2, R14 ;  /* 0x0000000211117819 */ /* 0x000fe4000001020e */
[C---:B0-----:R-:W-:Y:S02]  /*1050*/  IADD3 R14, P4, PT, R16.reuse, UR8, RZ ;  /* 0x00000008100e7c10 */ /* 0x041fe4000ff9e0ff */
[----:B------:R-:W-:Y:S02]  /*1060*/  IADD3 R16, P3, PT, R16, UR10, RZ ;  /* 0x0000000a10107c10 */ /* 0x000fe4000ff7e0ff */
[C---:B------:R-:W-:Y:S02]  /*1070*/  IADD3.X R15, PT, PT, R17.reuse, UR9, RZ, P4, !PT ;  /* 0x00000009110f7c10 */ /* 0x040fe4000a7fe4ff */
[----:B------:R-:W-:-:S03]  /*1080*/  IADD3.X R17, PT, PT, R17, UR11, RZ, P3, !PT ;  /* 0x0000000b11117c10 */ /* 0x000fc60009ffe4ff */
[----:B------:R-:W2:Y:S04]  /*1090*/  LDG.E.EF R21, desc[UR12][R14.64] ;  /* 0x0000000c0e157981 */ /* 0x000ea8000c0e1900 */
[----:B------:R-:W3:Y:S01]  /*10a0*/  LDG.E.EF R20, desc[UR12][R16.64] ;  /* 0x0000000c10147981 */ /* 0x000ee2000c0e1900 */
[----:B------:R-:W-:Y:S01]  /*10b0*/  ISETP.NE.AND P3, PT, R9, 0x1, PT ;  /* 0x000000010900780c */ /* 0x000fe20003f65270 */
[----:B--2---:R-:W-:-:S04]  /*10c0*/  FADD R21, -R18, R21 ;  /* 0x0000001512157221 */ /* 0x004fc80000000100 */
[----:B---3--:R-:W-:-:S04]  /*10d0*/  FMUL R20, R20, R21 ;  /* 0x0000001514147220 */ /* 0x008fc80000400000 */
[----:B-1----:R-:W-:Y:S01]  /*10e0*/  FMUL R21, R20, R19 ;  /* 0x0000001314157220 */ /* 0x002fe20000400000 */
[----:B------:R-:W-:-:S04]  /*10f0*/  VIADD R20, R0, 0x100 ;  /* 0x0000010000147836 */ /* 0x000fc80000000000 */
[----:B------:R0:W-:Y:S01]  /*1100*/  STG.E.EF desc[UR12][R14.64], R21 ;  /* 0x000000150e007986 */ /* 0x0001e2000c00190c */
[----:B------:R-:W-:Y:S05]  /*1110*/  @!P3 BRA `(.L_x_13) ;  /* 0x000000000040b947 */ /* 0x000fea0003800000 */
[----:B0-----:R-:W2:Y:S04]  /*1120*/  LDG.E.EF R21, desc[UR12][R14.64+0x400] ;  /* 0x0004000c0e157981 */ /* 0x001ea8000c0e1900 */
[----:B------:R-:W3:Y:S01]  /*1130*/  LDG.E.EF R20, desc[UR12][R16.64+0x400] ;  /* 0x0004000c10147981 */ /* 0x000ee2000c0e1900 */
[----:B------:R-:W-:Y:S01]  /*1140*/  ISETP.NE.AND P3, PT, R9, 0x2, PT ;  /* 0x000000020900780c */ /* 0x000fe20003f65270 */
[----:B--2---:R-:W-:-:S04]  /*1150*/  FADD R21, -R18, R21 ;  /* 0x0000001512157221 */ /* 0x004fc80000000100 */
[----:B---3--:R-:W-:-:S04]  /*1160*/  FMUL R20, R20, R21 ;  /* 0x0000001514147220 */ /* 0x008fc80000400000 */
[----:B------:R-:W-:Y:S01]  /*1170*/  FMUL R21, R20, R19 ;  /* 0x0000001314157220 */ /* 0x000fe20000400000 */
[----:B------:R-:W-:-:S04]  /*1180*/  MOV R20, R5 ;  /* 0x0000000500147202 */ /* 0x000fc80000000f00 */
[----:B------:R1:W-:Y:S01]  /*1190*/  STG.E.EF desc[UR12][R14.64+0x400], R21 ;  /* 0x000400150e007986 */ /* 0x0003e2000c00190c */
[----:B------:R-:W-:Y:S05]  /*11a0*/  @!P3 BRA `(.L_x_13) ;  /* 0x00000000001cb947 */ /* 0x000fea0003800000 */
[----:B-1----:R-:W2:Y:S04]  /*11b0*/  LDG.E.EF R21, desc[UR12][R14.64+0x800] ;  /* 0x0008000c0e157981 */ /* 0x002ea8000c0e1900 */
[----:B------:R-:W3:Y:S01]  /*11c0*/  LDG.E.EF R16, desc[UR12][R16.64+0x800] ;  /* 0x0008000c10107981 */ /* 0x000ee2000c0e1900 */
[----:B--2---:R-:W-:-:S04]  /*11d0*/  FADD R21, -R18, R21 ;  /* 0x0000001512157221 */ /* 0x004fc80000000100 */
[----:B---3--:R-:W-:-:S04]  /*11e0*/  FMUL R20, R16, R21 ;  /* 0x0000001510147220 */ /* 0x008fc80000400000 */
[----:B------:R-:W-:Y:S01]  /*11f0*/  FMUL R19, R20, R19 ;  /* 0x0000001314137220 */ /* 0x000fe20000400000 */
[----:B------:R-:W-:-:S04]  /*1200*/  IMAD.MOV.U32 R20, RZ, RZ, R6 ;  /* 0x000000ffff147224 */ /* 0x000fc800078e0006 */
[----:B------:R2:W-:Y:S03]  /*1210*/  STG.E.EF desc[UR12][R14.64+0x800], R19 ;  /* 0x000800130e007986 */ /* 0x0005e6000c00190c */
.L_x_13:
[----:B------:R-:W-:Y:S05]  /*1220*/  BSYNC.RECONVERGENT B1 ;  /* 0x0000000000017941 */ /* 0x000fea0003800200 */
.L_x_12:
[----:B------:R-:W-:-:S13]  /*1230*/  ISETP.GE.U32.AND P3, PT, R2, 0x300, PT ;  /* 0x000003000200780c */ /* 0x000fda0003f66070 */
[----:B------:R-:W-:Y:S05]  /*1240*/  @!P3 BRA `(.L_x_11) ;  /* 0x00000000008cb947 */ /* 0x000fea0003800000 */
.L_x_14:
[----:B------:R-:W-:-:S04]  /*1250*/  IADD3 R17, P3, PT, R20, R13, RZ ;  /* 0x0000000d14117210 */ /* 0x000fc80007f7e0ff */
[----:B012-4-:R-:W-:Y:S01]  /*1260*/  IADD3.X R14, PT, PT, RZ, R12, RZ, P3, !PT ;  /* 0x0000000cff0e7210 */ /* 0x017fe20001ffe4ff */
[----:B------:R-:W-:-:S03]  /*1270*/  IMAD.SHL.U32 R16, R17, 0x4, RZ ;  /* 0x0000000411107824 */ /* 0x000fc600078e00ff */
[----:B------:R-:W-:Y:S02]  /*1280*/  SHF.L.U64.HI R17, R17, 0x2, R14 ;  /* 0x0000000211117819 */ /* 0x000fe4000001020e */
[C---:B------:R-:W-:Y:S02]  /*1290*/  IADD3 R14, P4, PT, R16.reuse, UR16, RZ ;  /* 0x00000010100e7c10 */ /* 0x040fe4000ff9e0ff */
[----:B------:R-:W-:Y:S02]  /*12a0*/  IADD3 R16, P3, PT, R16, UR18, RZ ;  /* 0x0000001210107c10 */ /* 0x000fe4000ff7e0ff */
[C---:B------:R-:W-:Y:S02]  /*12b0*/  IADD3.X R15, PT, PT, R17.reuse, UR17, RZ, P4, !PT ;  /* 0x00000011110f7c10 */ /* 0x040fe4000a7fe4ff */
[----:B------:R-:W-:-:S03]  /*12c0*/  IADD3.X R17, PT, PT, R17, UR19, RZ, P3, !PT ;  /* 0x0000001311117c10 */ /* 0x000fc60009ffe4ff */
[----:B------:R-:W2:Y:S04]  /*12d0*/  LDG.E.EF R21, desc[UR12][R14.64] ;  /* 0x0000000c0e157981 */ /* 0x000ea8000c0e1900 */
[----:B------:R-:W3:Y:S04]  /*12e0*/  LDG.E.EF R19, desc[UR12][R16.64] ;  /* 0x0000000c10137981 */ /* 0x000ee8000c0e1900 */
[----:B------:R-:W4:Y:S04]  /*12f0*/  LDG.E.EF R23, desc[UR12][R14.64+0x400] ;  /* 0x0004000c0e177981 */ /* 0x000f28000c0e1900 */
[----:B------:R-:W5:Y:S01]  /*1300*/  LDG.E.EF R25, desc[UR12][R14.64+0xc00] ;  /* 0x000c000c0e197981 */ /* 0x000f62000c0e1900 */
[----:B--2---:R-:W-:-:S04]  /*1310*/  FADD R22, -R18, R21 ;  /* 0x0000001512167221 */ /* 0x004fc80000000100 */
[----:B---3--:R-:W-:-:S04]  /*1320*/  FMUL R19, R19, R22 ;  /* 0x0000001613137220 */ /* 0x008fc80000400000 */
[----:B------:R-:W-:-:S05]  /*1330*/  FMUL R19, R19, UR14 ;  /* 0x0000000e13137c20 */ /* 0x000fca0008400000 */
[----:B------:R0:W-:Y:S04]  /*1340*/  STG.E.EF desc[UR12][R14.64], R19 ;  /* 0x000000130e007986 */ /* 0x0001e8000c00190c */
[----:B------:R-:W2:Y:S01]  /*1350*/  LDG.E.EF R21, desc[UR12][R16.64+0x400] ;  /* 0x0004000c10157981 */ /* 0x000ea2000c0e1900 */
[----:B----4-:R-:W-:-:S03]  /*1360*/  FADD R22, -R18, R23 ;  /* 0x0000001712167221 */ /* 0x010fc60000000100 */
[----:B------:R-:W3:Y:S01]  /*1370*/  LDG.E.EF R23, desc[UR12][R14.64+0x800] ;  /* 0x0008000c0e177981 */ /* 0x000ee2000c0e1900 */
[----:B--2---:R-:W-:-:S04]  /*1380*/  FMUL R21, R21, R22 ;  /* 0x0000001615157220 */ /* 0x004fc80000400000 */
[----:B------:R-:W-:-:S05]  /*1390*/  FMUL R21, R21, UR14 ;  /* 0x0000000e15157c20 */ /* 0x000fca0008400000 */
[----:B------:R4:W-:Y:S04]  /*13a0*/  STG.E.EF desc[UR12][R14.64+0x400], R21 ;  /* 0x000400150e007986 */ /* 0x0009e8000c00190c */
[----:B------:R-:W2:Y:S01]  /*13b0*/  LDG.E.EF R22, desc[UR12][R16.64+0x800] ;  /* 0x0008000c10167981 */ /* 0x000ea2000c0e1900 */
[----:B---3--:R-:W-:-:S04]  /*13c0*/  FADD R23, -R18, R23 ;  /* 0x0000001712177221 */ /* 0x008fc80000000100 */
[----:B--2---:R-:W-:-:S04]  /*13d0*/  FMUL R22, R22, R23 ;  /* 0x0000001716167220 */ /* 0x004fc80000400000 */
[----:B------:R-:W-:-:S05]  /*13e0*/  FMUL R23, R22, UR14 ;  /* 0x0000000e16177c20 */ /* 0x000fca0008400000 */
[----:B------:R4:W-:Y:S04]  /*13f0*/  STG.E.EF desc[UR12][R14.64+0x800], R23 ;  /* 0x000800170e007986 */ /* 0x0009e8000c00190c */
[----:B0-----:R-:W2:Y:S01]  /*1400*/  LDG.E.EF R19, desc[UR12][R16.64+0xc00] ;  /* 0x000c000c10137981 */ /* 0x001ea2000c0e1900 */
[----:B-----5:R-:W-:Y:S01]  /*1410*/  FADD R22, -R18, R25 ;  /* 0x0000001912167221 */ /* 0x020fe20000000100 */
[----:B------:R-:W-:-:S04]  /*1420*/  IADD3 R20, PT, PT, R20, 0x400, RZ ;  /* 0x0000040014147810 */ /* 0x000fc80007ffe0ff */
[----:B------:R-:W-:Y:S01]  /*1430*/  ISETP.GE.AND P3, PT, R20, R11, PT ;  /* 0x0000000b1400720c */ /* 0x000fe20003f66270 */
[----:B--2---:R-:W-:-:S04]  /*1440*/  FMUL R19, R19, R22 ;  /* 0x0000001613137220 */ /* 0x004fc80000400000 */
[----:B------:R-:W-:-:S05]  /*1450*/  FMUL R19, R19, UR14 ;  /* 0x0000000e13137c20 */ /* 0x000fca0008400000 */
[----:B------:R4:W-:Y:S03]  /*1460*/  STG.E.EF desc[UR12][R14.64+0xc00], R19 ;  /* 0x000c00130e007986 */ /* 0x0009e6000c00190c */
[----:B------:R-:W-:Y:S05]  /*1470*/  @!P3 BRA `(.L_x_14) ;  /* 0xfffffffc0074b947 */ /* 0x000fea000383ffff */
.L_x_11:
[----:B------:R-:W-:Y:S05]  /*1480*/  BSYNC.RECONVERGENT B0 ;  /* 0x0000000000007941 */ /* 0x000fea0003800200 */
.L_x_10:
[----:B------:R-:W-:Y:S05]  /*1490*/  BRA.U UP0, `(.L_x_15) ;  /* 0xffffffed006c7547 */ /* 0x000fea000b83ffff */
[----:B------:R-:W-:Y:S05]  /*14a0*/  EXIT ;  /* 0x000000000000794d */ /* 0x000fea0003800000 */
.L_x_16:
        /* <DEDUP_REMOVED lines=13> */
.L_x_473:


//--------------------- .text.softmax_autoregressive_unmask_backward_inplace_kernel --------------------------
	.section	.text.softmax_autoregressive_unmask_backward_inplace_kernel,"ax",@progbits
	.align	128
        .global         softmax_autoregressive_unmask_backward_inplace_kernel
        .type           softmax_autoregressive_unmask_backward_inplace_kernel,@function
        .size           softmax_autoregressive_unmask_backward_inplace_kernel,(.L_x_474 - softmax_autoregressive_unmask_backward_inplace_kernel)
        .other          softmax_autoregressive_unmask_backward_inplace_kernel,@"STO_CUDA_ENTRY STV_DEFAULT"
softmax_autoregressive_unmask_backward_inplace_kernel:
.text.softmax_autoregressive_unmask_backward_inplace_kernel:
[----:B------:R-:W-:Y:S01]  /*0000*/  LDC R1, c[0x0][0x37c] ;  /* 0x0000df00ff017b82 */ /* 0x000fe20000000800 */
[----:B------:R-:W0:Y:S07]  /*0010*/  S2R R0, SR_TID.X ;  /* 0x0000000000007919 */ /* 0x000e2e0000002100 */
[----:B------:R-:W1:Y:S01]  /*0020*/  S2UR UR8, SR_CgaCtaId ;  /* 0x00000000000879c3 */ /* 0x000e620000008800 */
[----:B------:R-:W2:Y:S01]  /*0030*/  LDCU UR5, c[0x0][0x360] ;  /* 0x00006c00ff0577ac */ /* 0x000ea20008000800 */
[----:B------:R-:W3:Y:S06]  /*0040*/  LDCU UR9, c[0x0][0x394] ;  /* 0x00007280ff0977ac */ /* 0x000eec0008000800 */
[----:B------:R-:W4:Y:S01]  /*0050*/  S2UR UR4, SR_CTAID.X ;  /* 0x00000000000479c3 */ /* 0x000f220000002500 */
[----:B------:R-:W-:Y:S01]  /*0060*/  UMOV UR7, 0x400 ;  /* 0x0000040000077882 */ /* 0x000fe20000000000 */
[----:B------:R-:W3:Y:S06]  /*0070*/  LDCU.64 UR10, c[0x0][0x358] ;  /* 0x00006b00ff0a77ac */ /* 0x000eec0008000a00 */
[----:B------:R-:W5:Y:S01]  /*0080*/  S2UR UR6, SR_CTAID.Y ;  /* 0x00000000000679c3 */ /* 0x000f620000002600 */
[----:B--2---:R-:W-:-:S02]  /*0090*/  USHF.R.U32.HI UR5, URZ, 0x5, UR5 ;  /* 0x00000005ff057899 */ /* 0x004fc40008011605 */
[----:B-1----:R-:W-:Y:S01]  /*00a0*/  ULEA UR7, UR8, UR7, 0x18 ;  /* 0x0000000708077291 */ /* 0x002fe2000f8ec0ff */
[----:B0-----:R-:W-:Y:S01]  /*00b0*/  LOP3.LUT R9, RZ, R0, RZ, 0x33, !PT ;  /* 0x00000000ff097212 */ /* 0x001fe200078e33ff */
[----:B----4-:R-:W-:Y:S01]  /*00c0*/  USHF.L.U32 UR4, UR4, 0x2, URZ ;  /* 0x0000000204047899 */ /* 0x010fe200080006ff */
[C---:B------:R-:W-:Y:S01]  /*00d0*/  LOP3.LUT R2, R0.reuse, 0x1f, RZ, 0xc0, !PT ;  /* 0x0000001f00027812 */ /* 0x040fe200078ec0ff */
[C---:B------:R-:W-:Y:S01]  /*00e0*/  IMAD.SHL.U32 R10, R0.reuse, 0x4, RZ ;  /* 0x00000004000a7824 */ /* 0x040fe200078e00ff */
[----:B------:R-:W-:Y:S01]  /*00f0*/  IADD3 R7, PT, PT, R0, 0x200, RZ ;  /* 0x0000020000077810 */ /* 0x000fe20007ffe0ff */
[----:B---3--:R-:W-:Y:S01]  /*0100*/  VIADD R9, R9, UR9 ;  /* 0x0000000909097c36 */ /* 0x008fe20008000000 */
[----:B------:R-:W-:Y:S01]  /*0110*/  ISETP.GE.U32.AND P0, PT, R2, UR5, PT ;  /* 0x0000000502007c0c */ /* 0x000fe2000bf06070 */
[----:B------:R-:W-:Y:S01]  /*0120*/  ULOP3.LUT UR5, URZ, UR4, URZ, 0x33, !UPT ;  /* 0x00000004ff057292 */ /* 0x000fe2000f8e33ff */
[C---:B------:R-:W-:Y:S01]  /*0130*/  VIADD R6, R0.reuse, 0x100 ;  /* 0x0000010000067836 */ /* 0x040fe20000000000 */
[----:B-----5:R-:W-:Y:S01]  /*0140*/  UIMAD UR6, UR6, UR9, URZ ;  /* 0x00000009060672a4 */ /* 0x020fe2000f8e02ff */
[----:B------:R-:W-:Y:S01]  /*0150*/  VIADD R8, R0, 0x300 ;  /* 0x0000030000087836 */ /* 0x000fe20000000000 */
[----:B------:R-:W-:Y:S01]  /*0160*/  LOP3.LUT R10, R10, 0x7c, RZ, 0xc0, !PT ;  /* 0x0000007c0a0a7812 */ /* 0x000fe200078ec0ff */
[----:B------:R-:W-:Y:S01]  /*0170*/  UIADD3 UR5, UPT, UPT, UR5, UR9, URZ ;  /* 0x0000000905057290 */ /* 0x000fe2000fffe0ff */
[----:B------:R-:W-:Y:S01]  /*0180*/  LEA.HI R11, R0, UR7, RZ, 0x1d ;  /* 0x00000007000b7c11 */ /* 0x000fe2000f8fe8ff */
[----:B------:R-:W-:Y:S01]  /*0190*/  UIMAD UR6, UR6, UR9, URZ ;  /* 0x00000009060672a4 */ /* 0x000fe2000f8e02ff */
[----:B------:R-:W-:-:S02]  /*01a0*/  LOP3.LUT R16, R9, 0x300, RZ, 0xc0, !PT ;  /* 0x0000030009107812 */ /* 0x000fc400078ec0ff */
[----:B------:R-:W-:Y:S01]  /*01b0*/  IADD3 R14, PT, PT, R0, UR4, RZ ;  /* 0x00000004000e7c10 */ /* 0x000fe2000fffe0ff */
[----:B------:R-:W-:-:S08]  /*01c0*/  UMOV UR4, URZ ;  /* 0x000000ff00047c82 */ /* 0x000fd00008000000 */
.L_x_31:
[----:B------:R-:W-:-:S06]  /*01d0*/  UIADD3 UR9, UPT, UPT, UR5, -UR4, URZ ;  /* 0x8000000405097290 */ /* 0x000fcc000fffe0ff */
[----:B------:R-:W-:-:S13]  /*01e0*/  ISETP.LE.AND P1, PT, RZ, UR9, PT ;  /* 0x00000009ff007c0c */ /* 0x000fda000bf23270 */
[----:B012-4-:R-:W-:Y:S05]  /*01f0*/  @!P1 EXIT ;  /* 0x000000000000994d */ /* 0x017fea0003800000 */
[----:B------:R-:W0:Y:S01]  /*0200*/  LDC R13, c[0x0][0x394] ;  /* 0x0000e500ff0d7b82 */ /* 0x000e220000000800 */
[----:B------:R-:W-:Y:S01]  /*0210*/  ISETP.GE.AND P1, PT, R0, UR9, PT ;  /* 0x0000000900007c0c */ /* 0x000fe2000bf26270 */
[----:B------:R-:W-:Y:S01]  /*0220*/  UMOV UR8, UR4 ;  /* 0x0000000400087c82 */ /* 0x000fe20008000000 */
[----:B------:R-:W-:Y:S01]  /*0230*/  UIADD3 UR4, UPT, UPT, UR4, 0x1, URZ ;  /* 0x0000000104047890 */ /* 0x000fe2000fffe0ff */
[----:B------:R-:W-:Y:S01]  /*0240*/  BSSY.RECONVERGENT B0, `(.L_x_17) ;  /* 0x00000ba000007945 */ /* 0x000fe20003800200 */
[----:B------:R-:W-:Y:S01]  /*0250*/  USHF.R.S32.HI UR16, URZ, 0x1f, UR6 ;  /* 0x0000001fff107899 */ /* 0x000fe20008011406 */
[----:B------:R-:W-:Y:S01]  /*0260*/  IMAD.MOV.U32 R12, RZ, RZ, RZ ;  /* 0x000000ffff0c7224 */ /* 0x000fe200078e00ff */
[----:B------:R-:W-:Y:S01]  /*0270*/  UISETP.NE.AND UP0, UPT, UR4, 0x4, UPT ;  /* 0x000000040400788c */ /* 0x000fe2000bf05270 */
[----:B0-----:R-:W-:-:S05]  /*0280*/  IMAD R19, R13, UR9, RZ ;  /* 0x000000090d137c24 */ /* 0x001fca000f8e02ff */
[----:B------:R-:W-:Y:S02]  /*0290*/  IADD3 R15, P2, PT, R19, UR6, RZ ;  /* 0x00000006130f7c10 */ /* 0x000fe4000ff5e0ff */
[----:B------:R-:W-:-:S04]  /*02a0*/  SHF.R.S32.HI R21, RZ, 0x1f, R19 ;  /* 0x0000001fff157819 */ /* 0x000fc80000011413 */
[----:B------:R-:W-:Y:S01]  /*02b0*/  IADD3.X R17, PT, PT, R21, UR16, RZ, P2, !PT ;  /* 0x0000001015117c10 */ /* 0x000fe200097fe4ff */
[----:B------:R-:W-:Y:S06]  /*02c0*/  @P1 BRA `(.L_x_18) ;  /* 0x0000000800c41947 */ /* 0x000fec0003800000 */
[----:B------:R-:W-:Y:S01]  /*02d0*/  VIADD R2, R14, UR8 ;  /* 0x000000080e027c36 */ /* 0x000fe20008000000 */
[----:B------:R-:W-:Y:S01]  /*02e0*/  BSSY.RECONVERGENT B1, `(.L_x_19) ;  /* 0x0000053000017945 */ /* 0x000fe20003800200 */
[----:B------:R-:W-:Y:S02]  /*02f0*/  HFMA2 R12, -RZ, RZ, 0, 0 ;  /* 0x00000000ff0c7431 */ /* 0x000fe400000001ff */
[----:B------:R-:W-:Y:S01]  /*0300*/  IMAD.MOV.U32 R20, RZ, RZ, R0 ;  /* 0x000000ffff147224 */ /* 0x000fe200078e0000 */
[----:B------:R-:W-:-:S04]  /*0310*/  IADD3 R2, PT, PT, -R2, -0x2, R13 ;  /* 0xfffffffe02027810 */ /* 0x000fc80007ffe10d */
[C---:B------:R-:W-:Y:S02]  /*0320*/  ISETP.GE.U32.AND P2, PT, R2.reuse, 0xf00, PT ;  /* 0x00000f000200780c */ /* 0x040fe40003f46070 */
[----:B------:R-:W-:-:S04]  /*0330*/  LEA.HI R18, R2, 0x1, RZ, 0x18 ;  /* 0x0000000102127811 */ /* 0x000fc800078fc0ff */
[----:B------:R-:W-:-:S04]  /*0340*/  LOP3.LUT R24, R18, 0xf, RZ, 0xc0, !PT ;  /* 0x0000000f12187812 */ /* 0x000fc800078ec0ff */
[----:B------:R-:W-:-:S03]  /*0350*/  ISETP.NE.AND P1, PT, R24, RZ, PT ;  /* 0x000000ff1800720c */ /* 0x000fc60003f25270 */
[----:B------:R-:W-:Y:S10]  /*0360*/  @!P2 BRA `(.L_x_20) ;  /* 0x000000040028a947 */ /* 0x000ff40003800000 */
[----:B------:R-:W0:Y:S01]  /*0370*/  LDC.64 R2, c[0x0][0x388] ;  /* 0x0000e200ff027b82 */ /* 0x000e220000000a00 */
[--C-:B------:R-:W-:Y:S01]  /*0380*/  IADD3 R12, P2, P3, R19, UR6, R0.reuse ;  /* 0x00000006130c7c10 */ /* 0x100fe2000fb5e000 */
[----:B------:R-:W-:-:S03]  /*0390*/  IMAD.MOV.U32 R20, RZ, RZ, R0 ;  /* 0x000000ffff147224 */ /* 0x000fc600078e0000 */
[----:B------:R-:W-:Y:S01]  /*03a0*/  IADD3.X R21, PT, PT, R21, UR16, RZ, P2, P3 ;  /* 0x0000001015157c10 */ /* 0x000fe200097e64ff */
[C---:B------:R-:W-:Y:S02]  /*03b0*/  IMAD.SHL.U32 R19, R12.reuse, 0x4, RZ ;  /* 0x000000040c137824 */ /* 0x040fe400078e00ff */
[----:B------:R-:W1:Y:S01]  /*03c0*/  LDC.64 R4, c[0x0][0x380] ;  /* 0x0000e000ff047b82 */ /* 0x000e620000000a00 */
[----:B------:R-:W-:Y:S02]  /*03d0*/  SHF.L.U64.HI R12, R12, 0x2, R21 ;  /* 0x000000020c0c7819 */ /* 0x000fe40000010215 */
[----:B0-----:R-:W-:-:S04]  /*03e0*/  IADD3 R21, P2, P3, R19, 0x2000, R2 ;  /* 0x0000200013157810 */ /* 0x001fc80007b5e002 */
[----:B------:R-:W-:Y:S02]  /*03f0*/  IADD3.X R26, PT, PT, R12, R3, RZ, P2, P3 ;  /* 0x000000030c1a7210 */ /* 0x000fe400017e64ff */
[----:B-1----:R-:W-:Y:S02]  /*0400*/  IADD3 R22, P4, P5, R19, 0x2000, R4 ;  /* 0x0000200013167810 */ /* 0x002fe40007d9e004 */
[----:B------:R-:W-:Y:S02]  /*0410*/  LOP3.LUT R19, R18, 0x1fffff0, RZ, 0xc0, !PT ;  /* 0x01fffff012137812 */ /* 0x000fe400078ec0ff */
[----:B------:R-:W-:Y:S02]  /*0420*/  IADD3.X R27, PT, PT, R12, R5, RZ, P4, P5 ;  /* 0x000000050c1b7210 */ /* 0x000fe400027ea4ff */
[----:B------:R-:W-:Y:S01]  /*0430*/  MOV R12, RZ ;  /* 0x000000ff000c7202 */ /* 0x000fe20000000f00 */
[----:B------:R-:W-:-:S07]  /*0440*/  IMAD.MOV R19, RZ, RZ, -R19 ;  /* 0x000000ffff137224 */ /* 0x000fce00078e0a13 */
.L_x_21:
[----:B------:R-:W-:Y:S01]  /*0450*/  MOV R2, R21 ;  /* 0x0000001500027202 */ /* 0x000fe20000000f00 */
[----:B------:R-:W-:Y:S01]  /*0460*/  IMAD.MOV.U32 R3, RZ, RZ, R26 ;  /* 0x000000ffff037224 */ /* 0x000fe200078e001a */
[----:B------:R-:W-:Y:S01]  /*0470*/  MOV R5, R27 ;  /* 0x0000001b00057202 */ /* 0x000fe20000000f00 */
[----:B------:R-:W-:-:S03]  /*0480*/  IMAD.MOV.U32 R4, RZ, RZ, R22 ;  /* 0x000000ffff047224 */ /* 0x000fc600078e0016 */
[----:B------:R-:W2:Y:S04]  /*0490*/  LDG.E R21, desc[UR10][R2.64+-0x2000] ;  /* 0xffe0000a02157981 */ /* 0x000ea8000c1e1900 */
[----:B------:R-:W2:Y:S04]  /*04a0*/  LDG.E R22, desc[UR10][R4.64+-0x2000] ;  /* 0xffe0000a04167981 */ /* 0x000ea8000c1e1900 */
[----:B------:R-:W3:Y:S04]  /*04b0*/  LDG.E R26, desc[UR10][R2.64+-0x1c00] ;  /* 0xffe4000a021a7981 */ /* 0x000ee8000c1e1900 */
[----:B------:R-:W3:Y:S04]  /*04c0*/  LDG.E R23, desc[UR10][R4.64+-0x1c00] ;  /* 0xffe4000a04177981 */ /* 0x000ee8000c1e1900 */
[----:B------:R-:W4:Y:S01]  /*04d0*/  LDG.E R25, desc[UR10][R4.64+-0x1400] ;  /* 0xffec000a04197981 */ /* 0x000f22000c1e1900 */
[----:B--2---:R-:W-:-:S03]  /*04e0*/  FFMA R21, R21, R22, R12 ;  /* 0x0000001615157223 */ /* 0x004fc6000000000c */
[----:B------:R-:W2:Y:S04]  /*04f0*/  LDG.E R12, desc[UR10][R2.64+-0x1800] ;  /* 0xffe8000a020c7981 */ /* 0x000ea8000c1e1900 */
[----:B------:R-:W2:Y:S01]  /*0500*/  LDG.E R22, desc[UR10][R4.64+-0x1800] ;  /* 0xffe8000a04167981 */ /* 0x000ea2000c1e1900 */
[----:B---3--:R-:W-:-:S03]  /*0510*/  FFMA R21, R26, R23, R21 ;  /* 0x000000171a157223 */ /* 0x008fc60000000015 */
[----:B------:R-:W4:Y:S01]  /*0520*/  LDG.E R23, desc[UR10][R2.64+-0x1400] ;  /* 0xffec000a02177981 */ /* 0x000f22000c1e1900 */
[----:B--2---:R-:W-:-:S03]  /*0530*/  FFMA R12, R12, R22, R21 ;  /* 0x000000160c0c7223 */ /* 0x004fc60000000015 */
[----:B------:R-:W2:Y:S04]  /*0540*/  LDG.E R21, desc[UR10][R2.64+-0x1000] ;  /* 0xfff0000a02157981 */ /* 0x000ea8000c1e1900 */
[----:B------:R-:W2:Y:S01]  /*0550*/  LDG.E R22, desc[UR10][R4.64+-0x1000] ;  /* 0xfff0000a04167981 */ /* 0x000ea2000c1e1900 */
[----:B----4-:R-:W-:-:S03]  /*0560*/  FFMA R12, R23, R25, R12 ;  /* 0x00000019170c7223 */ /* 0x010fc6000000000c */
[----:B------:R-:W3:Y:S04]  /*0570*/  LDG.E R23, desc[UR10][R2.64+-0xc00] ;  /* 0xfff4000a02177981 */ /* 0x000ee8000c1e1900 */
[----:B------:R-:W3:Y:S01]  /*0580*/  LDG.E R25, desc[UR10][R4.64+-0xc00] ;  /* 0xfff4000a04197981 */ /* 0x000ee2000c1e1900 */
[----:B--2---:R-:W-:-:S03]  /*0590*/  FFMA R12, R21, R22, R12 ;  /* 0x00000016150c7223 */ /* 0x004fc6000000000c */
[----:B------:R-:W2:Y:S04]  /*05a0*/  LDG.E R21, desc[UR10][R2.64+-0x800] ;  /* 0xfff8000a02157981 */ /* 0x000ea8000c1e1900 */
[----:B------:R-:W2:Y:S01]  /*05b0*/  LDG.E R22, desc[UR10][R4.64+-0x800] ;  /* 0xfff8000a04167981 */ /* 0x000ea2000c1e1900 */
[----:B---3--:R-:W-:-:S03]  /*05c0*/  FFMA R12, R23, R25, R12 ;  /* 0x00000019170c7223 */ /* 0x008fc6000000000c */
        /* <DEDUP_REMOVED lines=20> */
[----:B------:R-:W-:Y:S02]  /*0710*/  VIADD R19, R19, 0x10 ;  /* 0x0000001013137836 */ /* 0x000fe40000000000 */
[----:B--2---:R-:W-:Y:S02]  /*0720*/  FFMA R12, R21, R22, R12 ;  /* 0x00000016150c7223 */ /* 0x004fe4000000000c */
[----:B------:R-:W2:Y:S04]  /*0730*/  LDG.E R22, desc[UR10][R2.64+0x1800] ;  /* 0x0018000a02167981 */ /* 0x000ea8000c1e1900 */
[----:B------:R-:W2:Y:S01]  /*0740*/  LDG.E R21, desc[UR10][R4.64+0x1800] ;  /* 0x0018000a04157981 */ /* 0x000ea2000c1e1900 */
[----:B---3--:R-:W-:-:S03]  /*0750*/  FFMA R25, R23, R25, R12 ;  /* 0x0000001917197223 */ /* 0x008fc6000000000c */
[----:B------:R-:W3:Y:S04]  /*0760*/  LDG.E R12, desc[UR10][R2.64+0x1c00] ;  /* 0x001c000a020c7981 */ /* 0x000ee8000c1e1900 */
[----:B------:R-:W3:Y:S01]  /*0770*/  LDG.E R23, desc[UR10][R4.64+0x1c00] ;  /* 0x001c000a04177981 */ /* 0x000ee2000c1e1900 */
[----:B------:R-:W-:Y:S01]  /*0780*/  ISETP.NE.AND P2, PT, R19, RZ, PT ;  /* 0x000000ff1300720c */ /* 0x000fe20003f45270 */
[----:B------:R-:W-:Y:S02]  /*0790*/  VIADD R20, R20, 0x1000 ;  /* 0x0000100014147836 */ /* 0x000fe40000000000 */
[----:B--2---:R-:W-:Y:S01]  /*07a0*/  FFMA R25, R22, R21, R25 ;  /* 0x0000001516197223 */ /* 0x004fe20000000019 */
[----:B------:R-:W-:Y:S02]  /*07b0*/  IADD3 R21, P3, PT, R2, 0x4000, RZ ;  /* 0x0000400002157810 */ /* 0x000fe40007f7e0ff */
[----:B------:R-:W-:-:S03]  /*07c0*/  IADD3 R22, P4, PT, R4, 0x4000, RZ ;  /* 0x0000400004167810 */ /* 0x000fc60007f9e0ff */
[----:B------:R-:W-:Y:S01]  /*07d0*/  IMAD.X R26, RZ, RZ, R3, P3 ;  /* 0x000000ffff1a7224 */ /* 0x000fe200018e0603 */
[----:B------:R-:W-:Y:S01]  /*07e0*/  IADD3.X R27, PT, PT, RZ, R5, RZ, P4, !PT ;  /* 0x00000005ff1b7210 */ /* 0x000fe200027fe4ff */
[----:B---3--:R-:W-:Y:S02]  /*07f0*/  FFMA R12, R12, R23, R25 ;  /* 0x000000170c0c7223 */ /* 0x008fe40000000019 */
[----:B------:R-:W-:Y:S06]  /*0800*/  @P2 BRA `(.L_x_21) ;  /* 0xfffffffc00102947 */ /* 0x000fec000383ffff */
.L_x_20:
[----:B------:R-:W-:Y:S05]  /*0810*/  BSYNC.RECONVERGENT B1 ;  /* 0x0000000000017941 */ /* 0x000fea0003800200 */
.L_x_19:
[----:B------:R-:W-:Y:S01]  /*0820*/  LOP3.LUT R23, R18, 0x7, RZ, 0xc0, !PT ;  /* 0x0000000712177812 */ /* 0x000fe200078ec0ff */
[----:B------:R-:W-:Y:S06]  /*0830*/  @!P1 BRA `(.L_x_18) ;  /* 0x0000000400689947 */ /* 0x000fec0003800000 */
[----:B------:R-:W-:Y:S01]  /*0840*/  ISETP.GE.U32.AND P1, PT, R24, 0x8, PT ;  /* 0x000000081800780c */ /* 0x000fe20003f26070 */
[----:B------:R-:W-:Y:S01]  /*0850*/  BSSY.RECONVERGENT B1, `(.L_x_22) ;  /* 0x0000025000017945 */ /* 0x000fe20003800200 */
[----:B------:R-:W-:-:S11]  /*0860*/  ISETP.NE.AND P2, PT, R23, RZ, PT ;  /* 0x000000ff1700720c */ /* 0x000fd60003f45270 */
        /* <DEDUP_REMOVED lines=18> */
[----:B--2---:R-:W-:-:S03]  /*0990*/  FFMA R21, R19, R21, R12 ;  /* 0x0000001513157223 */ /* 0x004fc6000000000c */
[----:B------:R-:W2:Y:S04]  /*09a0*/  LDG.E R19, desc[UR10][R2.64+0xc00] ;  /* 0x000c000a02137981 */ /* 0x000ea8000c1e1900 */
[----:B------:R-:W2:Y:S01]  /*09b0*/  LDG.E R12, desc[UR10][R4.64+0xc00] ;  /* 0x000c000a040c7981 */ /* 0x000ea2000c1e1900 */
[----:B---3--:R-:W-:-:S03]  /*09c0*/  FFMA R21, R22, R24, R21 ;  /* 0x0000001816157223 */ /* 0x008fc60000000015 */
[----:B------:R-:W3:Y:S04]  /*09d0*/  LDG.E R22, desc[UR10][R4.64+0x1000] ;  /* 0x0010000a04167981 */ /* 0x000ee8000c1e1900 */
[----:B------:R-:W5:Y:S01]  /*09e0*/  LDG.E R24, desc[UR10][R2.64+0x1400] ;  /* 0x0014000a02187981 */ /* 0x000f62000c1e1900 */
[----:B----4-:R-:W-:-:S03]  /*09f0*/  FFMA R26, R26, R25, R21 ;  /* 0x000000191a1a7223 */ /* 0x010fc60000000015 */
[----:B------:R-:W3:Y:S04]  /*0a00*/  LDG.E R21, desc[UR10][R2.64+0x1000] ;  /* 0x0010000a02157981 */ /* 0x000ee8000c1e1900 */
[----:B------:R-:W4:Y:S01]  /*0a10*/  LDG.E R25, desc[UR10][R4.64+0x1800] ;  /* 0x0018000a04197981 */ /* 0x000f22000c1e1900 */
[----:B--2---:R-:W-:-:S03]  /*0a20*/  FFMA R26, R19, R12, R26 ;  /* 0x0000000c131a7223 */ /* 0x004fc6000000001a */
[----:B------:R-:W5:Y:S04]  /*0a30*/  LDG.E R19, desc[UR10][R4.64+0x1400] ;  /* 0x0014000a04137981 */ /* 0x000f68000c1e1900 */
[----:B------:R-:W4:Y:S01]  /*0a40*/  LDG.E R12, desc[UR10][R2.64+0x1800] ;  /* 0x0018000a020c7981 */ /* 0x000f22000c1e1900 */
[----:B---3--:R-:W-:Y:S01]  /*0a50*/  FFMA R21, R21, R22, R26 ;  /* 0x0000001615157223 */ /* 0x008fe2000000001a */
[----:B------:R-:W-:-:S03]  /*0a60*/  VIADD R20, R20, 0x800 ;  /* 0x0000080014147836 */ /* 0x000fc60000000000 */
[----:B-----5:R-:W-:-:S04]  /*0a70*/  FFMA R19, R24, R19, R21 ;  /* 0x0000001318137223 */ /* 0x020fc80000000015 */
[----:B----4-:R-:W-:-:S04]  /*0a80*/  FFMA R12, R12, R25, R19 ;  /* 0x000000190c0c7223 */ /* 0x010fc80000000013 */
[----:B------:R-:W-:-:S07]  /*0a90*/  FFMA R12, R27, R28, R12 ;  /* 0x0000001c1b0c7223 */ /* 0x000fce000000000c */
.L_x_23:
[----:B------:R-:W-:Y:S05]  /*0aa0*/  BSYNC.RECONVERGENT B1 ;  /* 0x0000000000017941 */ /* 0x000fea0003800200 */
.L_x_22:
[----:B------:R-:W-:Y:S05]  /*0ab0*/  @!P2 BRA `(.L_x_18) ;  /* 0x0000000000c8a947 */ /* 0x000fea0003800000 */
[----:B------:R-:W-:Y:S01]  /*0ac0*/  ISETP.GE.U32.AND P1, PT, R23, 0x4, PT ;  /* 0x000000041700780c */ /* 0x000fe20003f26070 */
[----:B------:R-:W-:Y:S01]  /*0ad0*/  BSSY.RECONVERGENT B1, `(.L_x_24) ;  /* 0x000001a000017945 */ /* 0x000fe20003800200 */
[----:B------:R-:W-:-:S04]  /*0ae0*/  LOP3.LUT R18, R18, 0x3, RZ, 0xc0, !PT ;  /* 0x0000000312127812 */ /* 0x000fc800078ec0ff */
[----:B------:R-:W-:-:S07]  /*0af0*/  ISETP.NE.AND P2, PT, R18, RZ, PT ;  /* 0x000000ff1200720c */ /* 0x000fce0003f45270 */
[----:B------:R-:W-:Y:S06]  /*0b00*/  @!P1 BRA `(.L_x_25) ;  /* 0x0000000000589947 */ /* 0x000fec0003800000 */
        /* <DEDUP_REMOVED lines=22> */
.L_x_25:
[----:B------:R-:W-:Y:S05]  /*0c70*/  BSYNC.RECONVERGENT B1 ;  /* 0x0000000000017941 */ /* 0x000fea0003800200 */
.L_x_24:
        /* <DEDUP_REMOVED lines=22> */
.L_x_18:
[----:B------:R-:W-:Y:S05]  /*0de0*/  BSYNC.RECONVERGENT B0 ;  /* 0x0000000000007941 */ /* 0x000fea0003800200 */
.L_x_17:
        /* <DEDUP_REMOVED lines=31> */
[----:B------:R-:W-:Y:S01]  /*0fe0*/  ISETP.NE.AND P1, PT, R16, 0x300, PT ;  /* 0x000003001000780c */ /* 0x000fe20003f25270 */
        /* <DEDUP_REMOVED lines=15> */
[----:B------:R-:W-:Y:S01]  /*10e0*/  ISETP.NE.AND P1, PT, R16, RZ, PT ;  /* 0x000000ff1000720c */ /* 0x000fe20003f25270 */
[----:B--2---:R-:W-:-:S04]  /*10f0*/  FADD R20, -R12, R21 ;  /* 0x000000150c147221 */ /* 0x004fc80000000100 */
[----:B---3--:R-:W-:Y:S01]  /*1100*/  FMUL R19, R19, R20 ;  /* 0x0000001413137220 */ /* 0x008fe20000400000 */
[----:B------:R-:W-:-:S03]  /*1110*/  IMAD.MOV.U32 R20, RZ, RZ, R6 ;  /* 0x000000ffff147224 */ /* 0x000fc600078e0006 */
[----:B-1----:R-:W-:-:S05]  /*1120*/  FMUL R19, R19, R18 ;  /* 0x0000001213137220 */ /* 0x002fca0000400000 */
[----:B------:R0:W-:Y:S01]  /*1130*/  STG.E.EF desc[UR10][R2.64], R19 ;  /* 0x0000001302007986 */ /* 0x0001e2000c00190a */
[----:B------:R-:W-:Y:S05]  /*1140*/  @!P1 BRA `(.L_x_29) ;  /* 0x0000000000409947 */ /* 0x000fea0003800000 */
[----:B------:R-:W2:Y:S04]  /*1150*/  LDG.E.EF R21, desc[UR10][R2.64+0x400] ;  /* 0x0004000a02157981 */ /* 0x000ea8000c0e1900 */
[----:B0-----:R-:W3:Y:S01]  /*1160*/  LDG.E.EF R19, desc[UR10][R4.64+0x400] ;  /* 0x0004000a04137981 */ /* 0x001ee2000c0e1900 */
[----:B------:R-:W-:Y:S01]  /*1170*/  ISETP.NE.AND P1, PT, R16, 0x100, PT ;  /* 0x000001001000780c */ /* 0x000fe20003f25270 */
[----:B--2---:R-:W-:-:S04]  /*1180*/  FADD R20, -R12, R21 ;  /* 0x000000150c147221 */ /* 0x004fc80000000100 */
[----:B---3--:R-:W-:Y:S01]  /*1190*/  FMUL R19, R19, R20 ;  /* 0x0000001413137220 */ /* 0x008fe20000400000 */
[----:B------:R-:W-:-:S03]  /*11a0*/  MOV R20, R7 ;  /* 0x0000000700147202 */ /* 0x000fc60000000f00 */
[----:B------:R-:W-:-:S05]  /*11b0*/  FMUL R19, R19, R18 ;  /* 0x0000001213137220 */ /* 0x000fca0000400000 */
[----:B------:R1:W-:Y:S01]  /*11c0*/  STG.E.EF desc[UR10][R2.64+0x400], R19 ;  /* 0x0004001302007986 */ /* 0x0003e2000c00190a */
[----:B------:R-:W-:Y:S05]  /*11d0*/  @!P1 BRA `(.L_x_29) ;  /* 0x00000000001c9947 */ /* 0x000fea0003800000 */
[----:B-1----:R-:W2:Y:S04]  /*11e0*/  LDG.E.EF R19, desc[UR10][R2.64+0x800] ;  /* 0x0008000a02137981 */ /* 0x002ea8000c0e1900 */
[----:B------:R-:W3:Y:S01]  /*11f0*/  LDG.E.EF R4, desc[UR10][R4.64+0x800] ;  /* 0x0008000a04047981 */ /* 0x000ee2000c0e1900 */
[----:B------:R-:W-:Y:S02]  /*1200*/  IMAD.MOV.U32 R20, RZ, RZ, R8 ;  /* 0x000000ffff147224 */ /* 0x000fe400078e0008 */
[----:B--2---:R-:W-:-:S04]  /*1210*/  FADD R19, -R12, R19 ;  /* 0x000000130c137221 */ /* 0x004fc80000000100 */
[----:B---3--:R-:W-:-:S04]  /*1220*/  FMUL R19, R4, R19 ;  /* 0x0000001304137220 */ /* 0x008fc80000400000 */
[----:B------:R-:W-:-:S05]  /*1230*/  FMUL R19, R19, R18 ;  /* 0x0000001213137220 */ /* 0x000fca0000400000 */
[----:B------:R2:W-:Y:S02]  /*1240*/  STG.E.EF desc[UR10][R2.64+0x800], R19 ;  /* 0x0008001302007986 */ /* 0x0005e4000c00190a */
.L_x_29:
[----:B------:R-:W-:Y:S05]  /*1250*/  BSYNC.RECONVERGENT B1 ;  /* 0x0000000000017941 */ /* 0x000fea0003800200 */
.L_x_28:
[----:B------:R-:W-:-:S13]  /*1260*/  ISETP.GE.U32.AND P1, PT, R9, 0x300, PT ;  /* 0x000003000900780c */ /* 0x000fda0003f26070 */
[----:B------:R-:W-:Y:S05]  /*1270*/  @!P1 BRA `(.L_x_27) ;  /* 0x00000000008c9947 */ /* 0x000fea0003800000 */
.L_x_30:
        /* <DEDUP_REMOVED lines=17> */
[C---:B----4-:R-:W-:Y:S01]  /*1390*/  FADD R21, -R12.reuse, R21 ;  /* 0x000000150c157221 */ /* 0x050fe20000000100 */
[----:B-----5:R-:W-:Y:S02]  /*13a0*/  FADD R23, -R12, R23 ;  /* 0x000000170c177221 */ /* 0x020fe40000000100 */
[----:B0-----:R-:W3:Y:S01]  /*13b0*/  LDG.E.EF R19, desc[UR10][R2.64+0xc00] ;  /* 0x000c000a02137981 */ /* 0x001ee2000c0e1900 */
[----:B--2---:R-:W-:-:S04]  /*13c0*/  FMUL R18, R18, R21 ;  /* 0x0000001512127220 */ /* 0x004fc80000400000 */
[----:B------:R-:W-:-:S05]  /*13d0*/  FMUL R21, R18, UR8 ;  /* 0x0000000812157c20 */ /* 0x000fca0008400000 */
[----:B------:R4:W-:Y:S04]  /*13e0*/  STG.E.EF desc[UR10][R2.64+0x400], R21 ;  /* 0x0004001502007986 */ /* 0x0009e8000c00190a */
[----:B------:R-:W2:Y:S02]  /*13f0*/  LDG.E.EF R18, desc[UR10][R4.64+0x800] ;  /* 0x0008000a04127981 */ /* 0x000ea4000c0e1900 */
[----:B--2---:R-:W-:-:S04]  /*1400*/  FMUL R18, R18, R23 ;  /* 0x0000001712127220 */ /* 0x004fc80000400000 */
[----:B------:R-:W-:-:S05]  /*1410*/  FMUL R23, R18, UR8 ;  /* 0x0000000812177c20 */ /* 0x000fca0008400000 */
[----:B------:R4:W-:Y:S04]  /*1420*/  STG.E.EF desc[UR10][R2.64+0x800], R23 ;  /* 0x0008001702007986 */ /* 0x0009e8000c00190a */
[----:B------:R-:W2:Y:S01]  /*1430*/  LDG.E.EF R18, desc[UR10][R4.64+0xc00] ;  /* 0x000c000a04127981 */ /* 0x000ea2000c0e1900 */
[----:B---3--:R-:W-:Y:S01]  /*1440*/  FADD R19, -R12, R19 ;  /* 0x000000130c137221 */ /* 0x008fe20000000100 */
[----:B------:R-:W-:-:S04]  /*1450*/  IADD3 R20, PT, PT, R20, 0x400, RZ ;  /* 0x0000040014147810 */ /* 0x000fc80007ffe0ff */
[----:B------:R-:W-:Y:S01]  /*1460*/  ISETP.GE.AND P1, PT, R20, R13, PT ;  /* 0x0000000d1400720c */ /* 0x000fe20003f26270 */
[----:B--2---:R-:W-:-:S04]  /*1470*/  FMUL R18, R18, R19 ;  /* 0x0000001312127220 */ /* 0x004fc80000400000 */
[----:B------:R-:W-:-:S05]  /*1480*/  FMUL R19, R18, UR8 ;  /* 0x0000000812137c20 */ /* 0x000fca0008400000 */
[----:B------:R4:W-:Y:S03]  /*1490*/  STG.E.EF desc[UR10][R2.64+0xc00], R19 ;  /* 0x000c001302007986 */ /* 0x0009e6000c00190a */
[----:B------:R-:W-:Y:S05]  /*14a0*/  @!P1 BRA `(.L_x_30) ;  /* 0xfffffffc00749947 */ /* 0x000fea000383ffff */
.L_x_27:
[----:B------:R-:W-:Y:S05]  /*14b0*/  BSYNC.RECONVERGENT B0 ;  /* 0x0000000000007941 */ /* 0x000fea0003800200 */
.L_x_26:
[----:B------:R-:W-:Y:S05]  /*14c0*/  BRA.U UP0, `(.L_x_31) ;  /* 0xffffffed00407547 */ /* 0x000fea000b83ffff */
[----:B------:R-:W-:Y:S05]  /*14d0*/  EXIT ;  /* 0x000000000000794d */ /* 0x000fea0003800000 */
.L_x_32:
        /* <DEDUP_REMOVED lines=10> */
.L_x_474:


//--------------------- .text.softmax_autoregressive_backward_inplace_kernel --------------------------
	.section	.text.softmax_autoregressive_backward_inplace_kernel,"ax",@progbits
	.align	128
        .global         softmax_autoregressive_backward_inplace_kernel
        .type           softmax_autoregressive_backward_inplace_kernel,@function
        .size           softmax_autoregressive_backward_inplace_kernel,(.L_x_475 - softmax_autoregressive_backward_inplace_kernel)
        .other          softmax_autoregressive_backward_inplace_kernel,@"STO_CUDA_ENTRY STV_DEFAULT"
softmax_autoregressive_backward_inplace_kernel:
.text.softmax_autoregressive_backward_inplace_kernel:
[----:B------:R-:W-:Y:S01]  /*0000*/  LDC R1, c[0x0][0x37c] ;  /* 0x0000df00ff017b82 */ /* 0x000fe20000000800 */
[----:B------:R-:W0:Y:S07]  /*0010*/  S2R R0, SR_TID.X ;  /* 0x0000000000007919 */ /* 0x000e2e0000002100 */
[----:B------:R-:W1:Y:S01]  /*0020*/  S2UR UR5, SR_CTAID.X ;  /* 0x00000000000579c3 */ /* 0x000e620000002500 */
[----:B------:R-:W2:Y:S01]  /*0030*/  LDCU UR4, c[0x0][0x360] ;  /* 0x00006c00ff0477ac */ /* 0x000ea20008000800 */
[----:B------:R-:W3:Y:S06]  /*0040*/  LDCU UR9, c[0x0][0x394] ;  /* 0x00007280ff0977ac */ /* 0x000eec0008000800 */
[----:B------:R-:W4:Y:S01]  /*0050*/  S2UR UR8, SR_CgaCtaId ;  /* 0x00000000000879c3 */ /* 0x000f220000008800 */
[----:B------:R-:W-:Y:S01]  /*0060*/  UMOV UR7, 0x400 ;  /* 0x0000040000077882 */ /* 0x000fe20000000000 */
[----:B------:R-:W3:Y:S06]  /*0070*/  LDCU.64 UR10, c[0x0][0x358] ;  /* 0x00006b00ff0a77ac */ /* 0x000eec0008000a00 */
[----:B------:R-:W3:Y:S01]  /*0080*/  S2UR UR6, SR_CTAID.Y ;  /* 0x00000000000679c3 */ /* 0x000ee20000002600 */
[----:B--2---:R-:W-:-:S02]  /*0090*/  USHF.R.U32.HI UR4, URZ, 0x5, UR4 ;  /* 0x00000005ff047899 */ /* 0x004fc40008011604 */
[----:B-1----:R-:W-:Y:S01]  /*00a0*/  USHF.L.U32 UR5, UR5, 0x2, URZ ;  /* 0x0000000205057899 */ /* 0x002fe200080006ff */
[C---:B0-----:R-:W-:Y:S01]  /*00b0*/  LOP3.LUT R2, R0.reuse, 0x1f, RZ, 0xc0, !PT ;  /* 0x0000001f00027812 */ /* 0x041fe200078ec0ff */
[----:B----4-:R-:W-:Y:S01]  /*00c0*/  ULEA UR8, UR8, UR7, 0x18 ;  /* 0x0000000708087291 */ /* 0x010fe2000f8ec0ff */
[C---:B------:R-:W-:Y:S01]  /*00d0*/  IMAD.SHL.U32 R8, R0.reuse, 0x4, RZ ;  /* 0x0000000400087824 */ /* 0x040fe200078e00ff */
[----:B------:R-:W-:Y:S01]  /*00e0*/  LOP3.LUT R9, RZ, R0, RZ, 0x33, !PT ;  /* 0x00000000ff097212 */ /* 0x000fe200078e33ff */
[----:B------:R-:W-:Y:S01]  /*00f0*/  VIADD R6, R0, 0x200 ;  /* 0x0000020000067836 */ /* 0x000fe20000000000 */
[----:B------:R-:W-:Y:S01]  /*0100*/  ISETP.GE.U32.AND P0, PT, R2, UR4, PT ;  /* 0x0000000402007c0c */ /* 0x000fe2000bf06070 */
[----:B------:R-:W-:Y:S01]  /*0110*/  ULOP3.LUT UR4, URZ, UR5, URZ, 0x33, !UPT ;  /* 0x00000005ff047292 */ /* 0x000fe2000f8e33ff */
[----:B------:R-:W-:Y:S01]  /*0120*/  VIADD R7, R0, 0x300 ;  /* 0x0000030000077836 */ /* 0x000fe20000000000 */
[----:B------:R-:W-:Y:S01]  /*0130*/  LOP3.LUT R8, R8, 0x7c, RZ, 0xc0, !PT ;  /* 0x0000007c08087812 */ /* 0x000fe200078ec0ff */
[----:B---3--:R-:W-:-:S02]  /*0140*/  UIMAD UR6, UR6, UR9, URZ ;  /* 0x00000009060672a4 */ /* 0x008fc4000f8e02ff */
[----:B------:R-:W-:Y:S02]  /*0150*/  IADD3 R9, PT, PT, R9, UR9, RZ ;  /* 0x0000000909097c10 */ /* 0x000fe4000fffe0ff */
[----:B------:R-:W-:Y:S01]  /*0160*/  LEA.HI R10, R0, UR8, RZ, 0x1d ;  /* 0x00000008000a7c11 */ /* 0x000fe2000f8fe8ff */
[----:B------:R-:W-:Y:S02]  /*0170*/  UIMAD UR7, UR6, UR9, URZ ;  /* 0x00000009060772a4 */ /* 0x000fe4000f8e02ff */
[----:B------:R-:W-:-:S03]  /*0180*/  UIADD3 UR6, UPT, UPT, UR4, UR9, URZ ;  /* 0x0000000904067290 */ /* 0x000fc6000fffe0ff */
[----:B------:R-:W-:-:S09]  /*0190*/  UMOV UR4, URZ ;  /* 0x000000ff00047c82 */ /* 0x000fd20008000000 */
.L_x_57:
[----:B------:R-:W-:-:S06]  /*01a0*/  UIADD3 UR9, UPT, UPT, UR6, -UR4, URZ ;  /* 0x8000000406097290 */ /* 0x000fcc000fffe0ff */
[----:B------:R-:W-:-:S13]  /*01b0*/  ISETP.LE.AND P1, PT, RZ, UR9, PT ;  /* 0x00000009ff007c0c */ /* 0x000fda000bf23270 */
[----:B0123--:R-:W-:Y:S05]  /*01c0*/  @!P1 EXIT ;  /* 0x000000000000994d */ /* 0x00ffea0003800000 */
[----:B------:R-:W0:Y:S01]  /*01d0*/  LDC R13, c[0x0][0x394] ;  /* 0x0000e500ff0d7b82 */ /* 0x000e220000000800 */
[----:B------:R-:W-:Y:S01]  /*01e0*/  ISETP.GT.AND P1, PT, R0, UR9, PT ;  /* 0x0000000900007c0c */ /* 0x000fe2000bf24270 */
[----:B------:R-:W-:Y:S01]  /*01f0*/  IMAD.U32 R2, RZ, RZ, UR4 ;  /* 0x00000004ff027e24 */ /* 0x000fe2000f8e00ff */
        /* <DEDUP_REMOVED lines=10> */
[----:B------:R-:W-:Y:S01]  /*02a0*/  IADD3 R2, PT, PT, R9, -UR5, -R2 ;  /* 0x8000000509027c10 */ /* 0x000fe2000fffe802 */
[----:B------:R-:W-:Y:S01]  /*02b0*/  BSSY.RECONVERGENT B1, `(.L_x_35) ;  /* 0x0000052000017945 */ /* 0x000fe20003800200 */
[----:B------:R-:W-:Y:S02]  /*02c0*/  HFMA2 R17, -RZ, RZ, 0, 0 ;  /* 0x00000000ff117431 */ /* 0x000fe400000001ff */
[----:B------:R-:W-:Y:S01]  /*02d0*/  IMAD.MOV.U32 R16, RZ, RZ, R0 ;  /* 0x000000ffff107224 */ /* 0x000fe200078e0000 */
[C---:B------:R-:W-:Y:S02]  /*02e0*/  ISETP.GE.U32.AND P3, PT, R2.reuse, 0xf00, PT ;  /* 0x00000f000200780c */ /* 0x040fe40003f66070 */
[----:B------:R-:W-:-:S04]  /*02f0*/  LEA.HI R14, R2, 0x1, RZ, 0x18 ;  /* 0x00000001020e7811 */ /* 0x000fc800078fc0ff */
[----:B------:R-:W-:-:S04]  /*0300*/  LOP3.LUT R23, R14, 0xf, RZ, 0xc0, !PT ;  /* 0x0000000f0e177812 */ /* 0x000fc800078ec0ff */
[----:B------:R-:W-:-:S03]  /*0310*/  ISETP.NE.AND P2, PT, R23, RZ, PT ;  /* 0x000000ff1700720c */ /* 0x000fc60003f45270 */
[----:B------:R-:W-:Y:S10]  /*0320*/  @!P3 BRA `(.L_x_36) ;  /* 0x000000040028b947 */ /* 0x000ff40003800000 */
[----:B------:R-:W0:Y:S01]  /*0330*/  LDC.64 R2, c[0x0][0x388] ;  /* 0x0000e200ff027b82 */ /* 0x000e220000000a00 */
[----:B------:R-:W-:Y:S02]  /*0340*/  IADD3 R16, P3, P4, R15, UR7, R0 ;  /* 0x000000070f107c10 */ /* 0x000fe4000fc7e000 */
[----:B------:R-:W-:Y:S02]  /*0350*/  MOV R17, RZ ;  /* 0x000000ff00117202 */ /* 0x000fe40000000f00 */
[----:B------:R-:W-:Y:S01]  /*0360*/  IADD3.X R15, PT, PT, R18, UR16, RZ, P3, P4 ;  /* 0x00000010120f7c10 */ /* 0x000fe20009fe84ff */
[C---:B------:R-:W-:Y:S02]  /*0370*/  IMAD.SHL.U32 R21, R16.reuse, 0x4, RZ ;  /* 0x0000000410157824 */ /* 0x040fe400078e00ff */
[----:B------:R-:W1:Y:S01]  /*0380*/  LDC.64 R4, c[0x0][0x380] ;  /* 0x0000e000ff047b82 */ /* 0x000e620000000a00 */
[----:B------:R-:W-:Y:S02]  /*0390*/  SHF.L.U64.HI R16, R16, 0x2, R15 ;  /* 0x0000000210107819 */ /* 0x000fe4000001020f */
[----:B------:R-:W-:-:S05]  /*03a0*/  LOP3.LUT R15, R14, 0x1fffff0, RZ, 0xc0, !PT ;  /* 0x01fffff00e0f7812 */ /* 0x000fca00078ec0ff */
[----:B------:R-:W-:Y:S01]  /*03b0*/  IMAD.MOV R15, RZ, RZ, -R15 ;  /* 0x000000ffff0f7224 */ /* 0x000fe200078e0a0f */
[----:B0-----:R-:W-:-:S04]  /*03c0*/  IADD3 R2, P3, PT, R21, R2, RZ ;  /* 0x0000000215027210 */ /* 0x001fc80007f7e0ff */
[----:B------:R-:W-:Y:S02]  /*03d0*/  IADD3 R20, P4, PT, R2, 0x2000, RZ ;  /* 0x0000200002147810 */ /* 0x000fe40007f9e0ff */
[----:B-1----:R-:W-:Y:S02]  /*03e0*/  IADD3 R21, P5, P6, R21, 0x2000, R4 ;  /* 0x0000200015157810 */ /* 0x002fe40007ebe004 */
[----:B------:R-:W-:Y:S02]  /*03f0*/  IADD3.X R3, PT, PT, RZ, R16, R3, P4, P3 ;  /* 0x00000010ff037210 */ /* 0x000fe400027e6403 */
[----:B------:R-:W-:Y:S01]  /*0400*/  IADD3.X R22, PT, PT, R16, R5, RZ, P5, P6 ;  /* 0x0000000510167210 */ /* 0x000fe20002fec4ff */
[----:B------:R-:W-:-:S08]  /*0410*/  IMAD.MOV.U32 R16, RZ, RZ, R0 ;  /* 0x000000ffff107224 */ /* 0x000fd000078e0000 */
.L_x_37:
[----:B------:R-:W-:Y:S01]  /*0420*/  MOV R2, R20 ;  /* 0x0000001400027202 */ /* 0x000fe20000000f00 */
[----:B------:R-:W-:Y:S02]  /*0430*/  IMAD.MOV.U32 R4, RZ, RZ, R21 ;  /* 0x000000ffff047224 */ /* 0x000fe400078e0015 */
[----:B------:R-:W-:Y:S02]  /*0440*/  IMAD.MOV.U32 R5, RZ, RZ, R22 ;  /* 0x000000ffff057224 */ /* 0x000fe400078e0016 */
        /* <DEDUP_REMOVED lines=12> */
[----:B------:R-:W2:Y:S01]  /*0510*/  LDG.E R22, desc[UR10][R4.64+-0x1000] ;  /* 0xfff0000a04167981 */ /* 0x000ea2000c1e1900 */
[----:B----4-:R-:W-:-:S03]  /*0520*/  FFMA R25, R21, R20, R26 ;  /* 0x0000001415197223 */ /* 0x010fc6000000001a */
[----:B------:R-:W3:Y:S04]  /*0530*/  LDG.E R20, desc[UR10][R2.64+-0xc00] ;  /* 0xfff4000a02147981 */ /* 0x000ee8000c1e1900 */
[----:B------:R-:W3:Y:S01]  /*0540*/  LDG.E R21, desc[UR10][R4.64+-0xc00] ;  /* 0xfff4000a04157981 */ /* 0x000ee2000c1e1900 */
[----:B-----5:R-:W-:-:S03]  /*0550*/  FFMA R26, R18, R19, R25 ;  /* 0x00000013121a7223 */ /* 0x020fc60000000019 */
[----:B------:R-:W4:Y:S04]  /*0560*/  LDG.E R25, desc[UR10][R2.64+-0x800] ;  /* 0xfff8000a02197981 */ /* 0x000f28000c1e1900 */
[----:B------:R-:W5:Y:S04]  /*0570*/  LDG.E R18, desc[UR10][R2.64+-0x400] ;  /* 0xfffc000a02127981 */ /* 0x000f68000c1e1900 */
[----:B------:R-:W5:Y:S01]  /*0580*/  LDG.E R19, desc[UR10][R4.64+-0x400] ;  /* 0xfffc000a04137981 */ /* 0x000f62000c1e1900 */
[----:B--2---:R-:W-:-:S04]  /*0590*/  FFMA R17, R17, R22, R26 ;  /* 0x0000001611117223 */ /* 0x004fc8000000001a */
[----:B---3--:R-:W-:Y:S02]  /*05a0*/  FFMA R22, R20, R21, R17 ;  /* 0x0000001514167223 */ /* 0x008fe40000000011 */
[----:B------:R-:W2:Y:S02]  /*05b0*/  LDG.E R17, desc[UR10][R2.64] ;  /* 0x0000000a02117981 */ /* 0x000ea4000c1e1900 */
[----:B----4-:R-:W-:Y:S02]  /*05c0*/  FFMA R25, R25, R24, R22 ;  /* 0x0000001819197223 */ /* 0x010fe40000000016 */
[----:B------:R-:W2:Y:S04]  /*05d0*/  LDG.E R20, desc[UR10][R4.64] ;  /* 0x0000000a04147981 */ /* 0x000ea8000c1e1900 */
[----:B------:R-:W3:Y:S04]  /*05e0*/  LDG.E R21, desc[UR10][R2.64+0x400] ;  /* 0x0004000a02157981 */ /* 0x000ee8000c1e1900 */
[----:B------:R-:W3:Y:S01]  /*05f0*/  LDG.E R22, desc[UR10][R4.64+0x400] ;  /* 0x0004000a04167981 */ /* 0x000ee2000c1e1900 */
[----:B-----5:R-:W-:-:S03]  /*0600*/  FFMA R26, R18, R19, R25 ;  /* 0x00000013121a7223 */ /* 0x020fc60000000019 */
[----:B------:R-:W4:Y:S04]  /*0610*/  LDG.E R25, desc[UR10][R2.64+0x800] ;  /* 0x0008000a02197981 */ /* 0x000f28000c1e1900 */
[----:B------:R-:W4:Y:S04]  /*0620*/  LDG.E R24, desc[UR10][R4.64+0x800] ;  /* 0x0008000a04187981 */ /* 0x000f28000c1e1900 */
[----:B------:R-:W5:Y:S04]  /*0630*/  LDG.E R18, desc[UR10][R2.64+0xc00] ;  /* 0x000c000a02127981 */ /* 0x000f68000c1e1900 */
[----:B------:R-:W5:Y:S01]  /*0640*/  LDG.E R19, desc[UR10][R4.64+0xc00] ;  /* 0x000c000a04137981 */ /* 0x000f62000c1e1900 */
[----:B--2---:R-:W-:-:S03]  /*0650*/  FFMA R20, R17, R20, R26 ;  /* 0x0000001411147223 */ /* 0x004fc6000000001a */
[----:B------:R-:W2:Y:S01]  /*0660*/  LDG.E R17, desc[UR10][R2.64+0x1000] ;  /* 0x0010000a02117981 */ /* 0x000ea2000c1e1900 */
[----:B---3--:R-:W-:-:S03]  /*0670*/  FFMA R22, R21, R22, R20 ;  /* 0x0000001615167223 */ /* 0x008fc60000000014 */
[----:B------:R-:W2:Y:S04]  /*0680*/  LDG.E R20, desc[UR10][R4.64+0x1000] ;  /* 0x0010000a04147981 */ /* 0x000ea8000c1e1900 */
[----:B------:R-:W3:Y:S01]  /*0690*/  LDG.E R21, desc[UR10][R2.64+0x1400] ;  /* 0x0014000a02157981 */ /* 0x000ee2000c1e1900 */
[----:B----4-:R-:W-:-:S03]  /*06a0*/  FFMA R25, R25, R24, R22 ;  /* 0x0000001819197223 */ /* 0x010fc60000000016 */
[----:B------:R-:W3:Y:S04]  /*06b0*/  LDG.E R22, desc[UR10][R4.64+0x1400] ;  /* 0x0014000a04167981 */ /* 0x000ee8000c1e1900 */
[----:B------:R-:W4:Y:S01]  /*06c0*/  LDG.E R24, desc[UR10][R4.64+0x1c00] ;  /* 0x001c000a04187981 */ /* 0x000f22000c1e1900 */
[----:B-----5:R-:W-:-:S03]  /*06d0*/  FFMA R26, R18, R19, R25 ;  /* 0x00000013121a7223 */ /* 0x020fc60000000019 */
[----:B------:R-:W5:Y:S04]  /*06e0*/  LDG.E R25, desc[UR10][R2.64+0x1800] ;  /* 0x0018000a02197981 */ /* 0x000f68000c1e1900 */
[----:B------:R-:W5:Y:S04]  /*06f0*/  LDG.E R18, desc[UR10][R4.64+0x1800] ;  /* 0x0018000a04127981 */ /* 0x000f68000c1e1900 */
[----:B------:R0:W4:Y:S01]  /*0700*/  LDG.E R19, desc[UR10][R2.64+0x1c00] ;  /* 0x001c000a02137981 */ /* 0x000122000c1e1900 */
[----:B------:R-:W-:-:S04]  /*0710*/  IADD3 R15, PT, PT, R15, 0x10, RZ ;  /* 0x000000100f0f7810 */ /* 0x000fc80007ffe0ff */
[----:B------:R-:W-:Y:S02]  /*0720*/  ISETP.NE.AND P3, PT, R15, RZ, PT ;  /* 0x000000ff0f00720c */ /* 0x000fe40003f65270 */
[----:B------:R-:W-:Y:S01]  /*0730*/  IADD3 R16, PT, PT, R16, 0x1000, RZ ;  /* 0x0000100010107810 */ /* 0x000fe20007ffe0ff */
[----:B--2---:R-:W-:-:S04]  /*0740*/  FFMA R20, R17, R20, R26 ;  /* 0x0000001411147223 */ /* 0x004fc8000000001a */
[----:B---3--:R-:W-:Y:S01]  /*0750*/  FFMA R22, R21, R22, R20 ;  /* 0x0000001615167223 */ /* 0x008fe20000000014 */
[----:B------:R-:W-:Y:S02]  /*0760*/  IADD3 R20, P4, PT, R2, 0x4000, RZ ;  /* 0x0000400002147810 */ /* 0x000fe40007f9e0ff */
[----:B------:R-:W-:-:S03]  /*0770*/  IADD3 R21, P5, PT, R4, 0x4000, RZ ;  /* 0x0000400004157810 */ /* 0x000fc60007fbe0ff */
[----:B0-----:R-:W-:Y:S02]  /*0780*/  IMAD.X R3, RZ, RZ, R3, P4 ;  /* 0x000000ffff037224 */ /* 0x001fe400020e0603 */
[----:B-----5:R-:W-:Y:S01]  /*0790*/  FFMA R18, R25, R18, R22 ;  /* 0x0000001219127223 */ /* 0x020fe20000000016 */
[----:B------:R-:W-:-:S03]  /*07a0*/  IMAD.X R22, RZ, RZ, R5, P5 ;  /* 0x000000ffff167224 */ /* 0x000fc600028e0605 */
[----:B----4-:R-:W-:Y:S01]  /*07b0*/  FFMA R17, R19, R24, R18 ;  /* 0x0000001813117223 */ /* 0x010fe20000000012 */
[----:B------:R-:W-:Y:S06]  /*07c0*/  @P3 BRA `(.L_x_37) ;  /* 0xfffffffc00143947 */ /* 0x000fec000383ffff */
.L_x_36:
[----:B------:R-:W-:Y:S05]  /*07d0*/  BSYNC.RECONVERGENT B1 ;  /* 0x0000000000017941 */ /* 0x000fea0003800200 */
.L_x_35:
[----:B------:R-:W-:Y:S01]  /*07e0*/  LOP3.LUT R25, R14, 0x7, RZ, 0xc0, !PT ;  /* 0x000000070e197812 */ /* 0x000fe200078ec0ff */
[----:B------:R-:W-:Y:S06]  /*07f0*/  @!P2 BRA `(.L_x_34) ;  /* 0x000000040068a947 */ /* 0x000fec0003800000 */
[----:B------:R-:W-:Y:S01]  /*0800*/  ISETP.GE.U32.AND P2, PT, R23, 0x8, PT ;  /* 0x000000081700780c */ /* 0x000fe20003f46070 */
[----:B------:R-:W-:Y:S01]  /*0810*/  BSSY.RECONVERGENT B1, `(.L_x_38) ;  /* 0x0000025000017945 */ /* 0x000fe20003800200 */
[----:B------:R-:W-:-:S11]  /*0820*/  ISETP.NE.AND P3, PT, R25, RZ, PT ;  /* 0x000000ff1900720c */ /* 0x000fd60003f65270 */
[----:B------:R-:W-:Y:S05]  /*0830*/  @!P2 BRA `(.L_x_39) ;  /* 0x000000000088a947 */ /* 0x000fea0003800000 */
[----:B------:R-:W0:Y:S01]  /*0840*/  LDCU.128 UR12, c[0x0][0x380] ;  /* 0x00007000ff0c77ac */ /* 0x000e220008000c00 */
[----:B------:R-:W-:-:S05]  /*0850*/  IADD3 R5, P2, PT, R16, R11, RZ ;  /* 0x0000000b10057210 */ /* 0x000fca0007f5e0ff */
[----:B------:R-:W-:Y:S02]  /*0860*/  IMAD.X R2, RZ, RZ, R12, P2 ;  /* 0x000000ffff027224 */ /* 0x000fe400010e060c */
        /* <DEDUP_REMOVED lines=14> */
[----:B------:R-:W5:Y:S04]  /*0950*/  LDG.E R26, desc[UR10][R4.64+0x1800] ;  /* 0x0018000a041a7981 */ /* 0x000f68000c1e1900 */
[----:B------:R-:W5:Y:S04]  /*0960*/  LDG.E R24, desc[UR10][R2.64+0x1c00] ;  /* 0x001c000a02187981 */ /* 0x000f68000c1e1900 */
[----:B------:R-:W5:Y:S01]  /*0970*/  LDG.E R27, desc[UR10][R4.64+0x1c00] ;  /* 0x001c000a041b7981 */ /* 0x000f62000c1e1900 */
[----:B--2---:R-:W-:-:S03]  /*0980*/  FFMA R19, R20, R19, R17 ;  /* 0x0000001314137223 */ /* 0x004fc60000000011 */
[----:B------:R-:W2:Y:S04]  /*0990*/  LDG.E R17, desc[UR10][R2.64+0xc00] ;  /* 0x000c000a02117981 */ /* 0x000ea8000c1e1900 */
[----:B------:R-:W2:Y:S01]  /*09a0*/  LDG.E R20, desc[UR10][R4.64+0xc00] ;  /* 0x000c000a04147981 */ /* 0x000ea2000c1e1900 */
[----:B---3--:R-:W-:-:S03]  /*09b0*/  FFMA R29, R22, R21, R19 ;  /* 0x00000015161d7223 */ /* 0x008fc60000000013 */
[----:B------:R-:W5:Y:S04]  /*09c0*/  LDG.E R22, desc[UR10][R2.64+0x1000] ;  /* 0x0010000a02167981 */ /* 0x000f68000c1e1900 */
[----:B------:R-:W3:Y:S04]  /*09d0*/  LDG.E R21, desc[UR10][R2.64+0x1400] ;  /* 0x0014000a02157981 */ /* 0x000ee8000c1e1900 */
[----:B------:R-:W3:Y:S01]  /*09e0*/  LDG.E R19, desc[UR10][R2.64+0x1800] ;  /* 0x0018000a02137981 */ /* 0x000ee2000c1e1900 */
[----:B----4-:R-:W-:Y:S01]  /*09f0*/  FFMA R18, R15, R18, R29 ;  /* 0x000000120f127223 */ /* 0x010fe2000000001d */
[----:B------:R-:W-:-:S03]  /*0a00*/  IADD3 R16, PT, PT, R16, 0x800, RZ ;  /* 0x0000080010107810 */ /* 0x000fc60007ffe0ff */
[----:B--2---:R-:W-:-:S04]  /*0a10*/  FFMA R17, R17, R20, R18 ;  /* 0x0000001411117223 */ /* 0x004fc80000000012 */
[----:B-----5:R-:W-:-:S04]  /*0a20*/  FFMA R22, R22, R23, R17 ;  /* 0x0000001716167223 */ /* 0x020fc80000000011 */
[----:B---3--:R-:W-:-:S04]  /*0a30*/  FFMA R22, R21, R28, R22 ;  /* 0x0000001c15167223 */ /* 0x008fc80000000016 */
[----:B------:R-:W-:-:S04]  /*0a40*/  FFMA R19, R19, R26, R22 ;  /* 0x0000001a13137223 */ /* 0x000fc80000000016 */
[----:B------:R-:W-:-:S07]  /*0a50*/  FFMA R17, R24, R27, R19 ;  /* 0x0000001b18117223 */ /* 0x000fce0000000013 */
.L_x_39:
[----:B------:R-:W-:Y:S05]  /*0a60*/  BSYNC.RECONVERGENT B1 ;  /* 0x0000000000017941 */ /* 0x000fea0003800200 */
.L_x_38:
[----:B------:R-:W-:Y:S05]  /*0a70*/  @!P3 BRA `(.L_x_34) ;  /* 0x0000000000c8b947 */ /* 0x000fea0003800000 */
[----:B------:R-:W-:Y:S01]  /*0a80*/  ISETP.GE.U32.AND P2, PT, R25, 0x4, PT ;  /* 0x000000041900780c */ /* 0x000fe20003f46070 */
[----:B------:R-:W-:Y:S01]  /*0a90*/  BSSY.RECONVERGENT B1, `(.L_x_40) ;  /* 0x000001a000017945 */ /* 0x000fe20003800200 */
[----:B------:R-:W-:-:S04]  /*0aa0*/  LOP3.LUT R14, R14, 0x3, RZ, 0xc0, !PT ;  /* 0x000000030e0e7812 */ /* 0x000fc800078ec0ff */
[----:B------:R-:W-:-:S07]  /*0ab0*/  ISETP.NE.AND P3, PT, R14, RZ, PT ;  /* 0x000000ff0e00720c */ /* 0x000fce0003f65270 */
[----:B------:R-:W-:Y:S06]  /*0ac0*/  @!P2 BRA `(.L_x_41) ;  /* 0x000000000058a947 */ /* 0x000fec0003800000 */
        /* <DEDUP_REMOVED lines=22> */
.L_x_41:
[----:B------:R-:W-:Y:S05]  /*0c30*/  BSYNC.RECONVERGENT B1 ;  /* 0x0000000000017941 */ /* 0x000fea0003800200 */
.L_x_40:
        /* <DEDUP_REMOVED lines=22> */
.L_x_34:
[----:B------:R-:W-:Y:S05]  /*0da0*/  BSYNC.RECONVERGENT B0 ;  /* 0x0000000000007941 */ /* 0x000fea0003800200 */
.L_x_33:
[----:B------:R-:W0:Y:S01]  /*0db0*/  SHFL.BFLY PT, R2, R17, 0x10, 0x1f ;  /* 0x0e001f0011027f89 */ /* 0x000e2200000e0000 */
[----:B------:R-:W-:Y:S01]  /*0dc0*/  LOP3.LUT R15, R0, 0x1f, RZ, 0xc0, !PT ;  /* 0x0000001f000f7812 */ /* 0x000fe200078ec0ff */
[----:B------:R-:W1:Y:S01]  /*0dd0*/  LDCU UR16, c[0x0][0x39c] ;  /* 0x00007380ff1077ac */ /* 0x000e620008000800 */
[----:B------:R-:W-:Y:S02]  /*0de0*/  BSSY.RECONVERGENT B0, `(.L_x_42) ;  /* 0x000008e000007945 */ /* 0x000fe40003800200 */
[----:B------:R-:W-:Y:S01]  /*0df0*/  ISETP.NE.AND P2, PT, R15, RZ, PT ;  /* 0x000000ff0f00720c */ /* 0x000fe20003f45270 */
[----:B------:R-:W2:Y:S01]  /*0e00*/  LDCU UR17, c[0x0][0x394] ;  /* 0x00007280ff1177ac */ /* 0x000ea20008000800 */
[----:B------:R-:W3:Y:S01]  /*0e10*/  LDCU.64 UR14, c[0x0][0x388] ;  /* 0x00007100ff0e77ac */ /* 0x000ee20008000a00 */
        /* <DEDUP_REMOVED lines=9> */
[----:B------:R-:W-:-:S04]  /*0eb0*/  HFMA2 R14, -RZ, RZ, 0, 0 ;  /* 0x00000000ff0e7431 */ /* 0x000fc800000001ff */
        /* <DEDUP_REMOVED lines=14> */
[----:B-123--:R-:W-:Y:S06]  /*0fa0*/  @P2 BRA `(.L_x_43) ;  /* 0x0000000400c42947 */ /* 0x00efec0003800000 */
[----:B------:R-:W0:Y:S01]  /*0fb0*/  LDCU.64 UR12, c[0x0][0x380] ;  /* 0x00007000ff0c77ac */ /* 0x000e220008000a00 */
[----:B------:R-:W-:Y:S01]  /*0fc0*/  LOP3.LUT R20, R9, 0x300, RZ, 0xc0, !PT ;  /* 0x0000030009147812 */ /* 0x000fe200078ec0ff */
[----:B------:R-:W-:Y:S01]  /*0fd0*/  BSSY.RECONVERGENT B1, `(.L_x_44) ;  /* 0x0000035000017945 */ /* 0x000fe20003800200 */
[----:B------:R-:W-:Y:S02]  /*0fe0*/  IMAD.MOV.U32 R19, RZ, RZ, R0 ;  /* 0x000000ffff137224 */ /* 0x000fe400078e0000 */
[----:B------:R-:W-:Y:S02]  /*0ff0*/  ISETP.NE.AND P2, PT, R20, 0x300, PT ;  /* 0x000003001400780c */ /* 0x000fe40003f45270 */
[----:B0-----:R-:W-:-:S04]  /*1000*/  LEA R2, P3, R11, UR12, 0x2 ;  /* 0x0000000c0b027c11 */ /* 0x001fc8000f8610ff */
[----:B------:R-:W-:-:S07]  /*1010*/  LEA.HI.X R3, R11, UR13, R12, 0x2, P3 ;  /* 0x0000000d0b037c11 */ /* 0x000fce00098f140c */
[----:B------:R-:W-:Y:S05]  /*1020*/  @!P2 BRA `(.L_x_45) ;  /* 0x0000000000bca947 */ /* 0x000fea0003800000 */
[----:B------:R-:W0:Y:S01]  /*1030*/  LDCU.64 UR12, c[0x0][0x388] ;  /* 0x00007100ff0c77ac */ /* 0x000e220008000a00 */
[C---:B------:R-:W-:Y:S01]  /*1040*/  IADD3 R5, P2, PT, R0.reuse, R11, RZ ;  /* 0x0000000b00057210 */ /* 0x040fe20007f5e0ff */
[----:B------:R-:W1:Y:S01]  /*1050*/  @!P1 LDC R19, c[0x0][0x39c] ;  /* 0x0000e700ff139b82 */ /* 0x000e620000000800 */
[----:B------:R-:W-:-:S03]  /*1060*/  LEA R14, P3, R0, R2, 0x2 ;  /* 0x00000002000e7211 */ /* 0x000fc600078610ff */
[----:B------:R-:W-:Y:S01]  /*1070*/  IMAD.X R16, RZ, RZ, R12, P2 ;  /* 0x000000ffff107224 */ /* 0x000fe200010e060c */
[----:B------:R-:W-:-:S05]  /*1080*/  LEA.HI.X R15, R0, R3, RZ, 0x2, P3 ;  /* 0x00000003000f7211 */ /* 0x000fca00018f14ff */
[----:B------:R-:W2:Y:S01]  /*1090*/  @!P1 LDG.E.EF R18, desc[UR10][R14.64] ;  /* 0x0000000a0e129981 */ /* 0x000ea2000c0e1900 */
[----:B0-----:R-:W-:-:S04]  /*10a0*/  LEA R4, P2, R5, UR12, 0x2 ;  /* 0x0000000c05047c11 */ /* 0x001fc8000f8410ff */
[----:B------:R-:W-:-:S05]  /*10b0*/  LEA.HI.X R5, R5, UR13, R16, 0x2, P2 ;  /* 0x0000000d05057c11 */ /* 0x000fca00090f1410 */
[----:B------:R-:W3:Y:S01]  /*10c0*/  @!P1 LDG.E.EF R16, desc[UR10][R4.64] ;  /* 0x0000000a04109981 */ /* 0x000ee2000c0e1900 */
[----:B--2---:R-:W-:-:S04]  /*10d0*/  @!P1 FADD R17, -R13, R18 ;  /* 0x000000120d119221 */ /* 0x004fc80000000100 */
[----:B---3--:R-:W-:-:S04]  /*10e0*/  @!P1 FMUL R16, R16, R17 ;  /* 0x0000001110109220 */ /* 0x008fc80000400000 */
[----:B-1----:R-:W-:-:S05]  /*10f0*/  @!P1 FMUL R17, R16, R19 ;  /* 0x0000001310119220 */ /* 0x002fca0000400000 */
[----:B------:R0:W-:Y:S04]  /*1100*/  @!P1 STG.E.EF desc[UR10][R14.64], R17 ;  /* 0x000000110e009986 */ /* 0x0001e8000c00190a */
[----:B------:R0:W-:Y:S01]  /*1110*/  @P1 STG.E.EF desc[UR10][R14.64], RZ ;  /* 0x000000ff0e001986 */ /* 0x0001e2000c00190a */
[----:B------:R-:W-:Y:S02]  /*1120*/  ISETP.NE.AND P1, PT, R20, RZ, PT ;  /* 0x000000ff1400720c */ /* 0x000fe40003f25270 */
[----:B------:R-:W-:-:S11]  /*1130*/  IADD3 R19, PT, PT, R0, 0x100, RZ ;  /* 0x0000010000137810 */ /* 0x000fd60007ffe0ff */
[----:B0-----:R-:W-:Y:S05]  /*1140*/  @!P1 BRA `(.L_x_45) ;  /* 0x0000000000749947 */ /* 0x001fea0003800000 */
[----:B------:R-:W-:Y:S01]  /*1150*/  ISETP.GT.AND P1, PT, R19, UR9, PT ;  /* 0x0000000913007c0c */ /* 0x000fe2000bf24270 */
[----:B------:R-:W-:-:S12]  /*1160*/  BSSY.RECONVERGENT B2, `(.L_x_46) ;  /* 0x000000b000027945 */ /* 0x000fd80003800200 */
[----:B------:R-:W-:Y:S05]  /*1170*/  @P1 BRA `(.L_x_47) ;  /* 0x0000000000201947 */ /* 0x000fea0003800000 */
[----:B------:R-:W2:Y:S01]  /*1180*/  LDG.E.EF R18, desc[UR10][R14.64+0x400] ;  /* 0x0004000a0e127981 */ /* 0x000ea2000c0e1900 */
[----:B------:R-:W0:Y:S03]  /*1190*/  LDCU UR12, c[0x0][0x39c] ;  /* 0x00007380ff0c77ac */ /* 0x000e260008000800 */
[----:B------:R-:W3:Y:S01]  /*11a0*/  LDG.E.EF R16, desc[UR10][R4.64+0x400] ;  /* 0x0004000a04107981 */ /* 0x000ee2000c0e1900 */
[----:B--2---:R-:W-:-:S04]  /*11b0*/  FADD R17, -R13, R18 ;  /* 0x000000120d117221 */ /* 0x004fc80000000100 */
[----:B---3--:R-:W-:-:S04]  /*11c0*/  FMUL R16, R16, R17 ;  /* 0x0000001110107220 */ /* 0x008fc80000400000 */
[----:B0-----:R-:W-:-:S05]  /*11d0*/  FMUL R17, R16, UR12 ;  /* 0x0000000c10117c20 */ /* 0x001fca0008400000 */
[----:B------:R1:W-:Y:S01]  /*11e0*/  STG.E.EF desc[UR10][R14.64+0x400], R17 ;  /* 0x000400110e007986 */ /* 0x0003e2000c00190a */
[----:B------:R-:W-:Y:S05]  /*11f0*/  BRA `(.L_x_48) ;  /* 0x0000000000047947 */ /* 0x000fea0003800000 */
.L_x_47:
[----:B------:R0:W-:Y:S02]  /*1200*/  STG.E.EF desc[UR10][R14.64+0x400], RZ ;  /* 0x000400ff0e007986 */ /* 0x0001e4000c00190a */
.L_x_48:
[----:B------:R-:W-:Y:S05]  /*1210*/  BSYNC.RECONVERGENT B2 ;  /* 0x0000000000027941 */ /* 0x000fea0003800200 */
.L_x_46:
[----:B------:R-:W-:Y:S01]  /*1220*/  ISETP.NE.AND P1, PT, R20, 0x100, PT ;  /* 0x000001001400780c */ /* 0x000fe20003f25270 */
[----:B------:R-:W-:-:S12]  /*1230*/  IMAD.MOV.U32 R19, RZ, RZ, R6 ;  /* 0x000000ffff137224 */ /* 0x000fd800078e0006 */
[----:B------:R-:W-:Y:S05]  /*1240*/  @!P1 BRA `(.L_x_45) ;  /* 0x0000000000349947 */ /* 0x000fea0003800000 */
[----:B------:R-:W-:-:S13]  /*1250*/  ISETP.GT.AND P1, PT, R6, UR9, PT ;  /* 0x0000000906007c0c */ /* 0x000fda000bf24270 */
[----:B------:R-:W-:Y:S05]  /*1260*/  @P1 BRA `(.L_x_49) ;  /* 0x0000000000241947 */ /* 0x000fea0003800000 */
[----:B------:R-:W1:Y:S01]  /*1270*/  LDG.E.EF R16, desc[UR10][R14.64+0x800] ;  /* 0x0008000a0e107981 */ /* 0x000e62000c0e1900 */
[----:B------:R-:W2:Y:S03]  /*1280*/  LDCU UR12, c[0x0][0x39c] ;  /* 0x00007380ff0c77ac */ /* 0x000ea60008000800 */
[----:B------:R-:W3:Y:S01]  /*1290*/  LDG.E.EF R4, desc[UR10][R4.64+0x800] ;  /* 0x0008000a04047981 */ /* 0x000ee2000c0e1900 */
[----:B------:R-:W-:Y:S02]  /*12a0*/  IMAD.MOV.U32 R19, RZ, RZ, R7 ;  /* 0x000000ffff137224 */ /* 0x000fe400078e0007 */
[----:B-1----:R-:W-:-:S04]  /*12b0*/  FADD R17, -R13, R16 ;  /* 0x000000100d117221 */ /* 0x002fc80000000100 */
[----:B---3--:R-:W-:-:S04]  /*12c0*/  FMUL R17, R4, R17 ;  /* 0x0000001104117220 */ /* 0x008fc80000400000 */
[----:B--2---:R-:W-:-:S05]  /*12d0*/  FMUL R17, R17, UR12 ;  /* 0x0000000c11117c20 */ /* 0x004fca0008400000 */
[----:B------:R2:W-:Y:S01]  /*12e0*/  STG.E.EF desc[UR10][R14.64+0x800], R17 ;  /* 0x000800110e007986 */ /* 0x0005e2000c00190a */
[----:B------:R-:W-:Y:S05]  /*12f0*/  BRA `(.L_x_45) ;  /* 0x0000000000087947 */ /* 0x000fea0003800000 */
.L_x_49:
[----:B------:R3:W-:Y:S01]  /*1300*/  STG.E.EF desc[UR10][R14.64+0x800], RZ ;  /* 0x000800ff0e007986 */ /* 0x0007e2000c00190a */
[----:B------:R-:W-:-:S07]  /*1310*/  MOV R19, R7 ;  /* 0x0000000700137202 */ /* 0x000fce0000000f00 */
.L_x_45:
[----:B------:R-:W-:Y:S05]  /*1320*/  BSYNC.RECONVERGENT B1 ;  /* 0x0000000000017941 */ /* 0x000fea0003800200 */
.L_x_44:
[----:B------:R-:W-:-:S13]  /*1330*/  ISETP.GE.U32.AND P1, PT, R9, 0x300, PT ;  /* 0x000003000900780c */ /* 0x000fda0003f26070 */
[----:B------:R-:W-:Y:S05]  /*1340*/  @!P1 BRA `(.L_x_43) ;  /* 0x0000000000dc9947 */ /* 0x000fea0003800000 */
.L_x_56:
[C---:B------:R-:W-:Y:S02]  /*1350*/  ISETP.GT.AND P1, PT, R19.reuse, UR9, PT ;  /* 0x0000000913007c0c */ /* 0x040fe4000bf24270 */
[C---:B0123--:R-:W-:Y:S02]  /*1360*/  IADD3 R15, P2, PT, R19.reuse, R11, RZ ;  /* 0x0000000b130f7210 */ /* 0x04ffe40007f5e0ff */
[----:B------:R-:W-:-:S03]  /*1370*/  LEA R4, P3, R19, R2, 0x2 ;  /* 0x0000000213047211 */ /* 0x000fc600078610ff */
[----:B------:R-:W-:Y:S01]  /*1380*/  IMAD.X R16, RZ, RZ, R12, P2 ;  /* 0x000000ffff107224 */ /* 0x000fe200010e060c */
[----:B------:R-:W-:Y:S02]  /*1390*/  LEA R14, P2, R15, UR14, 0x2 ;  /* 0x0000000e0f0e7c11 */ /* 0x000fe4000f8410ff */
[----:B------:R-:W-:Y:S02]  /*13a0*/  LEA.HI.X R5, R19, R3, RZ, 0x2, P3 ;  /* 0x0000000313057211 */ /* 0x000fe400018f14ff */
[----:B------:R-:W-:Y:S01]  /*13b0*/  LEA.HI.X R15, R15, UR15, R16, 0x2, P2 ;  /* 0x0000000f0f0f7c11 */ /* 0x000fe200090f1410 */
[----:B------:R-:W0:Y:S02]  /*13c0*/  @!P1 LDC R21, c[0x0][0x39c] ;  /* 0x0000e700ff159b82 */ /* 0x000e240000000800 */
[----:B------:R-:W2:Y:S04]  /*13d0*/  @!P1 LDG.E.EF R18, desc[UR10][R4.64] ;  /* 0x0000000a04129981 */ /* 0x000ea8000c0e1900 */
[----:B------:R-:W3:Y:S01]  /*13e0*/  @!P1 LDG.E.EF R16, desc[UR10][R14.64] ;  /* 0x0000000a0e109981 */ /* 0x000ee2000c0e1900 */
[----:B------:R-:W-:-:S05]  /*13f0*/  VIADD R20, R19, 0x100 ;  /* 0x0000010013147836 */ /* 0x000fca0000000000 */
[----:B------:R-:W-:-:S13]  /*1400*/  ISETP.GT.AND P2, PT, R20, UR9, PT ;  /* 0x0000000914007c0c */ /* 0x000fda000bf44270 */
[----:B------:R-:W1:Y:S01]  /*1410*/  @!P2 LDC R25, c[0x0][0x39c] ;  /* 0x0000e700ff19ab82 */ /* 0x000e620000000800 */
[----:B--2---:R-:W-:-:S04]  /*1420*/  @!P1 FADD R17, -R13, R18 ;  /* 0x000000120d119221 */ /* 0x004fc80000000100 */
[----:B---3--:R-:W-:Y:S01]  /*1430*/  @!P1 FMUL R18, R16, R17 ;  /* 0x0000001110129220 */ /* 0x008fe20000400000 */
[----:B------:R-:W-:-:S04]  /*1440*/  IMAD.WIDE.U32 R16, R19, 0x4, R2 ;  /* 0x0000000413107825 */ /* 0x000fc800078e0002 */
[----:B0-----:R-:W-:-:S05]  /*1450*/  @!P1 FMUL R21, R18, R21 ;  /* 0x0000001512159220 */ /* 0x001fca0000400000 */
[----:B------:R0:W-:Y:S04]  /*1460*/  @!P1 STG.E.EF desc[UR10][R16.64], R21 ;  /* 0x0000001510009986 */ /* 0x0001e8000c00190a */
[----:B------:R0:W-:Y:S04]  /*1470*/  @P1 STG.E.EF desc[UR10][R16.64], RZ ;  /* 0x000000ff10001986 */ /* 0x0001e8000c00190a */
[----:B------:R-:W2:Y:S04]  /*1480*/  @!P2 LDG.E.EF R20, desc[UR10][R4.64+0x400] ;  /* 0x0004000a0414a981 */ /* 0x000ea8000c0e1900 */
[----:B------:R-:W3:Y:S01]  /*1490*/  @!P2 LDG.E.EF R18, desc[UR10][R14.64+0x400] ;  /* 0x0004000a0e12a981 */ /* 0x000ee2000c0e1900 */
[----:B------:R-:W-:Y:S01]  /*14a0*/  BSSY.RECONVERGENT B1, `(.L_x_50) ;  /* 0x0000011000017945 */ /* 0x000fe20003800200 */
[----:B--2---:R-:W-:-:S04]  /*14b0*/  @!P2 FADD R23, -R13, R20 ;  /* 0x000000140d17a221 */ /* 0x004fc80000000100 */
[----:B---3--:R-:W-:-:S04]  /*14c0*/  @!P2 FMUL R18, R18, R23 ;  /* 0x000000171212a220 */ /* 0x008fc80000400000 */
[----:B-1----:R-:W-:Y:S01]  /*14d0*/  @!P2 FMUL R23, R18, R25 ;  /* 0x000000191217a220 */ /* 0x002fe20000400000 */
[----:B------:R-:W-:-:S04]  /*14e0*/  IADD3 R18, PT, PT, R19, 0x200, RZ ;  /* 0x0000020013127810 */ /* 0x000fc80007ffe0ff */
[----:B------:R0:W-:Y:S01]  /*14f0*/  @!P2 STG.E.EF desc[UR10][R16.64+0x400], R23 ;  /* 0x000400171000a986 */ /* 0x0001e2000c00190a */
[----:B------:R-:W-:-:S03]  /*1500*/  ISETP.GT.AND P1, PT, R18, UR9, PT ;  /* 0x0000000912007c0c */ /* 0x000fc6000bf24270 */
[----:B------:R0:W-:Y:S10]  /*1510*/  @P2 STG.E.EF desc[UR10][R16.64+0x400], RZ ;  /* 0x000400ff10002986 */ /* 0x0001f4000c00190a */
[----:B0-----:R-:W-:Y:S05]  /*1520*/  @P1 BRA `(.L_x_51) ;  /* 0x00000000001c1947 */ /* 0x001fea0003800000 */
[----:B------:R-:W2:Y:S04]  /*1530*/  LDG.E.EF R20, desc[UR10][R4.64+0x800] ;  /* 0x0008000a04147981 */ /* 0x000ea8000c0e1900 */
[----:B------:R-:W3:Y:S01]  /*1540*/  LDG.E.EF R18, desc[UR10][R14.64+0x800] ;  /* 0x0008000a0e127981 */ /* 0x000ee2000c0e1900 */
[----:B--2---:R-:W-:-:S04]  /*1550*/  FADD R21, -R13, R20 ;  /* 0x000000140d157221 */ /* 0x004fc80000000100 */
[----:B---3--:R-:W-:-:S04]  /*1560*/  FMUL R18, R18, R21 ;  /* 0x0000001512127220 */ /* 0x008fc80000400000 */
[----:B------:R-:W-:-:S05]  /*1570*/  FMUL R21, R18, UR16 ;  /* 0x0000001012157c20 */ /* 0x000fca0008400000 */
[----:B------:R1:W-:Y:S01]  /*1580*/  STG.E.EF desc[UR10][R16.64+0x800], R21 ;  /* 0x0008001510007986 */ /* 0x0003e2000c00190a */
[----:B------:R-:W-:Y:S05]  /*1590*/  BRA `(.L_x_52) ;  /* 0x0000000000047947 */ /* 0x000fea0003800000 */
.L_x_51:
[----:B------:R0:W-:Y:S02]  /*15a0*/  STG.E.EF desc[UR10][R16.64+0x800], RZ ;  /* 0x000800ff10007986 */ /* 0x0001e4000c00190a */
.L_x_52:
[----:B------:R-:W-:Y:S05]  /*15b0*/  BSYNC.RECONVERGENT B1 ;  /* 0x0000000000017941 */ /* 0x000fea0003800200 */
.L_x_50:
[----:B------:R-:W-:Y:S01]  /*15c0*/  VIADD R18, R19, 0x300 ;  /* 0x0000030013127836 */ /* 0x000fe20000000000 */
[----:B------:R-:W-:Y:S04]  /*15d0*/  BSSY.RECONVERGENT B1, `(.L_x_53) ;  /* 0x000000b000017945 */ /* 0x000fe80003800200 */
[----:B------:R-:W-:-:S13]  /*15e0*/  ISETP.GT.AND P1, PT, R18, UR9, PT ;  /* 0x0000000912007c0c */ /* 0x000fda000bf24270 */
[----:B------:R-:W-:Y:S05]  /*15f0*/  @P1 BRA `(.L_x_54) ;  /* 0x00000000001c1947 */ /* 0x000fea0003800000 */
[----:B------:R-:W1:Y:S04]  /*1600*/  LDG.E.EF R4, desc[UR10][R4.64+0xc00] ;  /* 0x000c000a04047981 */ /* 0x000e68000c0e1900 */
[----:B------:R-:W2:Y:S01]  /*1610*/  LDG.E.EF R14, desc[UR10][R14.64+0xc00] ;  /* 0x000c000a0e0e7981 */ /* 0x000ea2000c0e1900 */
[----:B-1----:R-:W-:-:S04]  /*1620*/  FADD R21, -R13, R4 ;  /* 0x000000040d157221 */ /* 0x002fc80000000100 */
[----:B--2---:R-:W-:-:S04]  /*1630*/  FMUL R21, R14, R21 ;  /* 0x000000150e157220 */ /* 0x004fc80000400000 */
[----:B------:R-:W-:-:S05]  /*1640*/  FMUL R21, R21, UR16 ;  /* 0x0000001015157c20 */ /* 0x000fca0008400000 */
[----:B------:R3:W-:Y:S01]  /*1650*/  STG.E.EF desc[UR10][R16.64+0xc00], R21 ;  /* 0x000c001510007986 */ /* 0x0007e2000c00190a */
[----:B------:R-:W-:Y:S05]  /*1660*/  BRA `(.L_x_55) ;  /* 0x0000000000047947 */ /* 0x000fea0003800000 */
.L_x_54:
[----:B------:R2:W-:Y:S02]  /*1670*/  STG.E.EF desc[UR10][R16.64+0xc00], RZ ;  /* 0x000c00ff10007986 */ /* 0x0005e4000c00190a */
.L_x_55:
[----:B------:R-:W-:Y:S05]  /*1680*/  BSYNC.RECONVERGENT B1 ;  /* 0x0000000000017941 */ /* 0x000fea0003800200 */
.L_x_53:
[----:B------:R-:W-:-:S04]  /*1690*/  IADD3 R19, PT, PT, R19, 0x400, RZ ;  /* 0x0000040013137810 */ /* 0x000fc80007ffe0ff */
[----:B------:R-:W-:-:S13]  /*16a0*/  ISETP.GE.AND P1, PT, R19, UR17, PT ;  /* 0x0000001113007c0c */ /* 0x000fda000bf26270 */
[----:B------:R-:W-:Y:S05]  /*16b0*/  @!P1 BRA `(.L_x_56) ;  /* 0xfffffffc00249947 */ /* 0x000fea000383ffff */
.L_x_43:
[----:B------:R-:W-:Y:S05]  /*16c0*/  BSYNC.RECONVERGENT B0 ;  /* 0x0000000000007941 */ /* 0x000fea0003800200 */
.L_x_42:
[----:B------:R-:W-:Y:S05]  /*16d0*/  BRA.U UP0, `(.L_x_57) ;  /* 0xffffffe900b07547 */ /* 0x000fea000b83ffff */
[----:B------:R-:W-:Y:S05]  /*16e0*/  EXIT ;  /* 0x000000000000794d */ /* 0x000fea0003800000 */
.L_x_58:
        /* <DEDUP_REMOVED lines=9> */
.L_x_475:


//--------------------- .text.softmax_forward_kernel52 --------------------------
	.section	.text.softmax_forward_kernel52,"ax",@progbits
	.align	128
        .global         softmax_forward_kernel52
        .type           softmax_forward_kernel52,@function
        .size           softmax_forward_kernel52,(.L_x_459 - softmax_forward_kernel52)
        .other          softmax_forward_kernel52,@"STO_CUDA_ENTRY STV_DEFAULT"
softmax_forward_kernel52:
.text.softmax_forward_kernel52:
[----:B------:R-:W-:Y:S01]  /*0000*/  LDC R1, c[0x0][0x37c] ;  /* 0x0000df00ff017b82 */ /* 0x000fe20000000800 */
[----:B------:R-:W0:Y:S07]  /*0010*/  S2R R4, SR_TID.X ;  /* 0x0000000000047919 */ /* 0x000e2e0000002100 */
[----:B------:R-:W1:Y:S01]  /*0020*/  S2UR UR6, SR_CTAID.X ;  /* 0x00000000000679c3 */ /* 0x000e620000002500 */
[----:B------:R-:W2:Y:S01]  /*0030*/  LDCU UR4, c[0x0][0x360] ;  /* 0x00006c00ff0477ac */ /* 0x000ea20008000800 */
[----:B------:R-:W3:Y:S06]  /*0040*/  LDCU UR5, c[0x0][0x370] ;  /* 0x00006e00ff0577ac */ /* 0x000eec0008000800 */
[----:B------:R-:W4:Y:S01]  /*0050*/  LDC.64 R6, c[0x0][0x398] ;  /* 0x0000e600ff067b82 */ /* 0x000f220000000a00 */
[----:B--2---:R-:W-:Y:S01]  /*0060*/  USHF.R.U32.HI UR4, URZ, 0x5, UR4 ;  /* 0x00000005ff047899 */ /* 0x004fe20008011604 */
[----:B-1----:R-:W-:-:S04]  /*0070*/  LOP3.LUT R2, RZ, UR6, RZ, 0x33, !PT ;  /* 0x00000006ff027c12 */ /* 0x002fc8000f8e33ff */
[----:B---3--:R-:W-:Y:S02]  /*0080*/  IADD3 R3, PT, PT, R2, UR5, RZ ;  /* 0x0000000502037c10 */ /* 0x008fe4000fffe0ff */
[----:B0-----:R-:W-:Y:S01]  /*0090*/  SHF.R.U32.HI R0, RZ, 0x5, R4 ;  /* 0x00000005ff007819 */ /* 0x001fe20000011604 */
[----:B----4-:R-:W-:-:S04]  /*00a0*/  IMAD R5, R7, R6, RZ ;  /* 0x0000000607057224 */ /* 0x010fc800078e02ff */
[----:B------:R-:W-:-:S05]  /*00b0*/  IMAD R0, R3, UR4, R0 ;  /* 0x0000000403007c24 */ /* 0x000fca000f8e0200 */
[----:B------:R-:W-:-:S13]  /*00c0*/  ISETP.GE.AND P0, PT, R0, R5, PT ;  /* 0x000000050000720c */ /* 0x000fda0003f06270 */
[----:B------:R-:W-:Y:S05]  /*00d0*/  @P0 EXIT ;  /* 0x000000000000094d */ /* 0x000fea0003800000 */
[----:B------:R-:W-:Y:S01]  /*00e0*/  IABS R6, R7 ;  /* 0x0000000700067213 */ /* 0x000fe20000000000 */
[----:B------:R-:W0:Y:S01]  /*00f0*/  LDCU.64 UR4, c[0x0][0x358] ;  /* 0x00006b00ff0477ac */ /* 0x000e220008000a00 */
[----:B------:R-:W-:Y:S01]  /*0100*/  IABS R8, R0 ;  /* 0x0000000000087213 */ /* 0x000fe20000000000 */
[----:B------:R-:W-:Y:S01]  /*0110*/  BSSY.RECONVERGENT B0, `(.L_x_59) ;  /* 0x000006d000007945 */ /* 0x000fe20003800200 */
[----:B------:R-:W1:Y:S01]  /*0120*/  I2F.RP R5, R6 ;  /* 0x0000000600057306 */ /* 0x000e620000209400 */
[----:B------:R-:W-:Y:S01]  /*0130*/  ISETP.GE.AND P2, PT, R0, RZ, PT ;  /* 0x000000ff0000720c */ /* 0x000fe20003f46270 */
[----:B------:R-:W2:Y:S01]  /*0140*/  LDCU UR8, c[0x0][0x388] ;  /* 0x00007100ff0877ac */ /* 0x000ea20008000800 */
[----:B------:R-:W-:-:S05]  /*0150*/  MOV R12, 0xff7fffff ;  /* 0xff7fffff000c7802 */ /* 0x000fca0000000f00 */
[----:B-1----:R-:W1:Y:S02]  /*0160*/  MUFU.RCP R5, R5 ;  /* 0x0000000500057308 */ /* 0x002e640000001000 */
[----:B-1----:R-:W-:-:S06]  /*0170*/  IADD3 R2, PT, PT, R5, 0xffffffe, RZ ;  /* 0x0ffffffe05027810 */ /* 0x002fcc0007ffe0ff */
[----:B------:R1:W3:Y:S02]  /*0180*/  F2I.FTZ.U32.TRUNC.NTZ R3, R2 ;  /* 0x0000000200037305 */ /* 0x0002e4000021f000 */
[----:B-1----:R-:W-:Y:S01]  /*0190*/  HFMA2 R2, -RZ, RZ, 0, 0 ;  /* 0x00000000ff027431 */ /* 0x002fe200000001ff */
[----:B---3--:R-:W-:-:S05]  /*01a0*/  IADD3 R9, PT, PT, RZ, -R3, RZ ;  /* 0x80000003ff097210 */ /* 0x008fca0007ffe0ff */
[----:B------:R-:W-:-:S04]  /*01b0*/  IMAD R9, R9, R6, RZ ;  /* 0x0000000609097224 */ /* 0x000fc800078e02ff */
[----:B------:R-:W-:-:S06]  /*01c0*/  IMAD.HI.U32 R3, R3, R9, R2 ;  /* 0x0000000903037227 */ /* 0x000fcc00078e0002 */
[----:B------:R-:W-:-:S05]  /*01d0*/  IMAD.HI.U32 R3, R3, R8, RZ ;  /* 0x0000000803037227 */ /* 0x000fca00078e00ff */
[----:B------:R-:W-:-:S05]  /*01e0*/  IADD3 R3, PT, PT, -R3, RZ, RZ ;  /* 0x000000ff03037210 */ /* 0x000fca0007ffe1ff */
[----:B------:R-:W-:-:S05]  /*01f0*/  IMAD R5, R6, R3, R8 ;  /* 0x0000000306057224 */ /* 0x000fca00078e0208 */
[----:B------:R-:W-:-:S13]  /*0200*/  ISETP.GT.U32.AND P0, PT, R6, R5, PT ;  /* 0x000000050600720c */ /* 0x000fda0003f04070 */
[----:B------:R-:W-:Y:S02]  /*0210*/  @!P0 IADD3 R5, PT, PT, R5, -R6, RZ ;  /* 0x8000000605058210 */ /* 0x000fe40007ffe0ff */
[----:B------:R-:W-:Y:S02]  /*0220*/  ISETP.NE.AND P0, PT, R7, RZ, PT ;  /* 0x000000ff0700720c */ /* 0x000fe40003f05270 */
[----:B------:R-:W-:-:S13]  /*0230*/  ISETP.GT.U32.AND P1, PT, R6, R5, PT ;  /* 0x000000050600720c */ /* 0x000fda0003f24070 */
[----:B------:R-:W-:Y:S02]  /*0240*/  @!P1 IADD3 R5, PT, PT, R5, -R6, RZ ;  /* 0x8000000605059210 */ /* 0x000fe40007ffe0ff */
[----:B------:R-:W-:Y:S02]  /*0250*/  LOP3.LUT R6, R4, 0x1f, RZ, 0xc0, !PT ;  /* 0x0000001f04067812 */ /* 0x000fe400078ec0ff */
[----:B------:R-:W-:Y:S02]  /*0260*/  @!P2 IADD3 R5, PT, PT, -R5, RZ, RZ ;  /* 0x000000ff0505a210 */ /* 0x000fe40007ffe1ff */
[-C--:B------:R-:W-:Y:S01]  /*0270*/  @!P0 LOP3.LUT R5, RZ, R7.reuse, RZ, 0x33, !PT ;  /* 0x00000007ff058212 */ /* 0x080fe200078e33ff */
[----:B------:R-:W-:Y:S01]  /*0280*/  IMAD R7, R0, R7, RZ ;  /* 0x0000000700077224 */ /* 0x000fe200078e02ff */
[----:B------:R-:W-:Y:S02]  /*0290*/  MOV R0, RZ ;  /* 0x000000ff00007202 */ /* 0x000fe40000000f00 */
[----:B------:R-:W-:-:S02]  /*02a0*/  SHF.R.S32.HI R2, RZ, 0x1f, R5 ;  /* 0x0000001fff027819 */ /* 0x000fc40000011405 */
[----:B------:R-:W-:Y:S02]  /*02b0*/  SHF.R.S32.HI R8, RZ, 0x1f, R7 ;  /* 0x0000001fff087819 */ /* 0x000fe40000011407 */
[----:B------:R-:W-:-:S04]  /*02c0*/  LEA.HI R2, R2, R5, RZ, 0x2 ;  /* 0x0000000502027211 */ /* 0x000fc800078f10ff */
[----:B------:R-:W-:-:S04]  /*02d0*/  SHF.R.S32.HI R9, RZ, 0x2, R2 ;  /* 0x00000002ff097819 */ /* 0x000fc80000011402 */
[----:B------:R-:W-:-:S13]  /*02e0*/  ISETP.GE.AND P0, PT, R6, R9, PT ;  /* 0x000000090600720c */ /* 0x000fda0003f06270 */
[----:B0-2---:R-:W-:Y:S05]  /*02f0*/  @P0 BRA `(.L_x_60) ;  /* 0x0000000400380947 */ /* 0x005fea0003800000 */
[----:B------:R-:W0:Y:S01]  /*0300*/  LDCU.64 UR6, c[0x0][0x390] ;  /* 0x00007200ff0677ac */ /* 0x000e220008000a00 */
[C---:B------:R-:W-:Y:S01]  /*0310*/  SHF.L.U64.HI R3, R7.reuse, 0x2, R8 ;  /* 0x0000000207037819 */ /* 0x040fe20000010208 */
[----:B------:R-:W-:Y:S01]  /*0320*/  BSSY.RECONVERGENT B1, `(.L_x_61) ;  /* 0x000004a000017945 */ /* 0x000fe20003800200 */
[----:B------:R-:W-:Y:S01]  /*0330*/  SHF.L.U32 R2, R7, 0x2, RZ ;  /* 0x0000000207027819 */ /* 0x000fe200000006ff */
[----:B------:R-:W-:Y:S01]  /*0340*/  IMAD.MOV.U32 R10, RZ, RZ, R6 ;  /* 0x000000ffff0a7224 */ /* 0x000fe200078e0006 */
[----:B------:R-:W-:Y:S02]  /*0350*/  MOV R12, 0xff7fffff ;  /* 0xff7fffff000c7802 */ /* 0x000fe40000000f00 */
[----:B------:R-:W-:Y:S01]  /*0360*/  MOV R0, RZ ;  /* 0x000000ff00007202 */ /* 0x000fe20000000f00 */
[----:B------:R-:W-:-:S03]  /*0370*/  IMAD.WIDE.U32 R2, R6, 0x10, R2 ;  /* 0x0000001006027825 */ /* 0x000fc600078e0002 */
[----:B0-----:R-:W-:-:S04]  /*0380*/  IADD3 R2, P0, PT, R2, UR6, RZ ;  /* 0x0000000602027c10 */ /* 0x001fc8000ff1e0ff */
[----:B------:R-:W-:-:S04]  /*0390*/  IADD3 R2, P1, PT, R2, 0x8, RZ ;  /* 0x0000000802027810 */ /* 0x000fc80007f3e0ff */
[----:B------:R-:W-:-:S09]  /*03a0*/  IADD3.X R3, PT, PT, RZ, UR7, R3, P1, P0 ;  /* 0x00000007ff037c10 */ /* 0x000fd20008fe0403 */
.L_x_62:
[----:B------:R-:W2:Y:S04]  /*03b0*/  LDG.E R16, desc[UR4][R2.64+-0x8] ;  /* 0xfffff80402107981 */ /* 0x000ea8000c1e1900 */
[----:B------:R-:W2:Y:S04]  /*03c0*/  LDG.E R19, desc[UR4][R2.64+-0x4] ;  /* 0xfffffc0402137981 */ /* 0x000ea8000c1e1900 */
[----:B------:R-:W3:Y:S04]  /*03d0*/  LDG.E R17, desc[UR4][R2.64] ;  /* 0x0000000402117981 */ /* 0x000ee8000c1e1900 */
[----:B------:R0:W3:Y:S01]  /*03e0*/  LDG.E R14, desc[UR4][R2.64+0x4] ;  /* 0x00000404020e7981 */ /* 0x0000e2000c1e1900 */
[----:B------:R-:W-:Y:S01]  /*03f0*/  HFMA2 R13, -RZ, RZ, 0.96630859375, -0.0022525787353515625 ;  /* 0x3bbb989dff0d7431 */ /* 0x000fe200000001ff */
[----:B------:R-:W-:-:S02]  /*0400*/  MOV R15, 0x437c0000 ;  /* 0x437c0000000f7802 */ /* 0x000fc40000000f00 */
[----:B------:R-:W-:-:S04]  /*0410*/  IADD3 R10, PT, PT, R10, 0x20, RZ ;  /* 0x000000200a0a7810 */ /* 0x000fc80007ffe0ff */
[----:B------:R-:W-:Y:S02]  /*0420*/  ISETP.GE.AND P0, PT, R10, R9, PT ;  /* 0x000000090a00720c */ /* 0x000fe40003f06270 */
[----:B0-----:R-:W-:-:S04]  /*0430*/  IADD3 R2, P1, PT, R2, 0x200, RZ ;  /* 0x0000020002027810 */ /* 0x001fc80007f3e0ff */
[----:B------:R-:W-:Y:S02]  /*0440*/  IADD3.X R3, PT, PT, RZ, R3, RZ, P1, !PT ;  /* 0x00000003ff037210 */ /* 0x000fe40000ffe4ff */
[----:B--2---:R-:W-:-:S04]  /*0450*/  FMNMX3 R11, R12, R16, R19, !PT ;  /* 0x000000100c0b7276 */ /* 0x004fc80007800013 */
[----:B---3--:R-:W-:-:S05]  /*0460*/  FMNMX3 R11, R11, R17, R14, !PT ;  /* 0x000000110b0b7276 */ /* 0x008fca000780000e */
[----:B------:R-:W-:Y:S01]  /*0470*/  FADD R22, -R11, R12 ;  /* 0x0000000c0b167221 */ /* 0x000fe20000000100 */
[--C-:B------:R-:W-:Y:S01]  /*0480*/  FADD R20, R16, -R11.reuse ;  /* 0x8000000b10147221 */ /* 0x100fe20000000000 */
[--C-:B------:R-:W-:Y:S01]  /*0490*/  FADD R18, R19, -R11.reuse ;  /* 0x8000000b13127221 */ /* 0x100fe20000000000 */
[----:B------:R-:W-:Y:S01]  /*04a0*/  FADD R17, R17, -R11 ;  /* 0x8000000b11117221 */ /* 0x000fe20000000000 */
[----:B------:R-:W-:Y:S01]  /*04b0*/  FMUL R22, R22, UR8 ;  /* 0x0000000816167c20 */ /* 0x000fe20008400000 */
[----:B------:R-:W-:Y:S01]  /*04c0*/  FMUL R20, R20, UR8 ;  /* 0x0000000814147c20 */ /* 0x000fe20008400000 */
[----:B------:R-:W-:Y:S02]  /*04d0*/  FMUL R18, R18, UR8 ;  /* 0x0000000812127c20 */ /* 0x000fe40008400000 */
[-C--:B------:R-:W-:Y:S01]  /*04e0*/  FFMA.SAT R12, R22, R13.reuse, 0.5 ;  /* 0x3f000000160c7423 */ /* 0x080fe2000000200d */
[-C--:B------:R-:W-:Y:S01]  /*04f0*/  FFMA.SAT R16, R20, R13.reuse, 0.5 ;  /* 0x3f00000014107423 */ /* 0x080fe2000000200d */
[----:B------:R-:W-:-:S02]  /*0500*/  FFMA.SAT R24, R18, R13, 0.5 ;  /* 0x3f00000012187423 */ /* 0x000fc4000000200d */
[-C--:B------:R-:W-:Y:S01]  /*0510*/  FFMA.RM R12, R12, R15.reuse, 12582913 ;  /* 0x4b4000010c0c7423 */ /* 0x080fe2000000400f */
[----:B------:R-:W-:-:S03]  /*0520*/  FFMA.RM R16, R16, R15, 12582913 ;  /* 0x4b40000110107423 */ /* 0x000fc6000000400f */
[----:B------:R-:W-:Y:S01]  /*0530*/  FADD R19, R12, -12583039 ;  /* 0xcb40007f0c137421 */ /* 0x000fe20000000000 */
[----:B------:R-:W-:Y:S01]  /*0540*/  FADD R21, R16, -12583039 ;  /* 0xcb40007f10157421 */ /* 0x000fe20000000000 */
[----:B------:R-:W-:Y:S02]  /*0550*/  SHF.L.U32 R12, R12, 0x17, RZ ;  /* 0x000000170c0c7819 */ /* 0x000fe400000006ff */
[----:B------:R-:W-:Y:S01]  /*0560*/  FFMA R19, R22, 1.4426950216293334961, -R19 ;  /* 0x3fb8aa3b16137823 */ /* 0x000fe20000000813 */
[----:B------:R-:W-:-:S03]  /*0570*/  FFMA R21, R20, 1.4426950216293334961, -R21 ;  /* 0x3fb8aa3b14157823 */ /* 0x000fc60000000815 */
[----:B------:R-:W-:Y:S01]  /*0580*/  FFMA R19, R22, 1.925963033500011079e-08, R19 ;  /* 0x32a5706016137823 */ /* 0x000fe20000000013 */
[----:B------:R-:W-:Y:S01]  /*0590*/  FMUL R22, R17, UR8 ;  /* 0x0000000811167c20 */ /* 0x000fe20008400000 */
[----:B------:R-:W-:Y:S01]  /*05a0*/  FFMA.RM R17, R24, R15, 12582913 ;  /* 0x4b40000118117423 */ /* 0x000fe2000000400f */
[----:B------:R-:W-:Y:S01]  /*05b0*/  FADD R24, R14, -R11 ;  /* 0x8000000b0e187221 */ /* 0x000fe20000000000 */
[----:B------:R-:W-:Y:S01]  /*05c0*/  FFMA R20, R20, 1.925963033500011079e-08, R21 ;  /* 0x32a5706014147823 */ /* 0x000fe20000000015 */
[----:B------:R-:W-:Y:S01]  /*05d0*/  FFMA.SAT R14, R22, R13, 0.5 ;  /* 0x3f000000160e7423 */ /* 0x000fe2000000200d */
[C---:B------:R-:W-:Y:S01]  /*05e0*/  FADD R23, R17.reuse, -12583039 ;  /* 0xcb40007f11177421 */ /* 0x040fe20000000000 */
[----:B------:R-:W-:Y:S01]  /*05f0*/  FMUL R24, R24, UR8 ;  /* 0x0000000818187c20 */ /* 0x000fe20008400000 */
[----:B------:R-:W0:Y:S01]  /*0600*/  MUFU.EX2 R19, R19 ;  /* 0x0000001300137308 */ /* 0x000e220000000800 */
[----:B------:R-:W-:Y:S01]  /*0610*/  FFMA.RM R14, R14, R15, 12582913 ;  /* 0x4b4000010e0e7423 */ /* 0x000fe2000000400f */
[----:B------:R-:W-:Y:S01]  /*0620*/  FFMA R23, R18, 1.4426950216293334961, -R23 ;  /* 0x3fb8aa3b12177823 */ /* 0x000fe20000000817 */
[----:B------:R-:W-:Y:S01]  /*0630*/  FFMA.SAT R26, R24, R13, 0.5 ;  /* 0x3f000000181a7423 */ /* 0x000fe2000000200d */
[----:B------:R-:W-:Y:S01]  /*0640*/  SHF.L.U32 R17, R17, 0x17, RZ ;  /* 0x0000001711117819 */ /* 0x000fe200000006ff */
[----:B------:R-:W-:Y:S01]  /*0650*/  FADD R21, R14, -12583039 ;  /* 0xcb40007f0e157421 */ /* 0x000fe20000000000 */
[----:B------:R-:W-:Y:S01]  /*0660*/  FFMA R13, R18, 1.925963033500011079e-08, R23 ;  /* 0x32a57060120d7823 */ /* 0x000fe20000000017 */
[----:B------:R-:W-:Y:S01]  /*0670*/  FFMA.RM R15, R26, R15, 12582913 ;  /* 0x4b4000011a0f7423 */ /* 0x000fe2000000400f */
[----:B------:R-:W1:Y:S01]  /*0680*/  MUFU.EX2 R20, R20 ;  /* 0x0000001400147308 */ /* 0x000e620000000800 */
[----:B------:R-:W-:Y:S01]  /*0690*/  FFMA R21, R22, 1.4426950216293334961, -R21 ;  /* 0x3fb8aa3b16157823 */ /* 0x000fe20000000815 */
[----:B------:R-:W-:Y:S01]  /*06a0*/  SHF.L.U32 R14, R14, 0x17, RZ ;  /* 0x000000170e0e7819 */ /* 0x000fe200000006ff */
[----:B------:R-:W-:-:S02]  /*06b0*/  FADD R23, R15, -12583039 ;  /* 0xcb40007f0f177421 */ /* 0x000fc40000000000 */
[----:B------:R-:W-:Y:S01]  /*06c0*/  FFMA R18, R22, 1.925963033500011079e-08, R21 ;  /* 0x32a5706016127823 */ /* 0x000fe20000000015 */
[----:B------:R-:W-:Y:S01]  /*06d0*/  SHF.L.U32 R21, R16, 0x17, RZ ;  /* 0x0000001710157819 */ /* 0x000fe200000006ff */
[----:B------:R-:W-:Y:S01]  /*06e0*/  FFMA R23, R24, 1.4426950216293334961, -R23 ;  /* 0x3fb8aa3b18177823 */ /* 0x000fe20000000817 */
[----:B------:R-:W2:Y:S01]  /*06f0*/  MUFU.EX2 R13, R13 ;  /* 0x0000000d000d7308 */ /* 0x000ea20000000800 */
[----:B0-----:R-:W-:Y:S01]  /*0700*/  FMUL R19, R12, R19 ;  /* 0x000000130c137220 */ /* 0x001fe20000400000 */
[----:B------:R-:W-:Y:S01]  /*0710*/  MOV R12, R11 ;  /* 0x0000000b000c7202 */ /* 0x000fe20000000f00 */
[----:B------:R-:W-:-:S05]  /*0720*/  FFMA R23, R24, 1.925963033500011079e-08, R23 ;  /* 0x32a5706018177823 */ /* 0x000fca0000000017 */
[----:B------:R-:W0:Y:S01]  /*0730*/  MUFU.EX2 R18, R18 ;  /* 0x0000001200127308 */ /* 0x000e220000000800 */
[----:B-1----:R-:W-:-:S04]  /*0740*/  FMUL R20, R21, R20 ;  /* 0x0000001415147220 */ /* 0x002fc80000400000 */
[----:B------:R-:W-:Y:S01]  /*0750*/  FFMA R20, R19, R0, R20 ;  /* 0x0000000013147223 */ /* 0x000fe20000000014 */
[----:B------:R-:W-:Y:S02]  /*0760*/  SHF.L.U32 R0, R15, 0x17, RZ ;  /* 0x000000170f007819 */ /* 0x000fe400000006ff */
[----:B------:R-:W1:Y:S01]  /*0770*/  MUFU.EX2 R23, R23 ;  /* 0x0000001700177308 */ /* 0x000e620000000800 */
[----:B--2---:R-:W-:-:S04]  /*0780*/  FFMA R13, R17, R13, R20 ;  /* 0x0000000d110d7223 */ /* 0x004fc80000000014 */
[----:B0-----:R-:W-:-:S04]  /*0790*/  FFMA R13, R14, R18, R13 ;  /* 0x000000120e0d7223 */ /* 0x001fc8000000000d */
[----:B-1----:R-:W-:Y:S01]  /*07a0*/  FFMA R0, R0, R23, R13 ;  /* 0x0000001700007223 */ /* 0x002fe2000000000d */
[----:B------:R-:W-:Y:S06]  /*07b0*/  @!P0 BRA `(.L_x_62) ;  /* 0xfffffff800fc8947 */ /* 0x000fec000383ffff */
[----:B------:R-:W-:Y:S05]  /*07c0*/  BSYNC.RECONVERGENT B1 ;  /* 0x0000000000017941 */ /* 0x000fea0003800200 */
.L_x_61:
[----:B------:R-:W-:-:S07]  /*07d0*/  IMAD.MOV.U32 R12, RZ, RZ, R11 ;  /* 0x000000ffff0c7224 */ /* 0x000fce00078e000b */
.L_x_60:
[----:B------:R-:W-:Y:S05]  /*07e0*/  BSYNC.RECONVERGENT B0 ;  /* 0x0000000000007941 */ /* 0x000fea0003800200 */
.L_x_59:
[----:B------:R-:W-:Y:S01]  /*07f0*/  LEA R9, R9, R6, 0x2 ;  /* 0x0000000609097211 */ /* 0x000fe200078e10ff */
[----:B------:R-:W-:Y:S03]  /*0800*/  BSSY.RECONVERGENT B0, `(.L_x_63) ;  /* 0x0000022000007945 */ /* 0x000fe60003800200 */
[----:B------:R-:W-:-:S13]  /*0810*/  ISETP.GT.AND P0, PT, R9, R5, PT ;  /* 0x000000050900720c */ /* 0x000fda0003f04270 */
[----:B------:R-:W-:Y:S05]  /*0820*/  @P0 BRA `(.L_x_64) ;  /* 0x00000000007c0947 */ /* 0x000fea0003800000 */
[----:B------:R-:W0:Y:S02]  /*0830*/  LDCU.64 UR6, c[0x0][0x390] ;  /* 0x00007200ff0677ac */ /* 0x000e240008000a00 */
[C---:B0-----:R-:W-:Y:S01]  /*0840*/  LEA R10, P0, R7.reuse, UR6, 0x2 ;  /* 0x00000006070a7c11 */ /* 0x041fe2000f8010ff */
[----:B------:R-:W0:Y:S03]  /*0850*/  LDCU UR6, c[0x0][0x388] ;  /* 0x00007100ff0677ac */ /* 0x000e260008000800 */
[----:B------:R-:W-:-:S03]  /*0860*/  LEA.HI.X R11, R7, UR7, R8, 0x2, P0 ;  /* 0x00000007070b7c11 */ /* 0x000fc600080f1408 */
[----:B------:R-:W-:-:S06]  /*0870*/  IMAD.WIDE R10, R9, 0x4, R10 ;  /* 0x00000004090a7825 */ /* 0x000fcc00078e020a */
[----:B------:R-:W2:Y:S01]  /*0880*/  LDG.E R11, desc[UR4][R10.64] ;  /* 0x000000040a0b7981 */ /* 0x000ea2000c1e1900 */
[----:B------:R-:W-:Y:S01]  /*0890*/  HFMA2 R13, -RZ, RZ, 0.96630859375, -0.0022525787353515625 ;  /* 0x3bbb989dff0d7431 */ /* 0x000fe200000001ff */
[----:B------:R-:W-:Y:S02]  /*08a0*/  MOV R14, 0x437c0000 ;  /* 0x437c0000000e7802 */ /* 0x000fe40000000f00 */
[----:B--2---:R-:W-:-:S05]  /*08b0*/  FMNMX R2, R12, R11, !PT ;  /* 0x0000000b0c027209 */ /* 0x004fca0007800000 */
[--C-:B------:R-:W-:Y:S01]  /*08c0*/  FADD R3, R12, -R2.reuse ;  /* 0x800000020c037221 */ /* 0x100fe20000000000 */
[----:B------:R-:W-:-:S03]  /*08d0*/  FADD R12, R11, -R2 ;  /* 0x800000020b0c7221 */ /* 0x000fc60000000000 */
[----:B0-----:R-:W-:Y:S01]  /*08e0*/  FMUL R3, R3, UR6 ;  /* 0x0000000603037c20 */ /* 0x001fe20008400000 */
[----:B------:R-:W-:-:S03]  /*08f0*/  FMUL R12, R12, UR6 ;  /* 0x000000060c0c7c20 */ /* 0x000fc60008400000 */
[-C--:B------:R-:W-:Y:S01]  /*0900*/  FFMA.SAT R9, R3, R13.reuse, 0.5 ;  /* 0x3f00000003097423 */ /* 0x080fe2000000200d */
[----:B------:R-:W-:-:S03]  /*0910*/  FFMA.SAT R11, R12, R13, 0.5 ;  /* 0x3f0000000c0b7423 */ /* 0x000fc6000000200d */
[-C--:B------:R-:W-:Y:S01]  /*0920*/  FFMA.RM R9, R9, R14.reuse, 12582913 ;  /* 0x4b40000109097423 */ /* 0x080fe2000000400e */
[----:B------:R-:W-:-:S03]  /*0930*/  FFMA.RM R11, R11, R14, 12582913 ;  /* 0x4b4000010b0b7423 */ /* 0x000fc6000000400e */
[----:B------:R-:W-:Y:S01]  /*0940*/  FADD R10, R9, -12583039 ;  /* 0xcb40007f090a7421 */ /* 0x000fe20000000000 */
[----:B------:R-:W-:Y:S01]  /*0950*/  FADD R13, R11, -12583039 ;  /* 0xcb40007f0b0d7421 */ /* 0x000fe20000000000 */
[----:B------:R-:W-:Y:S02]  /*0960*/  SHF.L.U32 R9, R9, 0x17, RZ ;  /* 0x0000001709097819 */ /* 0x000fe400000006ff */
[----:B------:R-:W-:Y:S01]  /*0970*/  FFMA R10, R3, 1.4426950216293334961, -R10 ;  /* 0x3fb8aa3b030a7823 */ /* 0x000fe2000000080a */
[C---:B------:R-:W-:Y:S01]  /*0980*/  FFMA R13, R12.reuse, 1.4426950216293334961, -R13 ;  /* 0x3fb8aa3b0c0d7823 */ /* 0x040fe2000000080d */
[----:B------:R-:W-:Y:S02]  /*0990*/  SHF.L.U32 R11, R11, 0x17, RZ ;  /* 0x000000170b0b7819 */ /* 0x000fe400000006ff */
[----:B------:R-:W-:Y:S01]  /*09a0*/  FFMA R10, R3, 1.925963033500011079e-08, R10 ;  /* 0x32a57060030a7823 */ /* 0x000fe2000000000a */
[----:B------:R-:W-:Y:S01]  /*09b0*/  FFMA R13, R12, 1.925963033500011079e-08, R13 ;  /* 0x32a570600c0d7823 */ /* 0x000fe2000000000d */
[----:B------:R-:W-:-:S04]  /*09c0*/  MOV R12, R2 ;  /* 0x00000002000c7202 */ /* 0x000fc80000000f00 */
[----:B------:R-:W0:Y:S08]  /*09d0*/  MUFU.EX2 R10, R10 ;  /* 0x0000000a000a7308 */ /* 0x000e300000000800 */
[----:B------:R-:W1:Y:S01]  /*09e0*/  MUFU.EX2 R13, R13 ;  /* 0x0000000d000d7308 */ /* 0x000e620000000800 */
[----:B0-----:R-:W-:-:S04]  /*09f0*/  FMUL R9, R9, R10 ;  /* 0x0000000a09097220 */ /* 0x001fc80000400000 */
[----:B------:R-:W-:-:S04]  /*0a00*/  FMUL R0, R0, R9 ;  /* 0x0000000900007220 */ /* 0x000fc80000400000 */
[----:B-1----:R-:W-:-:S07]  /*0a10*/  FFMA R0, R11, R13, R0 ;  /* 0x0000000d0b007223 */ /* 0x002fce0000000000 */
.L_x_64:
[----:B------:R-:W-:Y:S05]  /*0a20*/  BSYNC.RECONVERGENT B0 ;  /* 0x0000000000007941 */ /* 0x000fea0003800200 */
.L_x_63:
[----:B------:R-:W0:Y:S01]  /*0a30*/  SHFL.DOWN PT, R3, R12, 0x10, 0x1f ;  /* 0x0a001f000c037f89 */ /* 0x000e2200000e0000 */
[----:B------:R-:W1:Y:S01]  /*0a40*/  LDCU UR6, c[0x0][0x388] ;  /* 0x00007100ff0677ac */ /* 0x000e620008000800 */
[----:B------:R-:W-:Y:S01]  /*0a50*/  HFMA2 R13, -RZ, RZ, 0.96630859375, -0.0022525787353515625 ;  /* 0x3bbb989dff0d7431 */ /* 0x000fe200000001ff */
[----:B------:R-:W-:Y:S01]  /*0a60*/  MOV R15, 0x437c0000 ;  /* 0x437c0000000f7802 */ /* 0x000fe20000000f00 */
[----:B------:R-:W-:Y:S01]  /*0a70*/  BSSY.RECONVERGENT B0, `(.L_x_65) ;  /* 0x000002b000007945 */ /* 0x000fe20003800200 */
[----:B0-----:R-:W-:-:S05]  /*0a80*/  FMNMX R2, R3, R12, !PT ;  /* 0x0000000c03027209 */ /* 0x001fca0007800000 */
[----:B------:R-:W0:Y:S02]  /*0a90*/  SHFL.DOWN PT, R3, R2, 0x8, 0x1f ;  /* 0x09001f0002037f89 */ /* 0x000e2400000e0000 */
[----:B0-----:R-:W-:-:S05]  /*0aa0*/  FMNMX R9, R2, R3, !PT ;  /* 0x0000000302097209 */ /* 0x001fca0007800000 */
[----:B------:R-:W0:Y:S02]  /*0ab0*/  SHFL.DOWN PT, R10, R9, 0x4, 0x1f ;  /* 0x08801f00090a7f89 */ /* 0x000e2400000e0000 */
[----:B0-----:R-:W-:-:S05]  /*0ac0*/  FMNMX R10, R9, R10, !PT ;  /* 0x0000000a090a7209 */ /* 0x001fca0007800000 */
[----:B------:R-:W0:Y:S02]  /*0ad0*/  SHFL.DOWN PT, R3, R10, 0x2, 0x1f ;  /* 0x08401f000a037f89 */ /* 0x000e2400000e0000 */
[----:B0-----:R-:W-:-:S05]  /*0ae0*/  FMNMX R11, R10, R3, !PT ;  /* 0x000000030a0b7209 */ /* 0x001fca0007800000 */
[----:B------:R-:W0:Y:S02]  /*0af0*/  SHFL.DOWN PT, R14, R11, 0x1, 0x1f ;  /* 0x08201f000b0e7f89 */ /* 0x000e2400000e0000 */
[----:B0-----:R-:W-:-:S05]  /*0b00*/  FMNMX R3, R11, R14, !PT ;  /* 0x0000000e0b037209 */ /* 0x001fca0007800000 */
[----:B------:R-:W-:-:S04]  /*0b10*/  FADD R12, -R3, R12 ;  /* 0x0000000c030c7221 */ /* 0x000fc80000000100 */
[----:B-1----:R-:W-:-:S04]  /*0b20*/  FMUL R12, R12, UR6 ;  /* 0x000000060c0c7c20 */ /* 0x002fc80008400000 */
[----:B------:R-:W-:-:S04]  /*0b30*/  FFMA.SAT R2, R12, R13, 0.5 ;  /* 0x3f0000000c027423 */ /* 0x000fc8000000200d */
[----:B------:R-:W-:-:S04]  /*0b40*/  FFMA.RM R2, R2, R15, 12582913 ;  /* 0x4b40000102027423 */ /* 0x000fc8000000400f */
[C---:B------:R-:W-:Y:S01]  /*0b50*/  FADD R9, R2.reuse, -12583039 ;  /* 0xcb40007f02097421 */ /* 0x040fe20000000000 */
[----:B------:R-:W-:-:S03]  /*0b60*/  SHF.L.U32 R2, R2, 0x17, RZ ;  /* 0x0000001702027819 */ /* 0x000fc600000006ff */
[----:B------:R-:W-:-:S04]  /*0b70*/  FFMA R9, R12, 1.4426950216293334961, -R9 ;  /* 0x3fb8aa3b0c097823 */ /* 0x000fc80000000809 */
[----:B------:R-:W-:-:S06]  /*0b80*/  FFMA R9, R12, 1.925963033500011079e-08, R9 ;  /* 0x32a570600c097823 */ /* 0x000fcc0000000009 */
[----:B------:R-:W0:Y:S02]  /*0b90*/  MUFU.EX2 R9, R9 ;  /* 0x0000000900097308 */ /* 0x000e240000000800 */
[----:B0-----:R-:W-:-:S04]  /*0ba0*/  FMUL R11, R2, R9 ;  /* 0x00000009020b7220 */ /* 0x001fc80000400000 */
[----:B------:R-:W-:-:S05]  /*0bb0*/  FMUL R11, R11, R0 ;  /* 0x000000000b0b7220 */ /* 0x000fca0000400000 */
[----:B------:R-:W0:Y:S02]  /*0bc0*/  SHFL.DOWN PT, R0, R11, 0x10, 0x1f ;  /* 0x0a001f000b007f89 */ /* 0x000e2400000e0000 */
[----:B0-----:R-:W-:-:S05]  /*0bd0*/  FADD R0, R11, R0 ;  /* 0x000000000b007221 */ /* 0x001fca0000000000 */
        /* <DEDUP_REMOVED lines=8> */
[----:B------:R-:W-:-:S04]  /*0c60*/  IADD3 R9, PT, PT, R17, 0x1800000, RZ ;  /* 0x0180000011097810 */ /* 0x000fc80007ffe0ff */
[----:B------:R-:W-:-:S04]  /*0c70*/  LOP3.LUT R9, R9, 0x7f800000, RZ, 0xc0, !PT ;  /* 0x7f80000009097812 */ /* 0x000fc800078ec0ff */
[----:B------:R-:W-:-:S13]  /*0c80*/  ISETP.GT.U32.AND P0, PT, R9, 0x1ffffff, PT ;  /* 0x01ffffff0900780c */ /* 0x000fda0003f04070 */
[----:B------:R-:W-:Y:S05]  /*0c90*/  @P0 BRA `(.L_x_66) ;  /* 0x0000000000100947 */ /* 0x000fea0003800000 */
[----:B------:R-:W-:-:S07]  /*0ca0*/  MOV R10, 0xcc0 ;  /* 0x00000cc0000a7802 */ /* 0x000fce0000000f00 */
[----:B------:R-:W-:Y:S05]  /*0cb0*/  CALL.REL.NOINC `($__internal_0_$__cuda_sm20_rcp_rn_f32_slowpath) ;  /* 0x00000008000c7944 */ /* 0x000fea0003c00000 */
[----:B------:R-:W-:Y:S01]  /*0cc0*/  MOV R0, R9 ;  /* 0x0000000900007202 */ /* 0x000fe20000000f00 */
[----:B------:R-:W-:Y:S06]  /*0cd0*/  BRA `(.L_x_67) ;  /* 0x0000000000107947 */ /* 0x000fec0003800000 */
.L_x_66:
[----:B------:R-:W0:Y:S02]  /*0ce0*/  MUFU.RCP R0, R17 ;  /* 0x0000001100007308 */ /* 0x000e240000001000 */
[----:B0-----:R-:W-:-:S04]  /*0cf0*/  FFMA R2, R17, R0, -1 ;  /* 0xbf80000011027423 */ /* 0x001fc80000000000 */
[----:B------:R-:W-:-:S04]  /*0d00*/  FADD.FTZ R9, -R2, -RZ ;  /* 0x800000ff02097221 */ /* 0x000fc80000010100 */
[----:B------:R-:W-:-:S07]  /*0d10*/  FFMA R0, R0, R9, R0 ;  /* 0x0000000900007223 */ /* 0x000fce0000000000 */
.L_x_67:
[----:B------:R-:W-:Y:S05]  /*0d20*/  BSYNC.RECONVERGENT B0 ;  /* 0x0000000000007941 */ /* 0x000fea0003800200 */
.L_x_65:
[----:B------:R-:W-:-:S13]  /*0d30*/  ISETP.GE.AND P0, PT, R5, R6, PT ;  /* 0x000000060500720c */ /* 0x000fda0003f06270 */
[----:B------:R-:W-:Y:S05]  /*0d40*/  @!P0 EXIT ;  /* 0x000000000000894d */ /* 0x000fea0003800000 */
[----:B------:R-:W-:Y:S01]  /*0d50*/  IMAD.IADD R9, R5, 0x1, -R6 ;  /* 0x0000000105097824 */ /* 0x000fe200078e0a06 */
[----:B------:R-:W0:Y:S01]  /*0d60*/  LDCU UR10, c[0x0][0x388] ;  /* 0x00007100ff0a77ac */ /* 0x000e220008000800 */
[----:B------:R-:W-:Y:S03]  /*0d70*/  BSSY.RECONVERGENT B0, `(.L_x_68) ;  /* 0x000002f000007945 */ /* 0x000fe60003800200 */
[C---:B------:R-:W-:Y:S02]  /*0d80*/  LOP3.LUT R2, R9.reuse, 0x60, RZ, 0xc0, !PT ;  /* 0x0000006009027812 */ /* 0x040fe400078ec0ff */
[----:B------:R-:W-:Y:S02]  /*0d90*/  ISETP.GE.U32.AND P0, PT, R9, 0x60, PT ;  /* 0x000000600900780c */ /* 0x000fe40003f06070 */
[----:B------:R-:W-:-:S13]  /*0da0*/  ISETP.NE.AND P1, PT, R2, 0x60, PT ;  /* 0x000000600200780c */ /* 0x000fda0003f25270 */
[----:B0-----:R-:W-:Y:S05]  /*0db0*/  @!P1 BRA `(.L_x_69) ;  /* 0x0000000000a89947 */ /* 0x001fea0003800000 */
[----:B------:R-:W0:Y:S01]  /*0dc0*/  LDCU.64 UR8, c[0x0][0x390] ;  /* 0x00007200ff0877ac */ /* 0x000e220008000a00 */
[C---:B------:R-:W-:Y:S02]  /*0dd0*/  SHF.L.U64.HI R11, R7.reuse, 0x2, R8 ;  /* 0x00000002070b7819 */ /* 0x040fe40000010208 */
[----:B------:R-:W-:Y:S01]  /*0de0*/  SHF.L.U32 R10, R7, 0x2, RZ ;  /* 0x00000002070a7819 */ /* 0x000fe200000006ff */
[----:B------:R-:W1:Y:S01]  /*0df0*/  LDCU.64 UR6, c[0x0][0x380] ;  /* 0x00007000ff0677ac */ /* 0x000e620008000a00 */
[----:B------:R-:W-:Y:S02]  /*0e00*/  LOP3.LUT R4, R4, 0x1f, RZ, 0xc0, !PT ;  /* 0x0000001f04047812 */ /* 0x000fe400078ec0ff */
[----:B------:R-:W-:Y:S02]  /*0e10*/  LEA.HI R9, R9, 0x1, RZ, 0x1b ;  /* 0x0000000109097811 */ /* 0x000fe400078fd8ff */
[C---:B------:R-:W-:Y:S01]  /*0e20*/  IADD3 R12, P1, PT, R4.reuse, R7, RZ ;  /* 0x00000007040c7210 */ /* 0x040fe20007f3e0ff */
[----:B------:R-:W-:Y:S01]  /*0e30*/  IMAD.WIDE.U32 R10, R4, 0x4, R10 ;  /* 0x00000004040a7825 */ /* 0x000fe200078e000a */
[----:B------:R-:W-:-:S02]  /*0e40*/  SHF.L.U32 R13, R9, 0x5, RZ ;  /* 0x00000005090d7819 */ /* 0x000fc400000006ff */
[----:B------:R-:W-:Y:S02]  /*0e50*/  IADD3.X R15, PT, PT, RZ, R8, RZ, P1, !PT ;  /* 0x00000008ff0f7210 */ /* 0x000fe40000ffe4ff */
[----:B------:R-:W-:Y:S02]  /*0e60*/  LOP3.LUT R6, R6, 0x60, R13, 0xf8, !PT ;  /* 0x0000006006067812 */ /* 0x000fe400078ef80d */
[----:B0-----:R-:W-:Y:S02]  /*0e70*/  IADD3 R2, P2, PT, R10, UR8, RZ ;  /* 0x000000080a027c10 */ /* 0x001fe4000ff5e0ff */
[----:B------:R-:W-:Y:S02]  /*0e80*/  LOP3.LUT R10, R9, 0x3, RZ, 0xc0, !PT ;  /* 0x00000003090a7812 */ /* 0x000fe400078ec0ff */
[----:B-1----:R-:W-:Y:S02]  /*0e90*/  LEA R4, P1, R12, UR6, 0x2 ;  /* 0x000000060c047c11 */ /* 0x002fe4000f8210ff */
[----:B------:R-:W-:-:S02]  /*0ea0*/  IADD3.X R11, PT, PT, R11, UR9, RZ, P2, !PT ;  /* 0x000000090b0b7c10 */ /* 0x000fc400097fe4ff */
[----:B------:R-:W-:Y:S02]  /*0eb0*/  LEA.HI.X R9, R12, UR7, R15, 0x2, P1 ;  /* 0x000000070c097c11 */ /* 0x000fe400088f140f */
[----:B------:R-:W-:-:S07]  /*0ec0*/  IADD3 R14, PT, PT, -R10, RZ, RZ ;  /* 0x000000ff0a0e7210 */ /* 0x000fce0007ffe1ff */
.L_x_70:
[----:B------:R-:W-:-:S06]  /*0ed0*/  MOV R10, R2 ;  /* 0x00000002000a7202 */ /* 0x000fcc0000000f00 */
[----:B0-----:R0:W2:Y:S01]  /*0ee0*/  LDG.E.EF R10, desc[UR4][R10.64] ;  /* 0x000000040a0a7981 */ /* 0x0010a2000c0e1900 */
[----:B------:R-:W-:Y:S01]  /*0ef0*/  HFMA2 R13, -RZ, RZ, 0.96630859375, -0.0022525787353515625 ;  /* 0x3bbb989dff0d7431 */ /* 0x000fe200000001ff */
[----:B------:R-:W-:Y:S02]  /*0f00*/  MOV R16, 0x437c0000 ;  /* 0x437c000000107802 */ /* 0x000fe40000000f00 */
[----:B------:R-:W-:Y:S02]  /*0f10*/  IADD3 R14, PT, PT, R14, 0x1, RZ ;  /* 0x000000010e0e7810 */ /* 0x000fe40007ffe0ff */
[----:B------:R-:W-:Y:S02]  /*0f20*/  IADD3 R2, P3, PT, R2, 0x80, RZ ;  /* 0x0000008002027810 */ /* 0x000fe40007f7e0ff */
[----:B------:R-:W-:Y:S02]  /*0f30*/  ISETP.NE.AND P1, PT, R14, RZ, PT ;  /* 0x000000ff0e00720c */ /* 0x000fe40003f25270 */
[----:B0-----:R-:W-:Y:S01]  /*0f40*/  IADD3.X R11, PT, PT, RZ, R11, RZ, P3, !PT ;  /* 0x0000000bff0b7210 */ /* 0x001fe20001ffe4ff */
[----:B--2---:R-:W-:-:S04]  /*0f50*/  FADD R12, -R3, R10 ;  /* 0x0000000a030c7221 */ /* 0x004fc80000000100 */
[----:B------:R-:W-:-:S04]  /*0f60*/  FMUL R12, R12, UR10 ;  /* 0x0000000a0c0c7c20 */ /* 0x000fc80008400000 */
[----:B------:R-:W-:-:S04]  /*0f70*/  FFMA.SAT R13, R12, R13, 0.5 ;  /* 0x3f0000000c0d7423 */ /* 0x000fc8000000200d */
[----:B------:R-:W-:-:S04]  /*0f80*/  FFMA.RM R13, R13, R16, 12582913 ;  /* 0x4b4000010d0d7423 */ /* 0x000fc80000004010 */
[C---:B------:R-:W-:Y:S01]  /*0f90*/  FADD R15, R13.reuse, -12583039 ;  /* 0xcb40007f0d0f7421 */ /* 0x040fe20000000000 */
[----:B------:R-:W-:-:S03]  /*0fa0*/  SHF.L.U32 R13, R13, 0x17, RZ ;  /* 0x000000170d0d7819 */ /* 0x000fc600000006ff */
[----:B------:R-:W-:-:S04]  /*0fb0*/  FFMA R15, R12, 1.4426950216293334961, -R15 ;  /* 0x3fb8aa3b0c0f7823 */ /* 0x000fc8000000080f */
[----:B------:R-:W-:-:S04]  /*0fc0*/  FFMA R15, R12, 1.925963033500011079e-08, R15 ;  /* 0x32a570600c0f7823 */ /* 0x000fc8000000000f */
[----:B------:R-:W0:Y:S02]  /*0fd0*/  MUFU.EX2 R12, R15 ;  /* 0x0000000f000c7308 */ /* 0x000e240000000800 */
[----:B0-----:R-:W-:Y:S01]  /*0fe0*/  FMUL R13, R13, R12 ;  /* 0x0000000c0d0d7220 */ /* 0x001fe20000400000 */
[----:B------:R-:W-:Y:S02]  /*0ff0*/  MOV R12, R4 ;  /* 0x00000004000c7202 */ /* 0x000fe40000000f00 */
[----:B------:R-:W-:Y:S01]  /*1000*/  IADD3 R4, P2, PT, R4, 0x80, RZ ;  /* 0x0000008004047810 */ /* 0x000fe20007f5e0ff */
[----:B------:R-:W-:Y:S01]  /*1010*/  FMUL R17, R13, R0 ;  /* 0x000000000d117220 */ /* 0x000fe20000400000 */
[----:B------:R-:W-:-:S03]  /*1020*/  MOV R13, R9 ;  /* 0x00000009000d7202 */ /* 0x000fc60000000f00 */
[----:B------:R-:W-:Y:S02]  /*1030*/  IMAD.X R9, RZ, RZ, R9, P2 ;  /* 0x000000ffff097224 */ /* 0x000fe400010e0609 */
[----:B------:R0:W-:Y:S01]  /*1040*/  STG.E.EF desc[UR4][R12.64], R17 ;  /* 0x000000110c007986 */ /* 0x0001e2000c001904 */
[----:B------:R-:W-:Y:S05]  /*1050*/  @P1 BRA `(.L_x_70) ;  /* 0xfffffffc009c1947 */ /* 0x000fea000383ffff */
.L_x_69:
[----:B------:R-:W-:Y:S05]  /*1060*/  BSYNC.RECONVERGENT B0 ;  /* 0x0000000000007941 */ /* 0x000fea0003800200 */
.L_x_68:
[----:B------:R-:W-:Y:S05]  /*1070*/  @!P0 EXIT ;  /* 0x000000000000894d */ /* 0x000fea0003800000 */
[----:B------:R-:W1:Y:S01]  /*1080*/  LDC.64 R10, c[0x0][0x380] ;  /* 0x0000e000ff0a7b82 */ /* 0x000e620000000a00 */
[C---:B------:R-:W-:Y:S01]  /*1090*/  SHF.L.U64.HI R15, R7.reuse, 0x2, R8 ;  /* 0x00000002070f7819 */ /* 0x040fe20000010208 */
[----:B------:R-:W2:Y:S01]  /*10a0*/  LDCU UR6, c[0x0][0x388] ;  /* 0x00007100ff0677ac */ /* 0x000ea20008000800 */
[----:B------:R-:W-:-:S05]  /*10b0*/  SHF.L.U32 R7, R7, 0x2, RZ ;  /* 0x0000000207077819 */ /* 0x000fca00000006ff */
[----:B0-----:R-:W0:Y:S01]  /*10c0*/  LDC.64 R12, c[0x0][0x390] ;  /* 0x0000e400ff0c7b82 */ /* 0x001e220000000a00 */
[----:B-1----:R-:W-:-:S04]  /*10d0*/  IMAD.WIDE.U32 R8, R6, 0x4, R10 ;  /* 0x0000000406087825 */ /* 0x002fc800078e000a */
[----:B0-2---:R-:W-:-:S07]  /*10e0*/  IMAD.WIDE.U32 R10, R6, 0x4, R12 ;  /* 0x00000004060a7825 */ /* 0x005fce00078e000c */
.L_x_71:
[----:B------:R-:W-:-:S04]  /*10f0*/  IADD3 R12, P0, PT, R10, R7, RZ ;  /* 0x000000070a0c7210 */ /* 0x000fc80007f1e0ff */
[----:B------:R-:W-:-:S05]  /*1100*/  IADD3.X R13, PT, PT, R11, R15, RZ, P0, !PT ;  /* 0x0000000f0b0d7210 */ /* 0x000fca00007fe4ff */
[----:B------:R-:W2:Y:S01]  /*1110*/  LDG.E.EF R2, desc[UR4][R12.64] ;  /* 0x000000040c027981 */ /* 0x000ea2000c0e1900 */
[----:B0-----:R-:W-:Y:S01]  /*1120*/  IADD3 R16, P0, PT, R8, R7, RZ ;  /* 0x0000000708107210 */ /* 0x001fe20007f1e0ff */
[----:B--2---:R-:W-:Y:S01]  /*1130*/  FADD R4, -R3, R2 ;  /* 0x0000000203047221 */ /* 0x004fe20000000100 */
[----:B------:R-:W-:-:S03]  /*1140*/  HFMA2 R2, -RZ, RZ, 0.96630859375, -0.0022525787353515625 ;  /* 0x3bbb989dff027431 */ /* 0x000fc600000001ff */
[----:B------:R-:W-:Y:S01]  /*1150*/  FMUL R17, R4, UR6 ;  /* 0x0000000604117c20 */ /* 0x000fe20008400000 */
[----:B------:R-:W-:-:S03]  /*1160*/  MOV R4, 0x437c0000 ;  /* 0x437c000000047802 */ /* 0x000fc60000000f00 */
[----:B------:R-:W-:-:S04]  /*1170*/  FFMA.SAT R19, R17, R2, 0.5 ;  /* 0x3f00000011137423 */ /* 0x000fc80000002002 */
[----:B------:R-:W-:-:S04]  /*1180*/  FFMA.RM R19, R19, R4, 12582913 ;  /* 0x4b40000113137423 */ /* 0x000fc80000004004 */
[C---:B------:R-:W-:Y:S01]  /*1190*/  FADD R14, R19.reuse, -12583039 ;  /* 0xcb40007f130e7421 */ /* 0x040fe20000000000 */
[----:B------:R-:W-:-:S03]  /*11a0*/  SHF.L.U32 R19, R19, 0x17, RZ ;  /* 0x0000001713137819 */ /* 0x000fc600000006ff */
[----:B------:R-:W-:-:S04]  /*11b0*/  FFMA R14, R17, 1.4426950216293334961, -R14 ;  /* 0x3fb8aa3b110e7823 */ /* 0x000fc8000000080e */
[----:B------:R-:W-:Y:S01]  /*11c0*/  FFMA R14, R17, 1.925963033500011079e-08, R14 ;  /* 0x32a57060110e7823 */ /* 0x000fe2000000000e */
[----:B------:R-:W-:-:S05]  /*11d0*/  IADD3.X R17, PT, PT, R9, R15, RZ, P0, !PT ;  /* 0x0000000f09117210 */ /* 0x000fca00007fe4ff */
[----:B------:R-:W0:Y:S02]  /*11e0*/  MUFU.EX2 R14, R14 ;  /* 0x0000000e000e7308 */ /* 0x000e240000000800 */
[----:B0-----:R-:W-:-:S04]  /*11f0*/  FMUL R19, R19, R14 ;  /* 0x0000000e13137220 */ /* 0x001fc80000400000 */
[----:B------:R-:W-:-:S05]  /*1200*/  FMUL R19, R19, R0 ;  /* 0x0000000013137220 */ /* 0x000fca0000400000 */
[----:B------:R0:W-:Y:S04]  /*1210*/  STG.E.EF desc[UR4][R16.64], R19 ;  /* 0x0000001310007986 */ /* 0x0001e8000c001904 */
[----:B------:R-:W2:Y:S02]  /*1220*/  LDG.E.EF R18, desc[UR4][R12.64+0x80] ;  /* 0x000080040c127981 */ /* 0x000ea4000c0e1900 */
[----:B--2---:R-:W-:-:S04]  /*1230*/  FADD R18, -R3, R18 ;  /* 0x0000001203127221 */ /* 0x004fc80000000100 */
[----:B------:R-:W-:-:S04]  /*1240*/  FMUL R21, R18, UR6 ;  /* 0x0000000612157c20 */ /* 0x000fc80008400000 */
[----:B------:R-:W-:-:S04]  /*1250*/  FFMA.SAT R23, R21, R2, 0.5 ;  /* 0x3f00000015177423 */ /* 0x000fc80000002002 */
[----:B------:R-:W-:-:S04]  /*1260*/  FFMA.RM R23, R23, R4, 12582913 ;  /* 0x4b40000117177423 */ /* 0x000fc80000004004 */
[C---:B------:R-:W-:Y:S01]  /*1270*/  FADD R14, R23.reuse, -12583039 ;  /* 0xcb40007f170e7421 */ /* 0x040fe20000000000 */
[----:B------:R-:W-:-:S03]  /*1280*/  SHF.L.U32 R23, R23, 0x17, RZ ;  /* 0x0000001717177819 */ /* 0x000fc600000006ff */
[----:B------:R-:W-:-:S04]  /*1290*/  FFMA R14, R21, 1.4426950216293334961, -R14 ;  /* 0x3fb8aa3b150e7823 */ /* 0x000fc8000000080e */
[----:B------:R-:W-:-:S06]  /*12a0*/  FFMA R14, R21, 1.925963033500011079e-08, R14 ;  /* 0x32a57060150e7823 */ /* 0x000fcc000000000e */
[----:B------:R-:W1:Y:S02]  /*12b0*/  MUFU.EX2 R14, R14 ;  /* 0x0000000e000e7308 */ /* 0x000e640000000800 */
[----:B-1----:R-:W-:-:S04]  /*12c0*/  FMUL R23, R23, R14 ;  /* 0x0000000e17177220 */ /* 0x002fc80000400000 */
[----:B------:R-:W-:-:S05]  /*12d0*/  FMUL R23, R23, R0 ;  /* 0x0000000017177220 */ /* 0x000fca0000400000 */
[----:B------:R1:W-:Y:S04]  /*12e0*/  STG.E.EF desc[UR4][R16.64+0x80], R23 ;  /* 0x0000801710007986 */ /* 0x0003e8000c001904 */
[----:B------:R-:W2:Y:S02]  /*12f0*/  LDG.E.EF R18, desc[UR4][R12.64+0x100] ;  /* 0x000100040c127981 */ /* 0x000ea4000c0e1900 */
[----:B--2---:R-:W-:-:S04]  /*1300*/  FADD R18, -R3, R18 ;  /* 0x0000001203127221 */ /* 0x004fc80000000100 */
[----:B0-----:R-:W-:-:S04]  /*1310*/  FMUL R19, R18, UR6 ;  /* 0x0000000612137c20 */ /* 0x001fc80008400000 */
        /* <DEDUP_REMOVED lines=9> */
[----:B------:R0:W-:Y:S04]  /*13b0*/  STG.E.EF desc[UR4][R16.64+0x100], R21 ;  /* 0x0001001510007986 */ /* 0x0001e8000c001904 */
[----:B------:R-:W2:Y:S01]  /*13c0*/  LDG.E.EF R12, desc[UR4][R12.64+0x180] ;  /* 0x000180040c0c7981 */ /* 0x000ea2000c0e1900 */
[----:B------:R-:W-:Y:S02]  /*13d0*/  IADD3 R6, PT, PT, R6, 0x80, RZ ;  /* 0x0000008006067810 */ /* 0x000fe40007ffe0ff */
[----:B------:R-:W-:Y:S02]  /*13e0*/  IADD3 R7, P1, PT, R7, 0x200, RZ ;  /* 0x0000020007077810 */ /* 0x000fe40007f3e0ff */
[----:B------:R-:W-:-:S03]  /*13f0*/  ISETP.GT.AND P0, PT, R6, R5, PT ;  /* 0x000000050600720c */ /* 0x000fc60003f04270 */
[----:B------:R-:W-:Y:S02]  /*1400*/  IMAD.X R15, RZ, RZ, R15, P1 ;  /* 0x000000ffff0f7224 */ /* 0x000fe400008e060f */
[----:B--2---:R-:W-:-:S04]  /*1410*/  FADD R14, -R3, R12 ;  /* 0x0000000c030e7221 */ /* 0x004fc80000000100 */
[----:B------:R-:W-:-:S04]  /*1420*/  FMUL R19, R14, UR6 ;  /* 0x000000060e137c20 */ /* 0x000fc80008400000 */
[----:B-1----:R-:W-:-:S04]  /*1430*/  FFMA.SAT R23, R19, R2, 0.5 ;  /* 0x3f00000013177423 */ /* 0x002fc80000002002 */
        /* <DEDUP_REMOVED lines=8> */
[----:B------:R0:W-:Y:S01]  /*14c0*/  STG.E.EF desc[UR4][R16.64+0x180], R23 ;  /* 0x0001801710007986 */ /* 0x0001e2000c001904 */
[----:B------:R-:W-:Y:S05]  /*14d0*/  @!P0 BRA `(.L_x_71) ;  /* 0xfffffffc00048947 */ /* 0x000fea000383ffff */
[----:B------:R-:W-:Y:S05]  /*14e0*/  EXIT ;  /* 0x000000000000794d */ /* 0x000fea0003800000 */
        .weak           $__internal_0_$__cuda_sm20_rcp_rn_f32_slowpath
        .type           $__internal_0_$__cuda_sm20_rcp_rn_f32_slowpath,@function
        .size           $__internal_0_$__cuda_sm20_rcp_rn_f32_slowpath,(.L_x_459 - $__internal_0_$__cuda_sm20_rcp_rn_f32_slowpath)
$__internal_0_$__cuda_sm20_rcp_rn_f32_slowpath:
[----:B------:R-:W-:Y:S01]  /*14f0*/  SHF.L.U32 R0, R17, 0x1, RZ ;  /* 0x0000000111007819 */ /* 0x000fe200000006ff */
[----:B------:R-:W-:Y:S03]  /*1500*/  BSSY.RECONVERGENT B1, `(.L_x_72) ;  /* 0x0000031000017945 */ /* 0x000fe60003800200 */
[----:B------:R-:W-:Y:S02]  /*1510*/  SHF.R.U32.HI R13, RZ, 0x18, R0 ;  /* 0x00000018ff0d7819 */ /* 0x000fe40000011600 */
[----:B------:R-:W-:Y:S02]  /*1520*/  MOV R0, R17 ;  /* 0x0000001100007202 */ /* 0x000fe40000000f00 */
[----:B------:R-:W-:-:S13]  /*1530*/  ISETP.NE.U32.AND P0, PT, R13, RZ, PT ;  /* 0x000000ff0d00720c */ /* 0x000fda0003f05070 */
[----:B------:R-:W-:Y:S05]  /*1540*/  @P0 BRA `(.L_x_73) ;  /* 0x0000000000280947 */ /* 0x000fea0003800000 */
[----:B------:R-:W-:-:S04]  /*1550*/  SHF.L.U32 R2, R0, 0x1, RZ ;  /* 0x0000000100027819 */ /* 0x000fc800000006ff */
[----:B------:R-:W-:-:S13]  /*1560*/  ISETP.NE.AND P0, PT, R2, RZ, PT ;  /* 0x000000ff0200720c */ /* 0x000fda0003f05270 */
[----:B------:R-:W-:Y:S01]  /*1570*/  @P0 FFMA R11, R0, 1.84467440737095516160e+19, RZ ;  /* 0x5f800000000b0823 */ /* 0x000fe200000000ff */
[----:B------:R-:W-:Y:S08]  /*1580*/  @!P0 MUFU.RCP R9, R0 ;  /* 0x0000000000098308 */ /* 0x000ff00000001000 */
[----:B------:R-:W0:Y:S02]  /*1590*/  @P0 MUFU.RCP R2, R11 ;  /* 0x0000000b00020308 */ /* 0x000e240000001000 */
[----:B0-----:R-:W-:-:S04]  /*15a0*/  @P0 FFMA R12, R11, R2, -1 ;  /* 0xbf8000000b0c0423 */ /* 0x001fc80000000002 */
[----:B------:R-:W-:-:S04]  /*15b0*/  @P0 FADD.FTZ R13, -R12, -RZ ;  /* 0x800000ff0c0d0221 */ /* 0x000fc80000010100 */
[----:B------:R-:W-:-:S04]  /*15c0*/  @P0 FFMA R2, R2, R13, R2 ;  /* 0x0000000d02020223 */ /* 0x000fc80000000002 */
[----:B------:R-:W-:Y:S01]  /*15d0*/  @P0 FFMA R9, R2, 1.84467440737095516160e+19, RZ ;  /* 0x5f80000002090823 */ /* 0x000fe200000000ff */
[----:B------:R-:W-:Y:S06]  /*15e0*/  BRA `(.L_x_74) ;  /* 0x0000000000887947 */ /* 0x000fec0003800000 */
.L_x_73:
[----:B------:R-:W-:-:S04]  /*15f0*/  IADD3 R15, PT, PT, R13, -0xfd, RZ ;  /* 0xffffff030d0f7810 */ /* 0x000fc80007ffe0ff */
[----:B------:R-:W-:-:S13]  /*1600*/  ISETP.GT.U32.AND P0, PT, R15, 0x1, PT ;  /* 0x000000010f00780c */ /* 0x000fda0003f04070 */
[----:B------:R-:W-:Y:S05]  /*1610*/  @P0 BRA `(.L_x_75) ;  /* 0x0000000000780947 */ /* 0x000fea0003800000 */
[----:B------:R-:W-:Y:S01]  /*1620*/  LOP3.LUT R2, R0, 0x7fffff, RZ, 0xc0, !PT ;  /* 0x007fffff00027812 */ /* 0x000fe200078ec0ff */
[----:B------:R-:W-:-:S03]  /*1630*/  HFMA2 R14, -RZ, RZ, 0, 1.78813934326171875e-07 ;  /* 0x00000003ff0e7431 */ /* 0x000fc600000001ff */
[----:B------:R-:W-:-:S04]  /*1640*/  LOP3.LUT R2, R2, 0x3f800000, RZ, 0xfc, !PT ;  /* 0x3f80000002027812 */ /* 0x000fc800078efcff */
[----:B------:R-:W0:Y:S01]  /*1650*/  MUFU.RCP R9, R2 ;  /* 0x0000000200097308 */ /* 0x000e220000001000 */
[----:B------:R-:W-:Y:S01]  /*1660*/  SHF.L.U32 R14, R14, R15, RZ ;  /* 0x0000000f0e0e7219 */ /* 0x000fe200000006ff */
[----:B0-----:R-:W-:-:S04]  /*1670*/  FFMA R11, R2, R9, -1 ;  /* 0xbf800000020b7423 */ /* 0x001fc80000000009 */
[----:B------:R-:W-:-:S04]  /*1680*/  FADD.FTZ R12, -R11, -RZ ;  /* 0x800000ff0b0c7221 */ /* 0x000fc80000010100 */
[CCC-:B------:R-:W-:Y:S01]  /*1690*/  FFMA.RM R11, R9.reuse, R12.reuse, R9.reuse ;  /* 0x0000000c090b7223 */ /* 0x1c0fe20000004009 */
[----:B------:R-:W-:-:S04]  /*16a0*/  FFMA.RP R12, R9, R12, R9 ;  /* 0x0000000c090c7223 */ /* 0x000fc80000008009 */
[C---:B------:R-:W-:Y:S02]  /*16b0*/  LOP3.LUT R9, R11.reuse, 0x7fffff, RZ, 0xc0, !PT ;  /* 0x007fffff0b097812 */ /* 0x040fe400078ec0ff */
[----:B------:R-:W-:Y:S02]  /*16c0*/  FSETP.NEU.FTZ.AND P0, PT, R11, R12, PT ;  /* 0x0000000c0b00720b */ /* 0x000fe40003f1d000 */
[----:B------:R-:W-:Y:S02]  /*16d0*/  LOP3.LUT R9, R9, 0x800000, RZ, 0xfc, !PT ;  /* 0x0080000009097812 */ /* 0x000fe400078efcff */
[----:B------:R-:W-:Y:S02]  /*16e0*/  SEL R11, RZ, 0xffffffff, !P0 ;  /* 0xffffffffff0b7807 */ /* 0x000fe40004000000 */
[----:B------:R-:W-:Y:S02]  /*16f0*/  LOP3.LUT R14, R14, R9, RZ, 0xc0, !PT ;  /* 0x000000090e0e7212 */ /* 0x000fe400078ec0ff */
[----:B------:R-:W-:-:S02]  /*1700*/  IADD3 R2, PT, PT, -R11, RZ, RZ ;  /* 0x000000ff0b027210 */ /* 0x000fc40007ffe1ff */
[-C--:B------:R-:W-:Y:S02]  /*1710*/  SHF.R.U32.HI R14, RZ, R15.reuse, R14 ;  /* 0x0000000fff0e7219 */ /* 0x080fe4000001160e */
[----:B------:R-:W-:Y:S02]  /*1720*/  LOP3.LUT P1, RZ, R2, R15, R9, 0xf8, !PT ;  /* 0x0000000f02ff7212 */ /* 0x000fe4000782f809 */
[C---:B------:R-:W-:Y:S02]  /*1730*/  LOP3.LUT P0, RZ, R14.reuse, 0x1, RZ, 0xc0, !PT ;  /* 0x000000010eff7812 */ /* 0x040fe4000780c0ff */
[----:B------:R-:W-:-:S04]  /*1740*/  LOP3.LUT P2, RZ, R14, 0x2, RZ, 0xc0, !PT ;  /* 0x000000020eff7812 */ /* 0x000fc8000784c0ff */
[----:B------:R-:W-:Y:S02]  /*1750*/  PLOP3.LUT P0, PT, P0, P1, P2, 0xe0, 0x0 ;  /* 0x000000000000781c */ /* 0x000fe40000703c20 */
[----:B------:R-:W-:Y:S02]  /*1760*/  LOP3.LUT P1, RZ, R0, 0x7fffff, RZ, 0xc0, !PT ;  /* 0x007fffff00ff7812 */ /* 0x000fe4000782c0ff */
[----:B------:R-:W-:-:S04]  /*1770*/  SEL R2, RZ, 0x1, !P0 ;  /* 0x00000001ff027807 */ /* 0x000fc80004000000 */
[----:B------:R-:W-:-:S04]  /*1780*/  IADD3 R2, PT, PT, -R2, RZ, RZ ;  /* 0x000000ff02027210 */ /* 0x000fc80007ffe1ff */
[----:B------:R-:W-:Y:S02]  /*1790*/  ISETP.GE.AND P0, PT, R2, RZ, PT ;  /* 0x000000ff0200720c */ /* 0x000fe40003f06270 */
[----:B------:R-:W-:-:S04]  /*17a0*/  IADD3 R2, PT, PT, R13, -0xfc, RZ ;  /* 0xffffff040d027810 */ /* 0x000fc80007ffe0ff */
[----:B------:R-:W-:-:S07]  /*17b0*/  SHF.R.U32.HI R9, RZ, R2, R9 ;  /* 0x00000002ff097219 */ /* 0x000fce0000011609 */
[----:B------:R-:W-:-:S04]  /*17c0*/  @!P0 IADD3 R9, PT, PT, R9, 0x1, RZ ;  /* 0x0000000109098810 */ /* 0x000fc80007ffe0ff */
[----:B------:R-:W-:-:S04]  /*17d0*/  @!P1 SHF.L.U32 R9, R9, 0x1, RZ ;  /* 0x0000000109099819 */ /* 0x000fc800000006ff */
[----:B------:R-:W-:Y:S01]  /*17e0*/  LOP3.LUT R9, R9, 0x80000000, R0, 0xf8, !PT ;  /* 0x8000000009097812 */ /* 0x000fe200078ef800 */
[----:B------:R-:W-:Y:S06]  /*17f0*/  BRA `(.L_x_74) ;  /* 0x0000000000047947 */ /* 0x000fec0003800000 */
.L_x_75:
[----:B------:R0:W1:Y:S02]  /*1800*/  MUFU.RCP R9, R0 ;  /* 0x0000000000097308 */ /* 0x0000640000001000 */
.L_x_74:
[----:B------:R-:W-:Y:S05]  /*1810*/  BSYNC.RECONVERGENT B1 ;  /* 0x0000000000017941 */ /* 0x000fea0003800200 */
.L_x_72:
[----:B------:R-:W-:-:S04]  /*1820*/  MOV R11, 0x0 ;  /* 0x00000000000b7802 */ /* 0x000fc80000000f00 */
[----:B01----:R-:W-:Y:S05]  /*1830*/  RET.REL.NODEC R10 `(softmax_forward_kernel52) ;  /* 0xffffffe40af07950 */ /* 0x003fea0003c3ffff */
.L_x_76:
        /* <DEDUP_REMOVED lines=12> */
.L_x_459:


//--------------------- .text.softmax_autoregressive_nomask_backward_kernel8 --------------------------
	.section	.text.softmax_autoregressive_nomask_backward_kernel8,"ax",@progbits
	.align	128
        .global         softmax_autoregressive_nomask_backward_kernel8
        .type           softmax_autoregressive_nomask_backward_kernel8,@function
        .size           softmax_autoregressive_nomask_backward_kernel8,(.L_x_477 - softmax_autoregressive_nomask_backward_kernel8)
        .other          softmax_autoregressive_nomask_backward_kernel8,@"STO_CUDA_ENTRY STV_DEFAULT"
softmax_autoregressive_nomask_backward_kernel8:
.text.softmax_autoregressive_nomask_backward_kernel8:
[----:B------:R-:W-:Y:S01]  /*0000*/  LDC R1, c[0x0][0x37c] ;  /* 0x0000df00ff017b82 */ /* 0x000fe20000000800 */
[----:B------:R-:W0:Y:S01]  /*0010*/  S2R R2, SR_TID.Y ;  /* 0x0000000000027919 */ /* 0x000e220000002200 */
[----:B------:R-:W1:Y:S06]  /*0020*/  LDCU UR9, c[0x0][0x360] ;  /* 0x00006c00ff0977ac */ /* 0x000e6c0008000800 */
[----:B------:R-:W2:Y:S01]  /*0030*/  S2UR UR4, SR_CTAID.Y ;  /* 0x00000000000479c3 */ /* 0x000ea20000002600 */
[----:B------:R-:W-:Y:S01]  /*0040*/  HFMA2 R3, -RZ, RZ, 0, 0 ;  /* 0x00000000ff037431 */ /* 0x000fe200000001ff */
[----:B------:R-:W0:Y:S01]  /*0050*/  S2R R9, SR_TID.Z ;  /* 0x0000000000097919 */ /* 0x000e220000002300 */
[----:B------:R-:W0:Y:S01]  /*0060*/  LDCU UR10, c[0x0][0x364] ;  /* 0x00006c80ff0a77ac */ /* 0x000e220008000800 */
[----:B------:R-:W3:Y:S01]  /*0070*/  S2R R13, SR_TID.X ;  /* 0x00000000000d7919 */ /* 0x000ee20000002100 */
[----:B------:R-:W2:Y:S03]  /*0080*/  LDCU UR8, c[0x0][0x39c] ;  /* 0x00007380ff0877ac */ /* 0x000ea60008000800 */
[----:B------:R-:W4:Y:S01]  /*0090*/  S2UR UR6, SR_CgaCtaId ;  /* 0x00000000000679c3 */ /* 0x000f220000008800 */
[----:B------:R-:W-:-:S07]  /*00a0*/  UMOV UR5, 0x400 ;  /* 0x0000040000057882 */ /* 0x000fce0000000000 */
[----:B------:R-:W5:Y:S01]  /*00b0*/  S2UR UR7, SR_CTAID.X ;  /* 0x00000000000779c3 */ /* 0x000f620000002500 */
[----:B--2---:R-:W-:Y:S02]  /*00c0*/  UIMAD UR4, UR4, UR8, URZ ;  /* 0x00000008040472a4 */ /* 0x004fe4000f8e02ff */
[----:B----4-:R-:W-:Y:S01]  /*00d0*/  ULEA UR6, UR6, UR5, 0x18 ;  /* 0x0000000506067291 */ /* 0x010fe2000f8ec0ff */
[C-C-:B0-----:R-:W-:Y:S01]  /*00e0*/  IMAD R0, R9.reuse, UR10, R2.reuse ;  /* 0x0000000a09007c24 */ /* 0x141fe2000f8e0202 */
[----:B------:R-:W-:Y:S01]  /*00f0*/  UIMAD UR5, UR4, UR8, URZ ;  /* 0x00000008040572a4 */ /* 0x000fe2000f8e02ff */
[----:B------:R-:W-:Y:S01]  /*0100*/  IMAD.WIDE.U32 R2, R9, UR10, R2 ;  /* 0x0000000a09027c25 */ /* 0x000fe2000f8e0002 */
[----:B------:R-:W0:Y:S03]  /*0110*/  LDCU.64 UR10, c[0x0][0x358] ;  /* 0x00006b00ff0a77ac */ /* 0x000e260008000a00 */
[----:B-1----:R-:W-:Y:S01]  /*0120*/  IMAD R4, R0, UR9, RZ ;  /* 0x0000000900047c24 */ /* 0x002fe2000f8e02ff */
[----:B------:R-:W-:-:S02]  /*0130*/  USHF.R.S32.HI UR12, URZ, 0x1f, UR5 ;  /* 0x0000001fff0c7899 */ /* 0x000fc40008011405 */
[----:B------:R-:W-:Y:S01]  /*0140*/  MOV R10, UR5 ;  /* 0x00000005000a7c02 */ /* 0x000fe20008000f00 */
[----:B-----5:R-:W-:Y:S01]  /*0150*/  USHF.L.U32 UR4, UR7, 0x2, URZ ;  /* 0x0000000207047899 */ /* 0x020fe200080006ff */
[----:B---3--:R-:W-:Y:S01]  /*0160*/  IMAD.IADD R0, R4, 0x1, R13 ;  /* 0x0000000104007824 */ /* 0x008fe200078e020d */
[----:B------:R-:W-:Y:S01]  /*0170*/  LOP3.LUT R4, RZ, R4, RZ, 0x33, !PT ;  /* 0x00000004ff047212 */ /* 0x000fe200078e33ff */
[----:B------:R-:W-:Y:S01]  /*0180*/  IMAD R3, R3, UR9, RZ ;  /* 0x0000000903037c24 */ /* 0x000fe2000f8e02ff */
[----:B------:R-:W-:Y:S01]  /*0190*/  ULOP3.LUT UR4, URZ, UR4, URZ, 0x33, !UPT ;  /* 0x00000004ff047292 */ /* 0x000fe2000f8e33ff */
[C---:B------:R-:W-:Y:S02]  /*01a0*/  VIADD R6, R0.reuse, 0x20 ;  /* 0x0000002000067836 */ /* 0x040fe40000000000 */
[C---:B------:R-:W-:Y:S01]  /*01b0*/  IMAD.SHL.U32 R5, R0.reuse, 0x800, RZ ;  /* 0x0000080000057824 */ /* 0x040fe200078e00ff */
[----:B------:R-:W-:Y:S01]  /*01c0*/  UIADD3 UR7, UPT, UPT, UR4, UR8, URZ ;  /* 0x0000000804077290 */ /* 0x000fe2000fffe0ff */
[----:B------:R-:W-:Y:S01]  /*01d0*/  IMAD.SHL.U32 R8, R0, 0x4, RZ ;  /* 0x0000000400087824 */ /* 0x000fe200078e00ff */
[----:B------:R-:W-:Y:S01]  /*01e0*/  VIMNMX R7, PT, PT, R6, UR8, !PT ;  /* 0x0000000806077c48 */ /* 0x000fe2000ffe0100 */
[----:B------:R-:W-:Y:S01]  /*01f0*/  IMAD.U32 R11, RZ, RZ, UR12 ;  /* 0x0000000cff0b7e24 */ /* 0x000fe2000f8e00ff */
[----:B------:R-:W-:Y:S01]  /*0200*/  ISETP.GT.U32.AND P0, PT, R5, 0xffff, PT ;  /* 0x0000ffff0500780c */ /* 0x000fe20003f04070 */
[----:B------:R-:W-:Y:S01]  /*0210*/  UMOV UR4, URZ ;  /* 0x000000ff00047c82 */ /* 0x000fe20008000000 */
[----:B------:R-:W-:Y:S01]  /*0220*/  IADD3 R7, PT, PT, -R13, R7, R4 ;  /* 0x000000070d077210 */ /* 0x000fe20007ffe104 */
[----:B------:R-:W-:Y:S01]  /*0230*/  IMAD.WIDE.U32 R10, R2, UR9, R10 ;  /* 0x00000009020a7c25 */ /* 0x000fe2000f8e000a */
[----:B------:R-:W-:-:S02]  /*0240*/  LOP3.LUT R8, R8, 0x7c, RZ, 0xc0, !PT ;  /* 0x0000007c08087812 */ /* 0x000fc400078ec0ff */
[----:B------:R-:W-:Y:S02]  /*0250*/  LEA.HI R12, R7, 0x1, RZ, 0x1b ;  /* 0x00000001070c7811 */ /* 0x000fe400078fd8ff */
[----:B------:R-:W-:Y:S02]  /*0260*/  SHF.R.U32.HI R5, RZ, 0xe, R5 ;  /* 0x0000000eff057819 */ /* 0x000fe40000011605 */
[C---:B------:R-:W-:Y:S02]  /*0270*/  LOP3.LUT R9, R12.reuse, 0x7, RZ, 0xc0, !PT ;  /* 0x000000070c097812 */ /* 0x040fe400078ec0ff */
[C---:B------:R-:W-:Y:S01]  /*0280*/  LOP3.LUT R4, R12.reuse, 0xf, RZ, 0xc0, !PT ;  /* 0x0000000f0c047812 */ /* 0x040fe200078ec0ff */
[----:B------:R1:W-:Y:S01]  /*0290*/  @!P0 STS [R8+UR6], RZ ;  /* 0x000000ff08008988 */ /* 0x0003e20008000806 */
[----:B------:R-:W-:Y:S02]  /*02a0*/  IADD3 R9, PT, PT, R9, -0x1, RZ ;  /* 0xffffffff09097810 */ /* 0x000fe40007ffe0ff */
[----:B------:R-:W-:Y:S01]  /*02b0*/  LOP3.LUT R12, R12, 0x3, RZ, 0xc0, !PT ;  /* 0x000000030c0c7812 */ /* 0x000fe200078ec0ff */
[----:B------:R-:W-:Y:S01]  /*02c0*/  VIADD R4, R4, 0xffffffff ;  /* 0xffffffff04047836 */ /* 0x000fe20000000000 */
[----:B------:R-:W-:-:S02]  /*02d0*/  ISETP.GE.U32.AND P0, PT, R9, 0x3, PT ;  /* 0x000000030900780c */ /* 0x000fc40003f06070 */
[----:B------:R-:W-:Y:S02]  /*02e0*/  IADD3 R9, P2, PT, R13, R10, RZ ;  /* 0x0000000a0d097210 */ /* 0x000fe40007f5e0ff */
[----:B------:R-:W-:-:S03]  /*02f0*/  ISETP.GE.U32.AND P1, PT, R4, 0x7, PT ;  /* 0x000000070400780c */ /* 0x000fc60003f26070 */
[----:B------:R-:W-:Y:S01]  /*0300*/  IMAD.X R10, R11, 0x1, R3, P2 ;  /* 0x000000010b0a7824 */ /* 0x000fe200010e0603 */
[----:B01----:R-:W-:-:S09]  /*0310*/  LOP3.LUT R11, R5, 0x3fffc, RZ, 0xc0, !PT ;  /* 0x0003fffc050b7812 */ /* 0x003fd200078ec0ff */
.L_x_91:
[----:B------:R-:W-:-:S06]  /*0320*/  UIADD3 UR8, UPT, UPT, UR7, -UR4, URZ ;  /* 0x8000000407087290 */ /* 0x000fcc000fffe0ff */
[----:B------:R-:W-:-:S13]  /*0330*/  ISETP.LE.AND P2, PT, RZ, UR8, PT ;  /* 0x00000008ff007c0c */ /* 0x000fda000bf43270 */
[----:B0123--:R-:W-:Y:S05]  /*0340*/  @!P2 EXIT ;  /* 0x000000000000a94d */ /* 0x00ffea0003800000 */
[----:B------:R-:W0:Y:S01]  /*0350*/  LDCU UR18, c[0x0][0x39c] ;  /* 0x00007380ff1277ac */ /* 0x000e220008000800 */
[----:B------:R-:W-:Y:S01]  /*0360*/  BSSY.RECONVERGENT B0, `(.L_x_77) ;  /* 0x00000bd000007945 */ /* 0x000fe20003800200 */
[----:B------:R-:W-:Y:S01]  /*0370*/  IMAD.MOV.U32 R16, RZ, RZ, RZ ;  /* 0x000000ffff107224 */ /* 0x000fe200078e00ff */
[----:B------:R-:W-:Y:S02]  /*0380*/  USHF.R.S32.HI UR9, URZ, 0x1f, UR5 ;  /* 0x0000001fff097899 */ /* 0x000fe40008011405 */
[----:B------:R-:W-:Y:S01]  /*0390*/  UIADD3 UR4, UPT, UPT, UR4, 0x1, URZ ;  /* 0x0000000104047890 */ /* 0x000fe2000fffe0ff */
[----:B0-----:R-:W-:Y:S01]  /*03a0*/  ISETP.GE.AND P2, PT, R0, UR18, PT ;  /* 0x0000001200007c0c */ /* 0x001fe2000bf46270 */
[----:B------:R-:W-:-:S04]  /*03b0*/  UIMAD UR8, UR8, UR18, URZ ;  /* 0x00000012080872a4 */ /* 0x000fc8000f8e02ff */
[----:B------:R-:W-:Y:S02]  /*03c0*/  USHF.R.S32.HI UR16, URZ, 0x1f, UR8 ;  /* 0x0000001fff107899 */ /* 0x000fe40008011408 */
[----:B------:R-:W-:-:S04]  /*03d0*/  UIADD3 UR17, UP0, UPT, UR5, UR8, URZ ;  /* 0x0000000805117290 */ /* 0x000fc8000ff1e0ff */
[----:B------:R-:W-:Y:S02]  /*03e0*/  UIADD3.X UR9, UPT, UPT, UR9, UR16, URZ, UP0, !UPT ;  /* 0x0000001009097290 */ /* 0x000fe400087fe4ff */
[----:B------:R-:W-:Y:S01]  /*03f0*/  UISETP.NE.AND UP0, UPT, UR4, 0x4, UPT ;  /* 0x000000040400788c */ /* 0x000fe2000bf05270 */
[----:B------:R-:W-:Y:S10]  /*0400*/  @P2 BRA `(.L_x_78) ;  /* 0x0000000800c82947 */ /* 0x000ff40003800000 */
[C---:B------:R-:W-:Y:S01]  /*0410*/  ISETP.GE.U32.AND P3, PT, R7.reuse, 0x1e0, PT ;  /* 0x000001e00700780c */ /* 0x040fe20003f66070 */
[----:B------:R-:W-:Y:S01]  /*0420*/  BSSY.RECONVERGENT B1, `(.L_x_79) ;  /* 0x0000053000017945 */ /* 0x000fe20003800200 */
[----:B------:R-:W-:Y:S01]  /*0430*/  LEA.HI R14, R7, 0x1, RZ, 0x1b ;  /* 0x00000001070e7811 */ /* 0x000fe200078fd8ff */
[----:B------:R-:W-:Y:S02]  /*0440*/  HFMA2 R16, -RZ, RZ, 0, 0 ;  /* 0x00000000ff107431 */ /* 0x000fe400000001ff */
[----:B------:R-:W-:Y:S01]  /*0450*/  IMAD.MOV.U32 R13, RZ, RZ, R0 ;  /* 0x000000ffff0d7224 */ /* 0x000fe200078e0000 */
[----:B------:R-:W-:-:S07]  /*0460*/  LOP3.LUT R24, R14, 0xf, RZ, 0xc0, !PT ;  /* 0x0000000f0e187812 */ /* 0x000fce00078ec0ff */
[----:B------:R-:W-:Y:S05]  /*0470*/  @!P3 BRA `(.L_x_80) ;  /* 0x000000040034b947 */ /* 0x000fea0003800000 */
[----:B------:R-:W0:Y:S01]  /*0480*/  LDCU.64 UR12, c[0x0][0x390] ;  /* 0x00007200ff0c77ac */ /* 0x000e220008000a00 */
[----:B------:R-:W-:Y:S01]  /*0490*/  IADD3 R19, P3, PT, R9, UR8, RZ ;  /* 0x0000000809137c10 */ /* 0x000fe2000ff7e0ff */
[----:B------:R-:W-:Y:S01]  /*04a0*/  IMAD.MOV.U32 R13, RZ, RZ, R0 ;  /* 0x000000ffff0d7224 */ /* 0x000fe200078e0000 */
[----:B------:R-:W-:Y:S01]  /*04b0*/  MOV R16, RZ ;  /* 0x000000ff00107202 */ /* 0x000fe20000000f00 */
[----:B------:R-:W1:Y:S01]  /*04c0*/  LDCU.64 UR14, c[0x0][0x388] ;  /* 0x00007100ff0e77ac */ /* 0x000e620008000a00 */
[----:B------:R-:W-:Y:S01]  /*04d0*/  IADD3.X R2, PT, PT, R10, UR16, RZ, P3, !PT ;  /* 0x000000100a027c10 */ /* 0x000fe20009ffe4ff */
[----:B------:R-:W-:-:S03]  /*04e0*/  IMAD.SHL.U32 R18, R19, 0x4, RZ ;  /* 0x0000000413127824 */ /* 0x000fc600078e00ff */
[----:B------:R-:W-:Y:S02]  /*04f0*/  SHF.L.U64.HI R19, R19, 0x2, R2 ;  /* 0x0000000213137819 */ /* 0x000fe40000010202 */
[----:B------:R-:W-:-:S04]  /*0500*/  LEA.HI R2, R7, 0x1, RZ, 0x1b ;  /* 0x0000000107027811 */ /* 0x000fc800078fd8ff */
[----:B------:R-:W-:Y:S02]  /*0510*/  LOP3.LUT R2, R2, 0xffffff0, RZ, 0xc0, !PT ;  /* 0x0ffffff002027812 */ /* 0x000fe400078ec0ff */
[----:B0-----:R-:W-:-:S03]  /*0520*/  IADD3 R17, P3, PT, R18, UR12, RZ ;  /* 0x0000000c12117c10 */ /* 0x001fc6000ff7e0ff */
[----:B------:R-:W-:Y:S01]  /*0530*/  IMAD.MOV R15, RZ, RZ, -R2 ;  /* 0x000000ffff0f7224 */ /* 0x000fe200078e0a02 */
[----:B-1----:R-:W-:Y:S02]  /*0540*/  IADD3 R18, P5, PT, R18, UR14, RZ ;  /* 0x0000000e12127c10 */ /* 0x002fe4000ffbe0ff */
[----:B------:R-:W-:Y:S02]  /*0550*/  IADD3 R17, P4, PT, R17, 0x400, RZ ;  /* 0x0000040011117810 */ /* 0x000fe40007f9e0ff */
[----:B------:R-:W-:Y:S02]  /*0560*/  IADD3 R18, P6, PT, R18, 0x400, RZ ;  /* 0x0000040012127810 */ /* 0x000fe40007fde0ff */
[--C-:B------:R-:W-:Y:S02]  /*0570*/  IADD3.X R20, PT, PT, RZ, UR13, R19.reuse, P4, P3 ;  /* 0x0000000dff147c10 */ /* 0x100fe4000a7e6413 */
[----:B------:R-:W-:-:S09]  /*0580*/  IADD3.X R19, PT, PT, RZ, UR15, R19, P6, P5 ;  /* 0x0000000fff137c10 */ /* 0x000fd2000b7ea413 */
.L_x_81:
        /* <DEDUP_REMOVED lines=15> */
[----:B------:R-:W2:Y:S01]  /*0680*/  LDG.E R19, desc[UR10][R2.64+-0x180] ;  /* 0xfffe800a02137981 */ /* 0x000ea2000c1e1900 */
[----:B---3--:R-:W-:-:S03]  /*0690*/  FFMA R23, R23, R26, R18 ;  /* 0x0000001a17177223 */ /* 0x008fc60000000012 */
[----:B------:R-:W3:Y:S01]  /*06a0*/  LDG.E R18, desc[UR10][R4.64+-0x180] ;  /* 0xfffe800a04127981 */ /* 0x000ee2000c1e1900 */
[----:B----4-:R-:W-:-:S03]  /*06b0*/  FFMA R26, R20, R21, R23 ;  /* 0x00000015141a7223 */ /* 0x010fc60000000017 */
[----:B------:R-:W4:Y:S04]  /*06c0*/  LDG.E R20, desc[UR10][R4.64+-0x100] ;  /* 0xffff000a04147981 */ /* 0x000f28000c1e1900 */
[----:B------:R-:W4:Y:S01]  /*06d0*/  LDG.E R21, desc[UR10][R2.64+-0x100] ;  /* 0xffff000a02157981 */ /* 0x000f22000c1e1900 */
[----:B-----5:R-:W-:-:S03]  /*06e0*/  FFMA R17, R17, R22, R26 ;  /* 0x0000001611117223 */ /* 0x020fc6000000001a */
[----:B------:R-:W5:Y:S04]  /*06f0*/  LDG.E R22, desc[UR10][R4.64+-0x80] ;  /* 0xffff800a04167981 */ /* 0x000f68000c1e1900 */
[----:B------:R-:W5:Y:S01]  /*0700*/  LDG.E R23, desc[UR10][R2.64+-0x80] ;  /* 0xffff800a02177981 */ /* 0x000f62000c1e1900 */
[----:B--2---:R-:W-:-:S03]  /*0710*/  FFMA R25, R16, R25, R17 ;  /* 0x0000001910197223 */ /* 0x004fc60000000011 */
[----:B------:R-:W2:Y:S04]  /*0720*/  LDG.E R16, desc[UR10][R4.64] ;  /* 0x0000000a04107981 */ /* 0x000ea8000c1e1900 */
[----:B------:R-:W2:Y:S01]  /*0730*/  LDG.E R17, desc[UR10][R2.64] ;  /* 0x0000000a02117981 */ /* 0x000ea2000c1e1900 */
[----:B---3--:R-:W-:-:S03]  /*0740*/  FFMA R25, R18, R19, R25 ;  /* 0x0000001312197223 */ /* 0x008fc60000000019 */
[----:B------:R-:W3:Y:S04]  /*0750*/  LDG.E R18, desc[UR10][R4.64+0x80] ;  /* 0x0000800a04127981 */ /* 0x000ee8000c1e1900 */
        /* <DEDUP_REMOVED lines=19> */
[----:B------:R-:W-:-:S05]  /*0890*/  VIADD R15, R15, 0x10 ;  /* 0x000000100f0f7836 */ /* 0x000fca0000000000 */
[----:B------:R-:W-:Y:S01]  /*08a0*/  ISETP.NE.AND P3, PT, R15, RZ, PT ;  /* 0x000000ff0f00720c */ /* 0x000fe20003f65270 */
[----:B------:R-:W-:Y:S02]  /*08b0*/  VIADD R13, R13, 0x200 ;  /* 0x000002000d0d7836 */ /* 0x000fe40000000000 */
[----:B--2---:R-:W-:-:S04]  /*08c0*/  FFMA R17, R16, R17, R25 ;  /* 0x0000001110117223 */ /* 0x004fc80000000019 */
[----:B---3--:R-:W-:Y:S01]  /*08d0*/  FFMA R16, R18, R19, R17 ;  /* 0x0000001312107223 */ /* 0x008fe20000000011 */
[----:B------:R-:W-:Y:S02]  /*08e0*/  IADD3 R17, P4, PT, R4, 0x800, RZ ;  /* 0x0000080004117810 */ /* 0x000fe40007f9e0ff */
[----:B------:R-:W-:-:S04]  /*08f0*/  IADD3 R18, P5, PT, R2, 0x800, RZ ;  /* 0x0000080002127810 */ /* 0x000fc80007fbe0ff */
[----:B------:R-:W-:Y:S01]  /*0900*/  IADD3.X R19, PT, PT, RZ, R3, RZ, P5, !PT ;  /* 0x00000003ff137210 */ /* 0x000fe20002ffe4ff */
[----:B----4-:R-:W-:Y:S01]  /*0910*/  FFMA R21, R21, R20, R16 ;  /* 0x0000001415157223 */ /* 0x010fe20000000010 */
[----:B------:R-:W-:-:S03]  /*0920*/  IMAD.X R20, RZ, RZ, R5, P4 ;  /* 0x000000ffff147224 */ /* 0x000fc600020e0605 */
[----:B-----5:R-:W-:Y:S01]  /*0930*/  FFMA R16, R22, R23, R21 ;  /* 0x0000001716107223 */ /* 0x020fe20000000015 */
[----:B------:R-:W-:Y:S06]  /*0940*/  @P3 BRA `(.L_x_81) ;  /* 0xfffffffc00103947 */ /* 0x000fec000383ffff */
.L_x_80:
[----:B------:R-:W-:Y:S05]  /*0950*/  BSYNC.RECONVERGENT B1 ;  /* 0x0000000000017941 */ /* 0x000fea0003800200 */
.L_x_79:
[----:B------:R-:W-:-:S13]  /*0960*/  ISETP.NE.AND P3, PT, R24, RZ, PT ;  /* 0x000000ff1800720c */ /* 0x000fda0003f65270 */
[----:B------:R-:W-:Y:S05]  /*0970*/  @!P3 BRA `(.L_x_78) ;  /* 0x00000004006cb947 */ /* 0x000fea0003800000 */
[----:B------:R-:W-:Y:S01]  /*0980*/  LOP3.LUT R14, R14, 0x7, RZ, 0xc0, !PT ;  /* 0x000000070e0e7812 */ /* 0x000fe200078ec0ff */
[----:B------:R-:W-:Y:S03]  /*0990*/  BSSY.RECONVERGENT B1, `(.L_x_82) ;  /* 0x0000026000017945 */ /* 0x000fe60003800200 */
[----:B------:R-:W-:Y:S01]  /*09a0*/  ISETP.NE.AND P3, PT, R14, RZ, PT ;  /* 0x000000ff0e00720c */ /* 0x000fe20003f65270 */
[----:B------:R-:W-:-:S12]  /*09b0*/  @!P1 BRA `(.L_x_83) ;  /* 0x00000000008c9947 */ /* 0x000fd80003800000 */
[----:B------:R-:W0:Y:S01]  /*09c0*/  LDCU.64 UR12, c[0x0][0x390] ;  /* 0x00007200ff0c77ac */ /* 0x000e220008000a00 */
[----:B------:R-:W-:Y:S01]  /*09d0*/  IADD3 R5, P4, PT, R13, UR17, RZ ;  /* 0x000000110d057c10 */ /* 0x000fe2000ff9e0ff */
[----:B------:R-:W1:Y:S03]  /*09e0*/  LDCU.64 UR14, c[0x0][0x388] ;  /* 0x00007100ff0e77ac */ /* 0x000e660008000a00 */
[----:B------:R-:W-:Y:S01]  /*09f0*/  IADD3.X R2, PT, PT, RZ, UR9, RZ, P4, !PT ;  /* 0x00000009ff027c10 */ /* 0x000fe2000a7fe4ff */
[----:B------:R-:W-:-:S03]  /*0a00*/  IMAD.SHL.U32 R4, R5, 0x4, RZ ;  /* 0x0000000405047824 */ /* 0x000fc600078e00ff */
[----:B------:R-:W-:Y:S02]  /*0a10*/  SHF.L.U64.HI R5, R5, 0x2, R2 ;  /* 0x0000000205057819 */ /* 0x000fe40000010202 */
[C---:B0-----:R-:W-:Y:S02]  /*0a20*/  IADD3 R2, P4, PT, R4.reuse, UR12, RZ ;  /* 0x0000000c04027c10 */ /* 0x041fe4000ff9e0ff */
[----:B-1----:R-:W-:Y:S02]  /*0a30*/  IADD3 R4, P5, PT, R4, UR14, RZ ;  /* 0x0000000e04047c10 */ /* 0x002fe4000ffbe0ff */
        /* <DEDUP_REMOVED lines=12> */
[----:B------:R-:W5:Y:S04]  /*0b00*/  LDG.E R27, desc[UR10][R4.64+0x300] ;  /* 0x0003000a041b7981 */ /* 0x000f68000c1e1900 */
[----:B------:R-:W5:Y:S04]  /*0b10*/  LDG.E R25, desc[UR10][R2.64+0x380] ;  /* 0x0003800a02197981 */ /* 0x000f68000c1e1900 */
[----:B------:R-:W5:Y:S01]  /*0b20*/  LDG.E R26, desc[UR10][R4.64+0x380] ;  /* 0x0003800a041a7981 */ /* 0x000f62000c1e1900 */
[----:B--2---:R-:W-:-:S03]  /*0b30*/  FFMA R29, R23, R24, R16 ;  /* 0x00000018171d7223 */ /* 0x004fc60000000010 */
[----:B------:R-:W2:Y:S04]  /*0b40*/  LDG.E R23, desc[UR10][R2.64+0x280] ;  /* 0x0002800a02177981 */ /* 0x000ea8000c1e1900 */
[----:B------:R-:W2:Y:S04]  /*0b50*/  LDG.E R24, desc[UR10][R4.64+0x280] ;  /* 0x0002800a04187981 */ /* 0x000ea8000c1e1900 */
[----:B------:R-:W2:Y:S01]  /*0b60*/  LDG.E R16, desc[UR10][R2.64+0x300] ;  /* 0x0003000a02107981 */ /* 0x000ea2000c1e1900 */
[----:B---3--:R-:W-:-:S04]  /*0b70*/  FFMA R14, R14, R15, R29 ;  /* 0x0000000f0e0e7223 */ /* 0x008fc8000000001d */
[----:B----4-:R-:W-:-:S04]  /*0b80*/  FFMA R14, R17, R18, R14 ;  /* 0x00000012110e7223 */ /* 0x010fc8000000000e */
[----:B-----5:R-:W-:-:S04]  /*0b90*/  FFMA R14, R19, R20, R14 ;  /* 0x00000014130e7223 */ /* 0x020fc8000000000e */
[----:B------:R-:W-:Y:S01]  /*0ba0*/  FFMA R14, R21, R22, R14 ;  /* 0x00000016150e7223 */ /* 0x000fe2000000000e */
[----:B------:R-:W-:-:S03]  /*0bb0*/  IADD3 R13, PT, PT, R13, 0x100, RZ ;  /* 0x000001000d0d7810 */ /* 0x000fc60007ffe0ff */
[----:B--2---:R-:W-:-:S04]  /*0bc0*/  FFMA R23, R23, R24, R14 ;  /* 0x0000001817177223 */ /* 0x004fc8000000000e */
[----:B------:R-:W-:-:S04]  /*0bd0*/  FFMA R16, R16, R27, R23 ;  /* 0x0000001b10107223 */ /* 0x000fc80000000017 */
[----:B------:R-:W-:-:S07]  /*0be0*/  FFMA R16, R25, R26, R16 ;  /* 0x0000001a19107223 */ /* 0x000fce0000000010 */
.L_x_83:
[----:B------:R-:W-:Y:S05]  /*0bf0*/  BSYNC.RECONVERGENT B1 ;  /* 0x0000000000017941 */ /* 0x000fea0003800200 */
.L_x_82:
[----:B------:R-:W-:Y:S05]  /*0c00*/  @!P3 BRA `(.L_x_78) ;  /* 0x0000000000c8b947 */ /* 0x000fea0003800000 */
[----:B------:R-:W-:Y:S01]  /*0c10*/  BSSY.RECONVERGENT B1, `(.L_x_84) ;  /* 0x000001a000017945 */ /* 0x000fe20003800200 */
[----:B------:R-:W-:-:S03]  /*0c20*/  ISETP.NE.AND P3, PT, R12, RZ, PT ;  /* 0x000000ff0c00720c */ /* 0x000fc60003f65270 */
[----:B------:R-:W-:Y:S10]  /*0c30*/  @!P0 BRA `(.L_x_85) ;  /* 0x00000000005c8947 */ /* 0x000ff40003800000 */
[----:B------:R-:W0:Y:S01]  /*0c40*/  LDCU.64 UR12, c[0x0][0x390] ;  /* 0x00007200ff0c77ac */ /* 0x000e220008000a00 */
[----:B------:R-:W-:Y:S01]  /*0c50*/  IADD3 R2, P4, PT, R13, UR17, RZ ;  /* 0x000000110d027c10 */ /* 0x000fe2000ff9e0ff */
[----:B------:R-:W1:Y:S03]  /*0c60*/  LDCU.64 UR14, c[0x0][0x388] ;  /* 0x00007100ff0e77ac */ /* 0x000e660008000a00 */
[----:B------:R-:W-:Y:S01]  /*0c70*/  SHF.L.U32 R4, R2, 0x2, RZ ;  /* 0x0000000202047819 */ /* 0x000fe200000006ff */
[----:B------:R-:W-:-:S05]  /*0c80*/  IMAD.X R3, RZ, RZ, UR9, P4 ;  /* 0x00000009ff037e24 */ /* 0x000fca000a0e06ff */
        /* <DEDUP_REMOVED lines=13> */
[----:B------:R-:W-:-:S02]  /*0d60*/  VIADD R13, R13, 0x80 ;  /* 0x000000800d0d7836 */ /* 0x000fc40000000000 */
[----:B--2---:R-:W-:-:S04]  /*0d70*/  FFMA R14, R15, R14, R16 ;  /* 0x0000000e0f0e7223 */ /* 0x004fc80000000010 */
[----:B---3--:R-:W-:-:S04]  /*0d80*/  FFMA R14, R17, R18, R14 ;  /* 0x00000012110e7223 */ /* 0x008fc8000000000e */
[----:B----4-:R-:W-:-:S04]  /*0d90*/  FFMA R14, R19, R20, R14 ;  /* 0x00000014130e7223 */ /* 0x010fc8000000000e */
[----:B-----5:R-:W-:-:S07]  /*0da0*/  FFMA R16, R21, R22, R14 ;  /* 0x0000001615107223 */ /* 0x020fce000000000e */
.L_x_85:
[----:B------:R-:W-:Y:S05]  /*0db0*/  BSYNC.RECONVERGENT B1 ;  /* 0x0000000000017941 */ /* 0x000fea0003800200 */
.L_x_84:
[----:B------:R-:W-:Y:S05]  /*0dc0*/  @!P3 BRA `(.L_x_78) ;  /* 0x000000000058b947 */ /* 0x000fea0003800000 */
        /* <DEDUP_REMOVED lines=22> */
.L_x_78:
[----:B------:R-:W-:Y:S05]  /*0f30*/  BSYNC.RECONVERGENT B0 ;  /* 0x0000000000007941 */ /* 0x000fea0003800200 */
.L_x_77:
[----:B------:R-:W0:Y:S01]  /*0f40*/  SHFL.BFLY PT, R3, R16, 0x10, 0x1f ;  /* 0x0e001f0010037f89 */ /* 0x000e2200000e0000 */
[----:B------:R-:W1:Y:S01]  /*0f50*/  LDCU UR8, c[0x0][0x3a0] ;  /* 0x00007400ff0877ac */ /* 0x000e620008000800 */
[----:B------:R-:W-:Y:S01]  /*0f60*/  BSSY.RECONVERGENT B0, `(.L_x_86) ;  /* 0x000006c000007945 */ /* 0x000fe20003800200 */
[----:B------:R-:W2:Y:S01]  /*0f70*/  LDCU.64 UR22, c[0x0][0x390] ;  /* 0x00007200ff1677ac */ /* 0x000ea20008000a00 */
[----:B------:R-:W3:Y:S01]  /*0f80*/  LDCU.128 UR24, c[0x0][0x380] ;  /* 0x00007000ff1877ac */ /* 0x000ee20008000c00 */
        /* <DEDUP_REMOVED lines=9> */
[----:B------:R-:W-:Y:S01]  /*1020*/  STS [R11+UR6], R14 ;  /* 0x0000000e0b007988 */ /* 0x000fe20008000806 */
[----:B------:R-:W-:Y:S06]  /*1030*/  BAR.SYNC.DEFER_BLOCKING 0x0 ;  /* 0x0000000000007b1d */ /* 0x000fec0000010000 */
[----:B------:R-:W0:Y:S04]  /*1040*/  LDS R13, [R8+UR6] ;  /* 0x00000006080d7984 */ /* 0x000e280008000800 */
        /* <DEDUP_REMOVED lines=11> */
[----:B------:R-:W-:Y:S01]  /*1100*/  ISETP.NE.AND P2, PT, R12, RZ, PT ;  /* 0x000000ff0c00720c */ /* 0x000fe20003f45270 */
[----:B------:R-:W-:Y:S01]  /*1110*/  BSSY.RECONVERGENT B1, `(.L_x_88) ;  /* 0x0000029000017945 */ /* 0x000fe20003800200 */
[----:B------:R-:W-:-:S11]  /*1120*/  MOV R17, R0 ;  /* 0x0000000000117202 */ /* 0x000fd60000000f00 */
[----:B------:R-:W-:Y:S05]  /*1130*/  @!P2 BRA `(.L_x_89) ;  /* 0x000000000098a947 */ /* 0x000fea0003800000 */
[----:B------:R-:W0:Y:S01]  /*1140*/  LDCU.128 UR12, c[0x0][0x380] ;  /* 0x00007000ff0c77ac */ /* 0x000e220008000c00 */
[----:B------:R-:W-:Y:S01]  /*1150*/  IADD3 R19, P2, PT, R0, UR17, RZ ;  /* 0x0000001100137c10 */ /* 0x000fe2000ff5e0ff */
[----:B------:R-:W1:Y:S01]  /*1160*/  LDC R16, c[0x0][0x3a0] ;  /* 0x0000e800ff107b82 */ /* 0x000e620000000800 */
[----:B------:R-:W2:Y:S02]  /*1170*/  LDCU.64 UR20, c[0x0][0x390] ;  /* 0x00007200ff1477ac */ /* 0x000ea40008000a00 */
[----:B------:R-:W-:Y:S01]  /*1180*/  SHF.L.U32 R17, R19, 0x2, RZ ;  /* 0x0000000213117819 */ /* 0x000fe200000006ff */
[----:B------:R-:W-:-:S05]  /*1190*/  IMAD.X R2, RZ, RZ, UR9, P2 ;  /* 0x00000009ff027e24 */ /* 0x000fca00090e06ff */
[----:B------:R-:W-:Y:S02]  /*11a0*/  SHF.L.U64.HI R19, R19, 0x2, R2 ;  /* 0x0000000213137819 */ /* 0x000fe40000010202 */
[C---:B0-----:R-:W-:Y:S02]  /*11b0*/  IADD3 R4, P3, PT, R17.reuse, UR14, RZ ;  /* 0x0000000e11047c10 */ /* 0x041fe4000ff7e0ff */
[----:B--2---:R-:W-:Y:S02]  /*11c0*/  IADD3 R14, P2, PT, R17, UR20, RZ ;  /* 0x00000014110e7c10 */ /* 0x004fe4000ff5e0ff */
[C---:B------:R-:W-:Y:S02]  /*11d0*/  IADD3.X R5, PT, PT, R19.reuse, UR15, RZ, P3, !PT ;  /* 0x0000000f13057c10 */ /* 0x040fe40009ffe4ff */
[----:B------:R-:W-:-:S03]  /*11e0*/  IADD3.X R15, PT, PT, R19, UR21, RZ, P2, !PT ;  /* 0x00000015130f7c10 */ /* 0x000fc600097fe4ff */
[----:B------:R-:W2:Y:S04]  /*11f0*/  LDG.E.EF R2, desc[UR10][R4.64] ;  /* 0x0000000a04027981 */ /* 0x000ea8000c0e1900 */
[----:B------:R-:W3:Y:S01]  /*1200*/  LDG.E.EF R3, desc[UR10][R14.64] ;  /* 0x0000000a0e037981 */ /* 0x000ee2000c0e1900 */
[----:B--2---:R-:W-:Y:S01]  /*1210*/  FADD R18, -R13, R2 ;  /* 0x000000020d127221 */ /* 0x004fe20000000100 */
[----:B------:R-:W-:-:S03]  /*1220*/  IADD3 R2, P2, PT, R17, UR12, RZ ;  /* 0x0000000c11027c10 */ /* 0x000fc6000ff5e0ff */
[----:B---3--:R-:W-:Y:S01]  /*1230*/  FMUL R17, R3, R18 ;  /* 0x0000001203117220 */ /* 0x008fe20000400000 */
[----:B------:R-:W-:Y:S02]  /*1240*/  IADD3.X R3, PT, PT, R19, UR13, RZ, P2, !PT ;  /* 0x0000000d13037c10 */ /* 0x000fe400097fe4ff */
[----:B------:R-:W-:Y:S01]  /*1250*/  ISETP.NE.AND P2, PT, R12, 0x1, PT ;  /* 0x000000010c00780c */ /* 0x000fe20003f45270 */
[----:B-1----:R-:W-:Y:S01]  /*1260*/  FMUL R19, R17, R16 ;  /* 0x0000001011137220 */ /* 0x002fe20000400000 */
[----:B------:R-:W-:-:S04]  /*1270*/  IMAD.MOV.U32 R17, RZ, RZ, R6 ;  /* 0x000000ffff117224 */ /* 0x000fc800078e0006 */
[----:B------:R0:W-:Y:S07]  /*1280*/  STG.E.EF desc[UR10][R2.64], R19 ;  /* 0x0000001302007986 */ /* 0x0001ee000c00190a */
[----:B------:R-:W-:Y:S05]  /*1290*/  @!P2 BRA `(.L_x_89) ;  /* 0x000000000040a947 */ /* 0x000fea0003800000 */
[----:B------:R-:W2:Y:S04]  /*12a0*/  LDG.E.EF R18, desc[UR10][R4.64+0x80] ;  /* 0x0000800a04127981 */ /* 0x000ea8000c0e1900 */
[----:B------:R-:W3:Y:S01]  /*12b0*/  LDG.E.EF R17, desc[UR10][R14.64+0x80] ;  /* 0x0000800a0e117981 */ /* 0x000ee2000c0e1900 */
[----:B------:R-:W-:Y:S01]  /*12c0*/  ISETP.NE.AND P2, PT, R12, 0x2, PT ;  /* 0x000000020c00780c */ /* 0x000fe20003f45270 */
[----:B--2---:R-:W-:-:S04]  /*12d0*/  FADD R18, -R13, R18 ;  /* 0x000000120d127221 */ /* 0x004fc80000000100 */
[----:B---3--:R-:W-:-:S04]  /*12e0*/  FMUL R17, R17, R18 ;  /* 0x0000001211117220 */ /* 0x008fc80000400000 */
[----:B0-----:R-:W-:Y:S01]  /*12f0*/  FMUL R19, R17, R16 ;  /* 0x0000001011137220 */ /* 0x001fe20000400000 */
[----:B------:R-:W-:-:S04]  /*1300*/  IADD3 R17, PT, PT, R0, 0x40, RZ ;  /* 0x0000004000117810 */ /* 0x000fc80007ffe0ff */
[----:B------:R1:W-:Y:S01]  /*1310*/  STG.E.EF desc[UR10][R2.64+0x80], R19 ;  /* 0x0000801302007986 */ /* 0x0003e2000c00190a */
[----:B------:R-:W-:Y:S05]  /*1320*/  @!P2 BRA `(.L_x_89) ;  /* 0x00000000001ca947 */ /* 0x000fea0003800000 */
[----:B------:R-:W2:Y:S04]  /*1330*/  LDG.E.EF R4, desc[UR10][R4.64+0x100] ;  /* 0x0001000a04047981 */ /* 0x000ea8000c0e1900 */
[----:B------:R-:W3:Y:S01]  /*1340*/  LDG.E.EF R14, desc[UR10][R14.64+0x100] ;  /* 0x0001000a0e0e7981 */ /* 0x000ee2000c0e1900 */
[----:B--2---:R-:W-:-:S04]  /*1350*/  FADD R17, -R13, R4 ;  /* 0x000000040d117221 */ /* 0x004fc80000000100 */
[----:B---3--:R-:W-:-:S04]  /*1360*/  FMUL R17, R14, R17 ;  /* 0x000000110e117220 */ /* 0x008fc80000400000 */
[----:B-1----:R-:W-:Y:S01]  /*1370*/  FMUL R19, R17, R16 ;  /* 0x0000001011137220 */ /* 0x002fe20000400000 */
[----:B------:R-:W-:-:S04]  /*1380*/  VIADD R17, R0, 0x60 ;  /* 0x0000006000117836 */ /* 0x000fc80000000000 */
[----:B------:R2:W-:Y:S03]  /*1390*/  STG.E.EF desc[UR10][R2.64+0x100], R19 ;  /* 0x0001001302007986 */ /* 0x0005e6000c00190a */
.L_x_89:
[----:B------:R-:W-:Y:S05]  /*13a0*/  BSYNC.RECONVERGENT B1 ;  /* 0x0000000000017941 */ /* 0x000fea0003800200 */
.L_x_88:
[----:B------:R-:W-:-:S13]  /*13b0*/  ISETP.GE.U32.AND P2, PT, R7, 0x60, PT ;  /* 0x000000600700780c */ /* 0x000fda0003f46070 */
[----:B------:R-:W-:Y:S05]  /*13c0*/  @!P2 BRA `(.L_x_87) ;  /* 0x000000000094a947 */ /* 0x000fea0003800000 */
.L_x_90:
[----:B0123--:R-:W-:-:S04]  /*13d0*/  IADD3 R19, P2, PT, R17, UR17, RZ ;  /* 0x0000001111137c10 */ /* 0x00ffc8000ff5e0ff */
[----:B------:R-:W-:Y:S01]  /*13e0*/  IADD3.X R2, PT, PT, RZ, UR9, RZ, P2, !PT ;  /* 0x00000009ff027c10 */ /* 0x000fe200097fe4ff */
[----:B------:R-:W-:-:S03]  /*13f0*/  IMAD.SHL.U32 R18, R19, 0x4, RZ ;  /* 0x0000000413127824 */ /* 0x000fc600078e00ff */
[----:B------:R-:W-:Y:S02]  /*1400*/  SHF.L.U64.HI R19, R19, 0x2, R2 ;  /* 0x0000000213137819 */ /* 0x000fe40000010202 */
[C---:B------:R-:W-:Y:S02]  /*1410*/  IADD3 R4, P3, PT, R18.reuse, UR26, RZ ;  /* 0x0000001a12047c10 */ /* 0x040fe4000ff7e0ff */
[----:B------:R-:W-:Y:S02]  /*1420*/  IADD3 R2, P2, PT, R18, UR22, RZ ;  /* 0x0000001612027c10 */ /* 0x000fe4000ff5e0ff */
[C---:B------:R-:W-:Y:S02]  /*1430*/  IADD3.X R5, PT, PT, R19.reuse, UR27, RZ, P3, !PT ;  /* 0x0000001b13057c10 */ /* 0x040fe40009ffe4ff */
[----:B------:R-:W-:-:S03]  /*1440*/  IADD3.X R3, PT, PT, R19, UR23, RZ, P2, !PT ;  /* 0x0000001713037c10 */ /* 0x000fc600097fe4ff */
[----:B------:R-:W2:Y:S04]  /*1450*/  LDG.E.EF R14, desc[UR10][R4.64] ;  /* 0x0000000a040e7981 */ /* 0x000ea8000c0e1900 */
[----:B------:R-:W3:Y:S01]  /*1460*/  LDG.E.EF R15, desc[UR10][R2.64] ;  /* 0x0000000a020f7981 */ /* 0x000ee2000c0e1900 */
[----:B--2---:R-:W-:Y:S01]  /*1470*/  FADD R16, -R13, R14 ;  /* 0x0000000e0d107221 */ /* 0x004fe20000000100 */
[----:B------:R-:W-:-:S03]  /*1480*/  IADD3 R14, P2, PT, R18, UR24, RZ ;  /* 0x00000018120e7c10 */ /* 0x000fc6000ff5e0ff */
[----:B---3--:R-:W-:Y:S01]  /*1490*/  FMUL R16, R15, R16 ;  /* 0x000000100f107220 */ /* 0x008fe20000400000 */
[----:B------:R-:W-:-:S03]  /*14a0*/  IADD3.X R15, PT, PT, R19, UR25, RZ, P2, !PT ;  /* 0x00000019130f7c10 */ /* 0x000fc600097fe4ff */
[----:B------:R-:W-:-:S05]  /*14b0*/  FMUL R19, R16, UR8 ;  /* 0x0000000810137c20 */ /* 0x000fca0008400000 */
[----:B------:R0:W-:Y:S04]  /*14c0*/  STG.E.EF desc[UR10][R14.64], R19 ;  /* 0x000000130e007986 */ /* 0x0001e8000c00190a */
[----:B------:R-:W2:Y:S04]  /*14d0*/  LDG.E.EF R18, desc[UR10][R4.64+0x80] ;  /* 0x0000800a04127981 */ /* 0x000ea8000c0e1900 */
[----:B------:R-:W3:Y:S01]  /*14e0*/  LDG.E.EF R16, desc[UR10][R2.64+0x80] ;  /* 0x0000800a02107981 */ /* 0x000ee2000c0e1900 */
[----:B--2---:R-:W-:-:S04]  /*14f0*/  FADD R21, -R13, R18 ;  /* 0x000000120d157221 */ /* 0x004fc80000000100 */
[----:B---3--:R-:W-:-:S04]  /*1500*/  FMUL R16, R16, R21 ;  /* 0x0000001510107220 */ /* 0x008fc80000400000 */
[----:B------:R-:W-:-:S05]  /*1510*/  FMUL R21, R16, UR8 ;  /* 0x0000000810157c20 */ /* 0x000fca0008400000 */
[----:B------:R1:W-:Y:S04]  /*1520*/  STG.E.EF desc[UR10][R14.64+0x80], R21 ;  /* 0x000080150e007986 */ /* 0x0003e8000c00190a */
[----:B------:R-:W2:Y:S04]  /*1530*/  LDG.E.EF R18, desc[UR10][R4.64+0x100] ;  /* 0x0001000a04127981 */ /* 0x000ea8000c0e1900 */
[----:B------:R-:W3:Y:S01]  /*1540*/  LDG.E.EF R16, desc[UR10][R2.64+0x100] ;  /* 0x0001000a02107981 */ /* 0x000ee2000c0e1900 */
[----:B--2---:R-:W-:-:S04]  /*1550*/  FADD R23, -R13, R18 ;  /* 0x000000120d177221 */ /* 0x004fc80000000100 */
[----:B---3--:R-:W-:-:S04]  /*1560*/  FMUL R16, R16, R23 ;  /* 0x0000001710107220 */ /* 0x008fc80000400000 */
[----:B0-----:R-:W-:-:S05]  /*1570*/  FMUL R19, R16, UR8 ;  /* 0x0000000810137c20 */ /* 0x001fca0008400000 */
[----:B------:R3:W-:Y:S04]  /*1580*/  STG.E.EF desc[UR10][R14.64+0x100], R19 ;  /* 0x000100130e007986 */ /* 0x0007e8000c00190a */
[----:B------:R-:W2:Y:S04]  /*1590*/  LDG.E.EF R18, desc[UR10][R4.64+0x180] ;  /* 0x0001800a04127981 */ /* 0x000ea8000c0e1900 */
[----:B------:R-:W4:Y:S01]  /*15a0*/  LDG.E.EF R16, desc[UR10][R2.64+0x180] ;  /* 0x0001800a02107981 */ /* 0x000f22000c0e1900 */
[----:B------:R-:W-:-:S04]  /*15b0*/  IADD3 R17, PT, PT, R17, 0x80, RZ ;  /* 0x0000008011117810 */ /* 0x000fc80007ffe0ff */
[----:B------:R-:W-:Y:S01]  /*15c0*/  ISETP.GE.AND P2, PT, R17, UR18, PT ;  /* 0x0000001211007c0c */ /* 0x000fe2000bf46270 */
[----:B--2---:R-:W-:-:S04]  /*15d0*/  FADD R23, -R13, R18 ;  /* 0x000000120d177221 */ /* 0x004fc80000000100 */
[----:B----4-:R-:W-:-:S04]  /*15e0*/  FMUL R16, R16, R23 ;  /* 0x0000001710107220 */ /* 0x010fc80000400000 */
[----:B-1----:R-:W-:-:S05]  /*15f0*/  FMUL R21, R16, UR8 ;  /* 0x0000000810157c20 */ /* 0x002fca0008400000 */
[----:B------:R3:W-:Y:S01]  /*1600*/  STG.E.EF desc[UR10][R14.64+0x180], R21 ;  /* 0x000180150e007986 */ /* 0x0007e2000c00190a */
[----:B------:R-:W-:Y:S05]  /*1610*/  @!P2 BRA `(.L_x_90) ;  /* 0xfffffffc006ca947 */ /* 0x000fea000383ffff */
.L_x_87:
[----:B------:R-:W-:Y:S05]  /*1620*/  BSYNC.RECONVERGENT B0 ;  /* 0x0000000000007941 */ /* 0x000fea0003800200 */
.L_x_86:
[----:B------:R-:W-:Y:S05]  /*1630*/  BRA.U UP0, `(.L_x_91) ;  /* 0xffffffed00387547 */ /* 0x000fea000b83ffff */
[----:B------:R-:W-:Y:S05]  /*1640*/  EXIT ;  /* 0x000000000000794d */ /* 0x000fea0003800000 */
.L_x_92:
        /* <DEDUP_REMOVED lines=11> */
.L_x_477:


//--------------------- .text.softmax_autoregressive_backward_kernel8 --------------------------
	.section	.text.softmax_autoregressive_backward_kernel8,"ax",@progbits
	.align	128
        .global         softmax_autoregressive_backward_kernel8
        .type           softmax_autoregressive_backward_kernel8,@function
        .size           softmax_autoregressive_backward_kernel8,(.L_x_478 - softmax_autoregressive_backward_kernel8)
        .other          softmax_autoregressive_backward_kernel8,@"STO_CUDA_ENTRY STV_DEFAULT"
softmax_autoregressive_backward_kernel8:
.text.softmax_autoregressive_backward_kernel8:
[----:B------:R-:W-:Y:S01]  /*0000*/  LDC R1, c[0x0][0x37c] ;  /* 0x0000df00ff017b82 */ /* 0x000fe20000000800 */
[----:B------:R-:W0:Y:S07]  /*0010*/  S2R R2, SR_TID.Y ;  /* 0x0000000000027919 */ /* 0x000e2e0000002200 */
[----:B------:R-:W1:Y:S01]  /*0020*/  S2UR UR4, SR_CTAID.Y ;  /* 0x00000000000479c3 */ /* 0x000e620000002600 */
[----:B------:R-:W2:Y:S01]  /*0030*/  LDCU UR12, c[0x0][0x360] ;  /* 0x00006c00ff0c77ac */ /* 0x000ea20008000800 */
[----:B------:R-:W-:Y:S01]  /*0040*/  HFMA2 R3, -RZ, RZ, 0, 0 ;  /* 0x00000000ff037431 */ /* 0x000fe200000001ff */
[----:B------:R-:W0:Y:S01]  /*0050*/  S2R R5, SR_TID.Z ;  /* 0x0000000000057919 */ /* 0x000e220000002300 */
[----:B------:R-:W0:Y:S01]  /*0060*/  LDCU UR10, c[0x0][0x364] ;  /* 0x00006c80ff0a77ac */ /* 0x000e220008000800 */
[----:B------:R-:W2:Y:S03]  /*0070*/  S2R R7, SR_TID.X ;  /* 0x0000000000077919 */ /* 0x000ea60000002100 */
[----:B------:R-:W3:Y:S01]  /*0080*/  S2UR UR7, SR_CgaCtaId ;  /* 0x00000000000779c3 */ /* 0x000ee20000008800 */
[----:B------:R-:W1:Y:S01]  /*0090*/  LDCU UR9, c[0x0][0x39c] ;  /* 0x00007380ff0977ac */ /* 0x000e620008000800 */
[----:B------:R-:W-:-:S06]  /*00a0*/  UMOV UR6, 0x400 ;  /* 0x0000040000067882 */ /* 0x000fcc0000000000 */
[----:B------:R-:W4:Y:S01]  /*00b0*/  S2UR UR8, SR_CTAID.X ;  /* 0x00000000000879c3 */ /* 0x000f220000002500 */
[----:B-1----:R-:W-:-:S04]  /*00c0*/  UIMAD UR4, UR4, UR9, URZ ;  /* 0x00000009040472a4 */ /* 0x002fc8000f8e02ff */
[----:B------:R-:W-:Y:S02]  /*00d0*/  UIMAD UR5, UR4, UR9, URZ ;  /* 0x00000009040572a4 */ /* 0x000fe4000f8e02ff */
[----:B---3--:R-:W-:Y:S01]  /*00e0*/  ULEA UR6, UR7, UR6, 0x18 ;  /* 0x0000000607067291 */ /* 0x008fe2000f8ec0ff */
[C-C-:B0-----:R-:W-:Y:S01]  /*00f0*/  IMAD R0, R5.reuse, UR10, R2.reuse ;  /* 0x0000000a05007c24 */ /* 0x141fe2000f8e0202 */
[----:B------:R-:W-:Y:S01]  /*0100*/  USHF.R.S32.HI UR13, URZ, 0x1f, UR5 ;  /* 0x0000001fff0d7899 */ /* 0x000fe20008011405 */
[----:B------:R-:W-:Y:S01]  /*0110*/  IMAD.WIDE.U32 R2, R5, UR10, R2 ;  /* 0x0000000a05027c25 */ /* 0x000fe2000f8e0002 */
[----:B------:R-:W0:Y:S03]  /*0120*/  LDCU.64 UR10, c[0x0][0x358] ;  /* 0x00006b00ff0a77ac */ /* 0x000e260008000a00 */
[----:B--2---:R-:W-:Y:S01]  /*0130*/  IMAD R0, R0, UR12, R7 ;  /* 0x0000000c00007c24 */ /* 0x004fe2000f8e0207 */
[----:B----4-:R-:W-:Y:S01]  /*0140*/  USHF.L.U32 UR4, UR8, 0x2, URZ ;  /* 0x0000000208047899 */ /* 0x010fe200080006ff */
[----:B------:R-:W-:-:S02]  /*0150*/  IMAD.U32 R8, RZ, RZ, UR5 ;  /* 0x00000005ff087e24 */ /* 0x000fc4000f8e00ff */
[C---:B------:R-:W-:Y:S01]  /*0160*/  IMAD.SHL.U32 R4, R0.reuse, 0x800, RZ ;  /* 0x0000080000047824 */ /* 0x040fe200078e00ff */
[----:B------:R-:W-:Y:S01]  /*0170*/  ULOP3.LUT UR4, URZ, UR4, URZ, 0x33, !UPT ;  /* 0x00000004ff047292 */ /* 0x000fe2000f8e33ff */
[----:B------:R-:W-:Y:S02]  /*0180*/  IMAD.SHL.U32 R6, R0, 0x4, RZ ;  /* 0x0000000400067824 */ /* 0x000fe400078e00ff */
[----:B------:R-:W-:Y:S01]  /*0190*/  IMAD.U32 R9, RZ, RZ, UR13 ;  /* 0x0000000dff097e24 */ /* 0x000fe2000f8e00ff */
[----:B------:R-:W-:Y:S01]  /*01a0*/  ISETP.GT.U32.AND P0, PT, R4, 0xffff, PT ;  /* 0x0000ffff0400780c */ /* 0x000fe20003f04070 */
[----:B------:R-:W-:Y:S01]  /*01b0*/  IMAD R3, R3, UR12, RZ ;  /* 0x0000000c03037c24 */ /* 0x000fe2000f8e02ff */
[----:B------:R-:W-:Y:S01]  /*01c0*/  LOP3.LUT R6, R6, 0x7c, RZ, 0xc0, !PT ;  /* 0x0000007c06067812 */ /* 0x000fe200078ec0ff */
[----:B------:R-:W-:Y:S01]  /*01d0*/  IMAD.WIDE.U32 R8, R2, UR12, R8 ;  /* 0x0000000c02087c25 */ /* 0x000fe2000f8e0008 */
[----:B------:R-:W-:Y:S01]  /*01e0*/  SHF.R.U32.HI R10, RZ, 0xe, R4 ;  /* 0x0000000eff0a7819 */ /* 0x000fe20000011604 */
[----:B------:R-:W-:-:S03]  /*01f0*/  UIADD3 UR7, UPT, UPT, UR4, UR9, URZ ;  /* 0x0000000904077290 */ /* 0x000fc6000fffe0ff */
[----:B------:R-:W-:Y:S01]  /*0200*/  LOP3.LUT R10, R10, 0x3fffc, RZ, 0xc0, !PT ;  /* 0x0003fffc0a0a7812 */ /* 0x000fe200078ec0ff */
[----:B------:R-:W-:-:S04]  /*0210*/  UMOV UR4, URZ ;  /* 0x000000ff00047c82 */ /* 0x000fc80008000000 */
[----:B------:R1:W-:Y:S01]  /*0220*/  @!P0 STS [R6+UR6], RZ ;  /* 0x000000ff06008988 */ /* 0x0003e20008000806 */
[----:B------:R-:W-:-:S04]  /*0230*/  IADD3 R7, P0, PT, R7, R8, RZ ;  /* 0x0000000807077210 */ /* 0x000fc80007f1e0ff */
[----:B------:R-:W-:Y:S01]  /*0240*/  IADD3.X R8, PT, PT, R9, R3, RZ, P0, !PT ;  /* 0x0000000309087210 */ /* 0x000fe200007fe4ff */
[----:B0-----:R-:W-:-:S08]  /*0250*/  VIADD R9, R0, 0x1f ;  /* 0x0000001f00097836 */ /* 0x001fd00000000000 */
.L_x_105:
[----:B------:R-:W-:-:S06]  /*0260*/  UIADD3 UR9, UPT, UPT, UR7, -UR4, URZ ;  /* 0x8000000407097290 */ /* 0x000fcc000fffe0ff */
[----:B------:R-:W-:-:S13]  /*0270*/  ISETP.LE.AND P0, PT, RZ, UR9, PT ;  /* 0x00000009ff007c0c */ /* 0x000fda000bf03270 */
[----:B0-----:R-:W-:Y:S05]  /*0280*/  @!P0 EXIT ;  /* 0x000000000000894d */ /* 0x001fea0003800000 */
[----:B------:R-:W0:Y:S01]  /*0290*/  LDCU UR8, c[0x0][0x39c] ;  /* 0x00007380ff0877ac */ /* 0x000e220008000800 */
[----:B------:R-:W-:Y:S01]  /*02a0*/  ISETP.GT.AND P0, PT, R0, UR9, PT ;  /* 0x0000000900007c0c */ /* 0x000fe2000bf04270 */
[----:B------:R-:W-:Y:S01]  /*02b0*/  BSSY.RECONVERGENT B0, `(.L_x_93) ;  /* 0x00000bf000007945 */ /* 0x000fe20003800200 */
[----:B------:R-:W-:Y:S01]  /*02c0*/  IMAD.MOV.U32 R14, RZ, RZ, RZ ;  /* 0x000000ffff0e7224 */ /* 0x000fe200078e00ff */
[----:B------:R-:W-:Y:S02]  /*02d0*/  UIADD3 UR4, UPT, UPT, UR4, 0x1, URZ ;  /* 0x0000000104047890 */ /* 0x000fe4000fffe0ff */
[----:B0-----:R-:W-:-:S04]  /*02e0*/  UIMAD UR8, UR9, UR8, URZ ;  /* 0x00000008090872a4 */ /* 0x001fc8000f8e02ff */
[----:B------:R-:W-:Y:S02]  /*02f0*/  USHF.R.S32.HI UR12, URZ, 0x1f, UR8 ;  /* 0x0000001fff0c7899 */ /* 0x000fe40008011408 */
[----:B------:R-:W-:-:S04]  /*0300*/  UIADD3 UR20, UP0, UPT, UR5, UR8, URZ ;  /* 0x0000000805147290 */ /* 0x000fc8000ff1e0ff */
[----:B------:R-:W-:Y:S02]  /*0310*/  UIADD3.X UR21, UPT, UPT, UR13, UR12, URZ, UP0, !UPT ;  /* 0x0000000c0d157290 */ /* 0x000fe400087fe4ff */
[----:B------:R-:W-:Y:S01]  /*0320*/  UISETP.NE.AND UP0, UPT, UR4, 0x4, UPT ;  /* 0x000000040400788c */ /* 0x000fe2000bf05270 */
[----:B------:R-:W-:Y:S10]  /*0330*/  @P0 BRA `(.L_x_94) ;  /* 0x0000000800d80947 */ /* 0x000ff40003800000 */
[----:B------:R-:W-:Y:S01]  /*0340*/  VIMNMX R3, PT, PT, R9, UR9, !PT ;  /* 0x0000000909037c48 */ /* 0x000fe2000ffe0100 */
[----:B------:R-:W-:Y:S01]  /*0350*/  BSSY.RECONVERGENT B1, `(.L_x_95) ;  /* 0x0000055000017945 */ /* 0x000fe20003800200 */
[----:B------:R-:W-:Y:S02]  /*0360*/  IMAD.MOV.U32 R14, RZ, RZ, RZ ;  /* 0x000000ffff0e7224 */ /* 0x000fe400078e00ff */
[----:B------:R-:W-:Y:S01]  /*0370*/  IADD3 R3, PT, PT, -R0, R3, RZ ;  /* 0x0000000300037210 */ /* 0x000fe20007ffe1ff */
[----:B------:R-:W-:-:S03]  /*0380*/  IMAD.MOV.U32 R12, RZ, RZ, R0 ;  /* 0x000000ffff0c7224 */ /* 0x000fc600078e0000 */
[C---:B------:R-:W-:Y:S02]  /*0390*/  ISETP.GE.U32.AND P1, PT, R3.reuse, 0x1e0, PT ;  /* 0x000001e00300780c */ /* 0x040fe40003f26070 */
[----:B------:R-:W-:-:S04]  /*03a0*/  LEA.HI R11, R3, 0x1, RZ, 0x1b ;  /* 0x00000001030b7811 */ /* 0x000fc800078fd8ff */
[----:B------:R-:W-:-:S04]  /*03b0*/  LOP3.LUT R24, R11, 0xf, RZ, 0xc0, !PT ;  /* 0x0000000f0b187812 */ /* 0x000fc800078ec0ff */
[----:B------:R-:W-:-:S03]  /*03c0*/  ISETP.NE.AND P0, PT, R24, RZ, PT ;  /* 0x000000ff1800720c */ /* 0x000fc60003f05270 */
[----:B------:R-:W-:Y:S10]  /*03d0*/  @!P1 BRA `(.L_x_96) ;  /* 0x0000000400309947 */ /* 0x000ff40003800000 */
[----:B------:R-:W0:Y:S01]  /*03e0*/  LDCU.64 UR14, c[0x0][0x390] ;  /* 0x00007200ff0e77ac */ /* 0x000e220008000a00 */
[----:B------:R-:W-:Y:S01]  /*03f0*/  IADD3 R16, P1, PT, R7, UR8, RZ ;  /* 0x0000000807107c10 */ /* 0x000fe2000ff3e0ff */
[----:B------:R-:W-:Y:S01]  /*0400*/  IMAD.MOV.U32 R14, RZ, RZ, RZ ;  /* 0x000000ffff0e7224 */ /* 0x000fe200078e00ff */
[----:B------:R-:W-:Y:S01]  /*0410*/  LOP3.LUT R13, R11, 0xffffff0, RZ, 0xc0, !PT ;  /* 0x0ffffff00b0d7812 */ /* 0x000fe200078ec0ff */
[----:B------:R-:W2:Y:S01]  /*0420*/  LDCU.64 UR16, c[0x0][0x388] ;  /* 0x00007100ff1077ac */ /* 0x000ea20008000a00 */
[----:B------:R-:W-:Y:S01]  /*0430*/  SHF.L.U32 R17, R16, 0x2, RZ ;  /* 0x0000000210117819 */ /* 0x000fe200000006ff */
[----:B------:R-:W-:Y:S01]  /*0440*/  IMAD.MOV.U32 R12, RZ, RZ, R0 ;  /* 0x000000ffff0c7224 */ /* 0x000fe200078e0000 */
[----:B------:R-:W-:Y:S02]  /*0450*/  IADD3.X R3, PT, PT, R8, UR12, RZ, P1, !PT ;  /* 0x0000000c08037c10 */ /* 0x000fe40008ffe4ff */
[----:B------:R-:W-:Y:S02]  /*0460*/  IADD3 R13, PT, PT, -R13, RZ, RZ ;  /* 0x000000ff0d0d7210 */ /* 0x000fe40007ffe1ff */
[----:B------:R-:W-:-:S02]  /*0470*/  SHF.L.U64.HI R16, R16, 0x2, R3 ;  /* 0x0000000210107819 */ /* 0x000fc40000010203 */
[C---:B0-----:R-:W-:Y:S02]  /*0480*/  IADD3 R18, P1, PT, R17.reuse, UR14, RZ ;  /* 0x0000000e11127c10 */ /* 0x041fe4000ff3e0ff */
[----:B--2---:R-:W-:Y:S02]  /*0490*/  IADD3 R17, P3, PT, R17, UR16, RZ ;  /* 0x0000001011117c10 */ /* 0x004fe4000ff7e0ff */
[----:B------:R-:W-:Y:S02]  /*04a0*/  IADD3 R18, P2, PT, R18, 0x400, RZ ;  /* 0x0000040012127810 */ /* 0x000fe40007f5e0ff */
[----:B------:R-:W-:Y:S02]  /*04b0*/  IADD3 R17, P4, PT, R17, 0x400, RZ ;  /* 0x0000040011117810 */ /* 0x000fe40007f9e0ff */
[--C-:B------:R-:W-:Y:S02]  /*04c0*/  IADD3.X R19, PT, PT, RZ, UR15, R16.reuse, P2, P1 ;  /* 0x0000000fff137c10 */ /* 0x100fe400097e2410 */
[----:B------:R-:W-:-:S09]  /*04d0*/  IADD3.X R16, PT, PT, RZ, UR17, R16, P4, P3 ;  /* 0x00000011ff107c10 */ /* 0x000fd2000a7e6410 */
.L_x_97:
[----:B------:R-:W-:Y:S01]  /*04e0*/  IMAD.MOV.U32 R4, RZ, RZ, R18 ;  /* 0x000000ffff047224 */ /* 0x000fe200078e0012 */
[----:B------:R-:W-:Y:S01]  /*04f0*/  MOV R2, R17 ;  /* 0x0000001100027202 */ /* 0x000fe20000000f00 */
[----:B------:R-:W-:Y:S02]  /*0500*/  IMAD.MOV.U32 R5, RZ, RZ, R19 ;  /* 0x000000ffff057224 */ /* 0x000fe400078e0013 */
        /* <DEDUP_REMOVED lines=12> */
[----:B------:R-:W5:Y:S01]  /*05d0*/  LDG.E R23, desc[UR10][R2.64+-0x180] ;  /* 0xfffe800a02177981 */ /* 0x000f62000c1e1900 */
[----:B--2---:R-:W-:-:S03]  /*05e0*/  FFMA R20, R21, R20, R14 ;  /* 0x0000001415147223 */ /* 0x004fc6000000000e */
        /* <DEDUP_REMOVED lines=8> */
[----:B------:R-:W4:Y:S01]  /*0670*/  LDG.E R17, desc[UR10][R2.64] ;  /* 0x0000000a02117981 */ /* 0x000f22000c1e1900 */
[----:B------:R-:W-:-:S03]  /*0680*/  FFMA R25, R15, R26, R14 ;  /* 0x0000001a0f197223 */ /* 0x000fc6000000000e */
[----:B------:R-:W5:Y:S04]  /*0690*/  LDG.E R15, desc[UR10][R4.64+0x80] ;  /* 0x0000800a040f7981 */ /* 0x000f68000c1e1900 */
[----:B------:R-:W5:Y:S01]  /*06a0*/  LDG.E R14, desc[UR10][R2.64+0x80] ;  /* 0x0000800a020e7981 */ /* 0x000f62000c1e1900 */
[----:B------:R-:W-:-:S03]  /*06b0*/  FFMA R25, R22, R23, R25 ;  /* 0x0000001716197223 */ /* 0x000fc60000000019 */
        /* <DEDUP_REMOVED lines=14> */
[----:B------:R-:W-:-:S03]  /*07a0*/  FFMA R26, R22, R23, R25 ;  /* 0x00000017161a7223 */ /* 0x000fc60000000019 */
[----:B------:R-:W5:Y:S04]  /*07b0*/  LDG.E R22, desc[UR10][R4.64+0x380] ;  /* 0x0003800a04167981 */ /* 0x000f68000c1e1900 */
[----:B------:R-:W5:Y:S01]  /*07c0*/  LDG.E R23, desc[UR10][R2.64+0x380] ;  /* 0x0003800a02177981 */ /* 0x000f62000c1e1900 */
[----:B------:R-:W-:-:S05]  /*07d0*/  VIADD R13, R13, 0x10 ;  /* 0x000000100d0d7836 */ /* 0x000fca0000000000 */
[----:B------:R-:W-:Y:S01]  /*07e0*/  ISETP.NE.AND P1, PT, R13, RZ, PT ;  /* 0x000000ff0d00720c */ /* 0x000fe20003f25270 */
[----:B------:R-:W-:Y:S02]  /*07f0*/  VIADD R12, R12, 0x200 ;  /* 0x000002000c0c7836 */ /* 0x000fe40000000000 */
[----:B--2---:R-:W-:-:S04]  /*0800*/  FFMA R21, R21, R20, R26 ;  /* 0x0000001415157223 */ /* 0x004fc8000000001a */
[----:B---3--:R-:W-:Y:S01]  /*0810*/  FFMA R19, R18, R19, R21 ;  /* 0x0000001312137223 */ /* 0x008fe20000000015 */
[----:B------:R-:W-:-:S03]  /*0820*/  IADD3 R18, P2, PT, R4, 0x800, RZ ;  /* 0x0000080004127810 */ /* 0x000fc60007f5e0ff */
[----:B----4-:R-:W-:Y:S01]  /*0830*/  FFMA R16, R16, R17, R19 ;  /* 0x0000001110107223 */ /* 0x010fe20000000013 */
[----:B------:R-:W-:Y:S02]  /*0840*/  IADD3 R17, P3, PT, R2, 0x800, RZ ;  /* 0x0000080002117810 */ /* 0x000fe40007f7e0ff */
[----:B------:R-:W-:Y:S01]  /*0850*/  IADD3.X R19, PT, PT, RZ, R5, RZ, P2, !PT ;  /* 0x00000005ff137210 */ /* 0x000fe200017fe4ff */
[----:B-----5:R-:W-:Y:S02]  /*0860*/  FFMA R15, R15, R14, R16 ;  /* 0x0000000e0f0f7223 */ /* 0x020fe40000000010 */
[----:B------:R-:W-:Y:S02]  /*0870*/  IMAD.X R16, RZ, RZ, R3, P3 ;  /* 0x000000ffff107224 */ /* 0x000fe400018e0603 */
[----:B------:R-:W-:Y:S01]  /*0880*/  FFMA R14, R22, R23, R15 ;  /* 0x00000017160e7223 */ /* 0x000fe2000000000f */
[----:B------:R-:W-:Y:S06]  /*0890*/  @P1 BRA `(.L_x_97) ;  /* 0xfffffffc00101947 */ /* 0x000fec000383ffff */
.L_x_96:
[----:B------:R-:W-:Y:S05]  /*08a0*/  BSYNC.RECONVERGENT B1 ;  /* 0x0000000000017941 */ /* 0x000fea0003800200 */
.L_x_95:
[----:B------:R-:W-:Y:S01]  /*08b0*/  LOP3.LUT R27, R11, 0x7, RZ, 0xc0, !PT ;  /* 0x000000070b1b7812 */ /* 0x000fe200078ec0ff */
[----:B------:R-:W-:Y:S06]  /*08c0*/  @!P0 BRA `(.L_x_94) ;  /* 0x0000000400748947 */ /* 0x000fec0003800000 */
[----:B------:R-:W-:Y:S01]  /*08d0*/  ISETP.GE.U32.AND P0, PT, R24, 0x8, PT ;  /* 0x000000081800780c */ /* 0x000fe20003f06070 */
[----:B------:R-:W-:Y:S01]  /*08e0*/  BSSY.RECONVERGENT B1, `(.L_x_98) ;  /* 0x0000026000017945 */ /* 0x000fe20003800200 */
[----:B------:R-:W-:-:S11]  /*08f0*/  ISETP.NE.AND P1, PT, R27, RZ, PT ;  /* 0x000000ff1b00720c */ /* 0x000fd60003f25270 */
[----:B------:R-:W-:Y:S05]  /*0900*/  @!P0 BRA `(.L_x_99) ;  /* 0x00000000008c8947 */ /* 0x000fea0003800000 */
[----:B------:R-:W0:Y:S01]  /*0910*/  LDCU.64 UR14, c[0x0][0x390] ;  /* 0x00007200ff0e77ac */ /* 0x000e220008000a00 */
[----:B------:R-:W-:Y:S01]  /*0920*/  IADD3 R5, P0, PT, R12, UR20, RZ ;  /* 0x000000140c057c10 */ /* 0x000fe2000ff1e0ff */
[----:B------:R-:W2:Y:S03]  /*0930*/  LDCU.64 UR16, c[0x0][0x388] ;  /* 0x00007100ff1077ac */ /* 0x000ea60008000a00 */
[----:B------:R-:W-:Y:S01]  /*0940*/  IADD3.X R2, PT, PT, RZ, UR21, RZ, P0, !PT ;  /* 0x00000015ff027c10 */ /* 0x000fe200087fe4ff */
[----:B------:R-:W-:-:S03]  /*0950*/  IMAD.SHL.U32 R4, R5, 0x4, RZ ;  /* 0x0000000405047824 */ /* 0x000fc600078e00ff */
[----:B------:R-:W-:Y:S02]  /*0960*/  SHF.L.U64.HI R5, R5, 0x2, R2 ;  /* 0x0000000205057819 */ /* 0x000fe40000010202 */
[C---:B0-----:R-:W-:Y:S02]  /*0970*/  IADD3 R2, P0, PT, R4.reuse, UR14, RZ ;  /* 0x0000000e04027c10 */ /* 0x041fe4000ff1e0ff */
[----:B--2---:R-:W-:Y:S02]  /*0980*/  IADD3 R4, P2, PT, R4, UR16, RZ ;  /* 0x0000001004047c10 */ /* 0x004fe4000ff5e0ff */
        /* <DEDUP_REMOVED lines=23> */
[----:B------:R-:W-:-:S03]  /*0b00*/  VIADD R12, R12, 0x100 ;  /* 0x000001000c0c7836 */ /* 0x000fc60000000000 */
[----:B--2---:R-:W-:-:S04]  /*0b10*/  FFMA R21, R21, R24, R16 ;  /* 0x0000001815157223 */ /* 0x004fc80000000010 */
[----:B------:R-:W-:-:S04]  /*0b20*/  FFMA R14, R14, R25, R21 ;  /* 0x000000190e0e7223 */ /* 0x000fc80000000015 */
[----:B------:R-:W-:-:S07]  /*0b30*/  FFMA R14, R23, R26, R14 ;  /* 0x0000001a170e7223 */ /* 0x000fce000000000e */
.L_x_99:
[----:B------:R-:W-:Y:S05]  /*0b40*/  BSYNC.RECONVERGENT B1 ;  /* 0x0000000000017941 */ /* 0x000fea0003800200 */
.L_x_98:
[----:B------:R-:W-:Y:S05]  /*0b50*/  @!P1 BRA `(.L_x_94) ;  /* 0x0000000000d09947 */ /* 0x000fea0003800000 */
[----:B------:R-:W-:Y:S01]  /*0b60*/  ISETP.GE.U32.AND P0, PT, R27, 0x4, PT ;  /* 0x000000041b00780c */ /* 0x000fe20003f06070 */
[----:B------:R-:W-:Y:S01]  /*0b70*/  BSSY.RECONVERGENT B1, `(.L_x_100) ;  /* 0x000001b000017945 */ /* 0x000fe20003800200 */
[----:B------:R-:W-:-:S04]  /*0b80*/  LOP3.LUT R11, R11, 0x3, RZ, 0xc0, !PT ;  /* 0x000000030b0b7812 */ /* 0x000fc800078ec0ff */
[----:B------:R-:W-:-:S07]  /*0b90*/  ISETP.NE.AND P1, PT, R11, RZ, PT ;  /* 0x000000ff0b00720c */ /* 0x000fce0003f25270 */
[----:B------:R-:W-:Y:S06]  /*0ba0*/  @!P0 BRA `(.L_x_101) ;  /* 0x00000000005c8947 */ /* 0x000fec0003800000 */
        /* <DEDUP_REMOVED lines=23> */
.L_x_101:
[----:B------:R-:W-:Y:S05]  /*0d20*/  BSYNC.RECONVERGENT B1 ;  /* 0x0000000000017941 */ /* 0x000fea0003800200 */
.L_x_100:
[----:B------:R-:W-:Y:S05]  /*0d30*/  @!P1 BRA `(.L_x_94) ;  /* 0x0000000000589947 */ /* 0x000fea0003800000 */
[----:B------:R-:W0:Y:S01]  /*0d40*/  LDCU.64 UR14, c[0x0][0x390] ;  /* 0x00007200ff0e77ac */ /* 0x000e220008000a00 */
[----:B------:R-:W-:Y:S01]  /*0d50*/  IADD3 R3, P0, PT, R12, UR20, RZ ;  /* 0x000000140c037c10 */ /* 0x000fe2000ff1e0ff */
[----:B------:R-:W2:Y:S03]  /*0d60*/  LDCU.64 UR16, c[0x0][0x388] ;  /* 0x00007100ff1077ac */ /* 0x000ea60008000a00 */
[----:B------:R-:W-:Y:S01]  /*0d70*/  SHF.L.U32 R2, R3, 0x2, RZ ;  /* 0x0000000203027819 */ /* 0x000fe200000006ff */
[----:B------:R-:W-:-:S05]  /*0d80*/  IMAD.X R4, RZ, RZ, UR21, P0 ;  /* 0x00000015ff047e24 */ /* 0x000fca00080e06ff */
[----:B------:R-:W-:Y:S02]  /*0d90*/  SHF.L.U64.HI R3, R3, 0x2, R4 ;  /* 0x0000000203037819 */ /* 0x000fe40000010204 */
[C---:B0-----:R-:W-:Y:S02]  /*0da0*/  IADD3 R4, P0, PT, R2.reuse, UR14, RZ ;  /* 0x0000000e02047c10 */ /* 0x041fe4000ff1e0ff */
[----:B--2---:R-:W-:Y:S02]  /*0db0*/  IADD3 R2, P1, PT, R2, UR16, RZ ;  /* 0x0000001002027c10 */ /* 0x004fe4000ff3e0ff */
        /* <DEDUP_REMOVED lines=14> */
.L_x_94:
[----:B------:R-:W-:Y:S05]  /*0ea0*/  BSYNC.RECONVERGENT B0 ;  /* 0x0000000000007941 */ /* 0x000fea0003800200 */
.L_x_93:
[----:B------:R-:W0:Y:S01]  /*0eb0*/  SHFL.BFLY PT, R3, R14, 0x10, 0x1f ;  /* 0x0e001f000e037f89 */ /* 0x000e2200000e0000 */
[----:B------:R-:W-:Y:S01]  /*0ec0*/  ISETP.GT.AND P0, PT, R0, UR9, PT ;  /* 0x0000000900007c0c */ /* 0x000fe2000bf04270 */
[----:B------:R-:W2:Y:S01]  /*0ed0*/  LDCU UR8, c[0x0][0x3a4] ;  /* 0x00007480ff0877ac */ /* 0x000ea20008000800 */
[----:B------:R-:W-:Y:S01]  /*0ee0*/  BSSY.RECONVERGENT B0, `(.L_x_102) ;  /* 0x000002e000007945 */ /* 0x000fe20003800200 */
[----:B------:R-:W3:Y:S01]  /*0ef0*/  LDCU.64 UR14, c[0x0][0x390] ;  /* 0x00007200ff0e77ac */ /* 0x000ee20008000a00 */
[----:B------:R-:W4:Y:S01]  /*0f00*/  LDCU.128 UR16, c[0x0][0x380] ;  /* 0x00007000ff1077ac */ /* 0x000f220008000c00 */
        /* <DEDUP_REMOVED lines=22> */
[----:B--234-:R-:W-:Y:S06]  /*1070*/  @P0 BRA `(.L_x_103) ;  /* 0x0000000000500947 */ /* 0x01cfec0003800000 */
[----:B------:R-:W-:-:S07]  /*1080*/  IMAD.MOV.U32 R14, RZ, RZ, R0 ;  /* 0x000000ffff0e7224 */ /* 0x000fce00078e0000 */
.L_x_104:
[----:B------:R-:W-:-:S04]  /*1090*/  IADD3 R16, P0, PT, R14, UR20, RZ ;  /* 0x000000140e107c10 */ /* 0x000fc8000ff1e0ff */
[----:B------:R-:W-:Y:S01]  /*10a0*/  IADD3.X R3, PT, PT, RZ, UR21, RZ, P0, !PT ;  /* 0x00000015ff037c10 */ /* 0x000fe200087fe4ff */
[----:B0-----:R-:W-:-:S03]  /*10b0*/  IMAD.SHL.U32 R12, R16, 0x4, RZ ;  /* 0x00000004100c7824 */ /* 0x001fc600078e00ff */
[----:B------:R-:W-:Y:S02]  /*10c0*/  SHF.L.U64.HI R16, R16, 0x2, R3 ;  /* 0x0000000210107819 */ /* 0x000fe40000010203 */
[C---:B------:R-:W-:Y:S02]  /*10d0*/  IADD3 R4, P1, PT, R12.reuse, UR18, RZ ;  /* 0x000000120c047c10 */ /* 0x040fe4000ff3e0ff */
[----:B------:R-:W-:Y:S02]  /*10e0*/  IADD3 R2, P0, PT, R12, UR14, RZ ;  /* 0x0000000e0c027c10 */ /* 0x000fe4000ff1e0ff */
[C---:B------:R-:W-:Y:S02]  /*10f0*/  IADD3.X R5, PT, PT, R16.reuse, UR19, RZ, P1, !PT ;  /* 0x0000001310057c10 */ /* 0x040fe40008ffe4ff */
[----:B------:R-:W-:-:S03]  /*1100*/  IADD3.X R3, PT, PT, R16, UR15, RZ, P0, !PT ;  /* 0x0000000f10037c10 */ /* 0x000fc600087fe4ff */
[----:B------:R-:W2:Y:S04]  /*1110*/  LDG.E.EF R4, desc[UR10][R4.64] ;  /* 0x0000000a04047981 */ /* 0x000ea8000c0e1900 */
[----:B------:R-:W3:Y:S01]  /*1120*/  LDG.E.EF R2, desc[UR10][R2.64] ;  /* 0x0000000a02027981 */ /* 0x000ee2000c0e1900 */
[----:B------:R-:W-:Y:S02]  /*1130*/  IADD3 R12, P0, PT, R12, UR16, RZ ;  /* 0x000000100c0c7c10 */ /* 0x000fe4000ff1e0ff */
[----:B------:R-:W-:Y:S01]  /*1140*/  IADD3 R14, PT, PT, R14, 0x20, RZ ;  /* 0x000000200e0e7810 */ /* 0x000fe20007ffe0ff */
[----:B--2---:R-:W-:-:S04]  /*1150*/  FADD R13, -R11, R4 ;  /* 0x000000040b0d7221 */ /* 0x004fc80000000100 */
[----:B---3--:R-:W-:Y:S01]  /*1160*/  FMUL R15, R2, R13 ;  /* 0x0000000d020f7220 */ /* 0x008fe20000400000 */
[----:B------:R-:W-:Y:S02]  /*1170*/  IADD3.X R13, PT, PT, R16, UR17, RZ, P0, !PT ;  /* 0x00000011100d7c10 */ /* 0x000fe400087fe4ff */
[----:B------:R-:W-:Y:S01]  /*1180*/  ISETP.GT.AND P0, PT, R14, UR9, PT ;  /* 0x000000090e007c0c */ /* 0x000fe2000bf04270 */
[----:B------:R-:W-:-:S05]  /*1190*/  FMUL R15, R15, UR8 ;  /* 0x000000080f0f7c20 */ /* 0x000fca0008400000 */
[----:B------:R0:W-:Y:S07]  /*11a0*/  STG.E.EF desc[UR10][R12.64], R15 ;  /* 0x0000000f0c007986 */ /* 0x0001ee000c00190a */
[----:B------:R-:W-:Y:S05]  /*11b0*/  @!P0 BRA `(.L_x_104) ;  /* 0xfffffffc00b48947 */ /* 0x000fea000383ffff */
.L_x_103:
[----:B------:R-:W-:Y:S05]  /*11c0*/  BSYNC.RECONVERGENT B0 ;  /* 0x0000000000007941 */ /* 0x000fea0003800200 */
.L_x_102:
[----:B------:R-:W-:Y:S05]  /*11d0*/  BRA.U UP0, `(.L_x_105) ;  /* 0xfffffff100207547 */ /* 0x000fea000b83ffff */
[----:B------:R-:W-:Y:S05]  /*11e0*/  EXIT ;  /* 0x000000000000794d */ /* 0x000fea0003800000 */
.L_x_106:
        /* <DEDUP_REMOVED lines=9> */
.L_x_478:


//--------------------- .text.softmax_autoregressive_backward_kernel7 --------------------------
	.section	.text.softmax_autoregressive_backward_kernel7,"ax",@progbits
	.align	128
        .global         softmax_autoregressive_backward_kernel7
        .type           softmax_autoregressive_backward_kernel7,@function
        .size           softmax_autoregressive_backward_kernel7,(.L_x_479 - softmax_autoregressive_backward_kernel7)
        .other          softmax_autoregressive_backward_kernel7,@"STO_CUDA_ENTRY STV_DEFAULT"
softmax_autoregressive_backward_kernel7:
.text.softmax_autoregressive_backward_kernel7:
[----:B------:R-:W-:Y:S01]  /*0000*/  LDC R1, c[0x0][0x37c] ;  /* 0x0000df00ff017b82 */ /* 0x000fe20000000800 */
[----:B------:R-:W0:Y:S01]  /*0010*/  S2R R12, SR_TID.Y ;  /* 0x00000000000c7919 */ /* 0x000e220000002200 */
[----:B------:R-:W1:Y:S06]  /*0020*/  LDCU UR7, c[0x0][0x360] ;  /* 0x00006c00ff0777ac */ /* 0x000e6c0008000800 */
[----:B------:R-:W2:Y:S01]  /*0030*/  S2UR UR5, SR_CgaCtaId ;  /* 0x00000000000579c3 */ /* 0x000ea20000008800 */
[----:B------:R-:W-:Y:S01]  /*0040*/  BSSY.RECONVERGENT B0, `(.L_x_107) ;  /* 0x00000d7000007945 */ /* 0x000fe20003800200 */
[----:B------:R-:W0:Y:S01]  /*0050*/  S2R R0, SR_TID.Z ;  /* 0x0000000000007919 */ /* 0x000e220000002300 */
[----:B------:R-:W0:Y:S01]  /*0060*/  LDCU UR8, c[0x0][0x364] ;  /* 0x00006c80ff0877ac */ /* 0x000e220008000800 */
[----:B------:R-:W-:Y:S01]  /*0070*/  HFMA2 R10, -RZ, RZ, 0, 0 ;  /* 0x00000000ff0a7431 */ /* 0x000fe200000001ff */
[----:B------:R-:W3:Y:S01]  /*0080*/  S2R R14, SR_TID.X ;  /* 0x00000000000e7919 */ /* 0x000ee20000002100 */
[----:B------:R-:W4:Y:S02]  /*0090*/  LDCU UR9, c[0x0][0x39c] ;  /* 0x00007380ff0977ac */ /* 0x000f240008000800 */
[----:B------:R-:W4:Y:S01]  /*00a0*/  S2UR UR6, SR_CTAID.Y ;  /* 0x00000000000679c3 */ /* 0x000f220000002600 */
[----:B------:R-:W5:Y:S01]  /*00b0*/  S2R R2, SR_CTAID.X ;  /* 0x0000000000027919 */ /* 0x000f620000002500 */
[----:B------:R-:W-:Y:S01]  /*00c0*/  UMOV UR4, 0x400 ;  /* 0x0000040000047882 */ /* 0x000fe20000000000 */
[----:B------:R-:W0:Y:S01]  /*00d0*/  LDCU.64 UR10, c[0x0][0x358] ;  /* 0x00006b00ff0a77ac */ /* 0x000e220008000a00 */
[----:B--2---:R-:W-:-:S02]  /*00e0*/  ULEA UR5, UR5, UR4, 0x18 ;  /* 0x0000000405057291 */ /* 0x004fc4000f8ec0ff */
[----:B----4-:R-:W-:Y:S01]  /*00f0*/  UIMAD UR4, UR6, UR9, URZ ;  /* 0x00000009060472a4 */ /* 0x010fe2000f8e02ff */
[----:B0-----:R-:W-:-:S03]  /*0100*/  IMAD R3, R0, UR8, R12 ;  /* 0x0000000800037c24 */ /* 0x001fc6000f8e020c */
[----:B------:R-:W-:Y:S01]  /*0110*/  UIMAD UR4, UR4, UR9, URZ ;  /* 0x00000009040472a4 */ /* 0x000fe2000f8e02ff */
[----:B-1----:R-:W-:-:S03]  /*0120*/  IMAD R3, R3, UR7, RZ ;  /* 0x0000000703037c24 */ /* 0x002fc6000f8e02ff */
[----:B------:R-:W-:Y:S02]  /*0130*/  USHF.R.S32.HI UR6, URZ, 0x1f, UR4 ;  /* 0x0000001fff067899 */ /* 0x000fe40008011404 */
[----:B---3--:R-:W-:-:S04]  /*0140*/  IADD3 R5, PT, PT, R3, R14, RZ ;  /* 0x0000000e03057210 */ /* 0x008fc80007ffe0ff */
[C---:B------:R-:W-:Y:S02]  /*0150*/  SHF.L.U32 R4, R5.reuse, 0xb, RZ ;  /* 0x0000000b05047819 */ /* 0x040fe400000006ff */
[----:B------:R-:W-:Y:S02]  /*0160*/  SHF.L.U32 R6, R5, 0x2, RZ ;  /* 0x0000000205067819 */ /* 0x000fe400000006ff */
[----:B------:R-:W-:Y:S02]  /*0170*/  ISETP.GT.U32.AND P0, PT, R4, 0xffff, PT ;  /* 0x0000ffff0400780c */ /* 0x000fe40003f04070 */
[----:B------:R-:W-:Y:S01]  /*0180*/  LOP3.LUT R9, R6, 0x7c, RZ, 0xc0, !PT ;  /* 0x0000007c06097812 */ /* 0x000fe200078ec0ff */
[----:B-----5:R-:W-:-:S05]  /*0190*/  IMAD R6, R2, UR9, RZ ;  /* 0x0000000902067c24 */ /* 0x020fca000f8e02ff */
[----:B------:R-:W-:Y:S02]  /*01a0*/  IADD3 R8, P1, PT, R6, UR4, RZ ;  /* 0x0000000406087c10 */ /* 0x000fe4000ff3e0ff */
[----:B------:R-:W-:-:S03]  /*01b0*/  SHF.R.S32.HI R7, RZ, 0x1f, R6 ;  /* 0x0000001fff077819 */ /* 0x000fc60000011406 */
[----:B------:R0:W-:Y:S01]  /*01c0*/  @!P0 STS [R9+UR5], RZ ;  /* 0x000000ff09008988 */ /* 0x0001e20008000805 */
[----:B------:R-:W-:Y:S02]  /*01d0*/  ISETP.GT.U32.AND P0, PT, R5, R2, PT ;  /* 0x000000020500720c */ /* 0x000fe40003f04070 */
[----:B------:R-:W-:-:S11]  /*01e0*/  IADD3.X R11, PT, PT, R7, UR6, RZ, P1, !PT ;  /* 0x00000006070b7c10 */ /* 0x000fd60008ffe4ff */
[----:B0-----:R-:W-:Y:S05]  /*01f0*/  @P0 BRA `(.L_x_108) ;  /* 0x0000000800ec0947 */ /* 0x001fea0003800000 */
[----:B------:R-:W-:Y:S01]  /*0200*/  VIADD R10, R2, 0x1 ;  /* 0x00000001020a7836 */ /* 0x000fe20000000000 */
[----:B------:R-:W-:Y:S01]  /*0210*/  LOP3.LUT R16, RZ, R3, RZ, 0x33, !PT ;  /* 0x00000003ff107212 */ /* 0x000fe200078e33ff */
[----:B------:R-:W-:Y:S03]  /*0220*/  BSSY.RECONVERGENT B1, `(.L_x_109) ;  /* 0x0000059000017945 */ /* 0x000fe60003800200 */
[----:B------:R-:W-:Y:S02]  /*0230*/  VIADDMNMX.U32 R9, R5, 0x20, R10, !PT ;  /* 0x0000002005097846 */ /* 0x000fe4000780000a */
[----:B------:R-:W-:Y:S02]  /*0240*/  MOV R10, RZ ;  /* 0x000000ff000a7202 */ /* 0x000fe40000000f00 */
[----:B------:R-:W-:Y:S02]  /*0250*/  IADD3 R16, PT, PT, -R14, R9, R16 ;  /* 0x000000090e107210 */ /* 0x000fe40007ffe110 */
[----:B------:R-:W-:-:S02]  /*0260*/  MOV R9, R5 ;  /* 0x0000000500097202 */ /* 0x000fc40000000f00 */
[C---:B------:R-:W-:Y:S02]  /*0270*/  ISETP.GE.U32.AND P0, PT, R16.reuse, 0x1e0, PT ;  /* 0x000001e01000780c */ /* 0x040fe40003f06070 */
[----:B------:R-:W-:-:S11]  /*0280*/  LEA.HI R20, R16, 0x1, RZ, 0x1b ;  /* 0x0000000110147811 */ /* 0x000fd600078fd8ff */
[----:B------:R-:W-:Y:S05]  /*0290*/  @!P0 BRA `(.L_x_110) ;  /* 0x0000000400448947 */ /* 0x000fea0003800000 */
[----:B------:R-:W-:Y:S01]  /*02a0*/  MOV R13, RZ ;  /* 0x000000ff000d7202 */ /* 0x000fe20000000f00 */
[----:B------:R-:W-:Y:S01]  /*02b0*/  HFMA2 R15, -RZ, RZ, 0, 0 ;  /* 0x00000000ff0f7431 */ /* 0x000fe200000001ff */
[----:B------:R-:W0:Y:S01]  /*02c0*/  LDCU.64 UR12, c[0x0][0x390] ;  /* 0x00007200ff0c77ac */ /* 0x000e220008000a00 */
[----:B------:R-:W-:Y:S01]  /*02d0*/  LOP3.LUT R21, R20, 0xffffff0, RZ, 0xc0, !PT ;  /* 0x0ffffff014157812 */ /* 0x000fe200078ec0ff */
[----:B------:R-:W-:Y:S01]  /*02e0*/  IMAD.WIDE.U32 R18, R0, UR8, R12 ;  /* 0x0000000800127c25 */ /* 0x000fe2000f8e000c */
[----:B------:R-:W1:Y:S01]  /*02f0*/  LDCU.64 UR14, c[0x0][0x388] ;  /* 0x00007100ff0e77ac */ /* 0x000e620008000a00 */
[----:B------:R-:W-:Y:S02]  /*0300*/  MOV R10, RZ ;  /* 0x000000ff000a7202 */ /* 0x000fe40000000f00 */
[----:B------:R-:W-:Y:S02]  /*0310*/  IMAD R9, R19, UR7, RZ ;  /* 0x0000000713097c24 */ /* 0x000fe4000f8e02ff */
[----:B------:R-:W-:-:S04]  /*0320*/  IMAD.WIDE.U32 R16, R18, UR7, R14 ;  /* 0x0000000712107c25 */ /* 0x000fc8000f8e000e */
[----:B------:R-:W-:Y:S01]  /*0330*/  IMAD.IADD R9, R17, 0x1, R9 ;  /* 0x0000000111097824 */ /* 0x000fe200078e0209 */
[----:B------:R-:W-:Y:S01]  /*0340*/  SHF.L.U32 R25, R16, 0x2, RZ ;  /* 0x0000000210197819 */ /* 0x000fe200000006ff */
[----:B------:R-:W-:-:S03]  /*0350*/  IMAD.MOV R21, RZ, RZ, -R21 ;  /* 0x000000ffff157224 */ /* 0x000fc600078e0a15 */
[----:B------:R-:W-:Y:S02]  /*0360*/  SHF.L.U64.HI R26, R16, 0x2, R9 ;  /* 0x00000002101a7819 */ /* 0x000fe40000010209 */
[C---:B------:R-:W-:Y:S02]  /*0370*/  LEA R25, P0, R8.reuse, R25, 0x2 ;  /* 0x0000001908197211 */ /* 0x040fe400078010ff */
[----:B------:R-:W-:Y:S02]  /*0380*/  MOV R9, R5 ;  /* 0x0000000500097202 */ /* 0x000fe40000000f00 */
[----:B------:R-:W-:Y:S02]  /*0390*/  LEA.HI.X R26, R8, R26, R11, 0x2, P0 ;  /* 0x0000001a081a7211 */ /* 0x000fe400000f140b */
[----:B------:R-:W-:-:S04]  /*03a0*/  IADD3 R25, P0, PT, R25, 0x400, RZ ;  /* 0x0000040019197810 */ /* 0x000fc80007f1e0ff */
[----:B------:R-:W-:Y:S02]  /*03b0*/  IADD3.X R26, PT, PT, RZ, R26, RZ, P0, !PT ;  /* 0x0000001aff1a7210 */ /* 0x000fe400007fe4ff */
[C---:B0-----:R-:W-:Y:S02]  /*03c0*/  IADD3 R22, P0, PT, R25.reuse, UR12, RZ ;  /* 0x0000000c19167c10 */ /* 0x041fe4000ff1e0ff */
[----:B-1----:R-:W-:Y:S02]  /*03d0*/  IADD3 R25, P1, PT, R25, UR14, RZ ;  /* 0x0000000e19197c10 */ /* 0x002fe4000ff3e0ff */
[C---:B------:R-:W-:Y:S02]  /*03e0*/  IADD3.X R19, PT, PT, R26.reuse, UR13, RZ, P0, !PT ;  /* 0x0000000d1a137c10 */ /* 0x040fe400087fe4ff */
[----:B------:R-:W-:-:S09]  /*03f0*/  IADD3.X R26, PT, PT, R26, UR15, RZ, P1, !PT ;  /* 0x0000000f1a1a7c10 */ /* 0x000fd20008ffe4ff */
.L_x_111:
[----:B------:R-:W-:Y:S02]  /*0400*/  MOV R18, R22 ;  /* 0x0000001600127202 */ /* 0x000fe40000000f00 */
[----:B------:R-:W-:Y:S02]  /*0410*/  MOV R16, R25 ;  /* 0x0000001900107202 */ /* 0x000fe40000000f00 */
[----:B------:R-:W-:Y:S01]  /*0420*/  MOV R17, R26 ;  /* 0x0000001a00117202 */ /* 0x000fe20000000f00 */
        /* <DEDUP_REMOVED lines=42> */
[----:B------:R-:W-:Y:S01]  /*06d0*/  IADD3 R21, PT, PT, R21, 0x10, RZ ;  /* 0x0000001015157810 */ /* 0x000fe20007ffe0ff */
[----:B--2---:R-:W-:Y:S02]  /*06e0*/  FFMA R29, R24, R27, R29 ;  /* 0x0000001b181d7223 */ /* 0x004fe4000000001d */
[----:B------:R0:W2:Y:S04]  /*06f0*/  LDG.E R24, desc[UR10][R18.64+0x380] ;  /* 0x0003800a12187981 */ /* 0x0000a8000c1e1900 */
[----:B------:R-:W2:Y:S01]  /*0700*/  LDG.E R27, desc[UR10][R16.64+0x380] ;  /* 0x0003800a101b7981 */ /* 0x000ea2000c1e1900 */
[----:B------:R-:W-:Y:S01]  /*0710*/  ISETP.NE.AND P0, PT, R21, RZ, PT ;  /* 0x000000ff1500720c */ /* 0x000fe20003f05270 */
[----:B---3--:R-:W-:Y:S01]  /*0720*/  FFMA R29, R22, R25, R29 ;  /* 0x00000019161d7223 */ /* 0x008fe2000000001d */
[----:B------:R-:W-:-:S02]  /*0730*/  IADD3 R22, P1, PT, R18, 0x800, RZ ;  /* 0x0000080012167810 */ /* 0x000fc40007f3e0ff */
[----:B------:R-:W-:Y:S02]  /*0740*/  IADD3 R25, P2, PT, R16, 0x800, RZ ;  /* 0x0000080010197810 */ /* 0x000fe40007f5e0ff */
[----:B------:R-:W-:Y:S01]  /*0750*/  IADD3 R9, PT, PT, R9, 0x200, RZ ;  /* 0x0000020009097810 */ /* 0x000fe20007ffe0ff */
[----:B0-----:R-:W-:Y:S01]  /*0760*/  IMAD.X R19, RZ, RZ, R19, P1 ;  /* 0x000000ffff137224 */ /* 0x001fe200008e0613 */
[----:B------:R-:W-:Y:S01]  /*0770*/  IADD3.X R26, PT, PT, RZ, R17, RZ, P2, !PT ;  /* 0x00000011ff1a7210 */ /* 0x000fe200017fe4ff */
[----:B----4-:R-:W-:-:S04]  /*0780*/  FFMA R23, R10, R23, R29 ;  /* 0x000000170a177223 */ /* 0x010fc8000000001d */
[----:B--2---:R-:W-:Y:S01]  /*0790*/  FFMA R10, R24, R27, R23 ;  /* 0x0000001b180a7223 */ /* 0x004fe20000000017 */
[----:B------:R-:W-:Y:S06]  /*07a0*/  @P0 BRA `(.L_x_111) ;  /* 0xfffffffc00140947 */ /* 0x000fec000383ffff */
.L_x_110:
[----:B------:R-:W-:Y:S05]  /*07b0*/  BSYNC.RECONVERGENT B1 ;  /* 0x0000000000017941 */ /* 0x000fea0003800200 */
.L_x_109:
[----:B------:R-:W-:-:S13]  /*07c0*/  LOP3.LUT P0, R16, R20, 0xf, RZ, 0xc0, !PT ;  /* 0x0000000f14107812 */ /* 0x000fda000780c0ff */
[----:B------:R-:W-:Y:S05]  /*07d0*/  @!P0 BRA `(.L_x_108) ;  /* 0x0000000400748947 */ /* 0x000fea0003800000 */
[----:B------:R-:W-:Y:S01]  /*07e0*/  ISETP.GE.U32.AND P0, PT, R16, 0x8, PT ;  /* 0x000000081000780c */ /* 0x000fe20003f06070 */
[----:B------:R-:W-:Y:S01]  /*07f0*/  BSSY.RECONVERGENT B1, `(.L_x_112) ;  /* 0x0000026000017945 */ /* 0x000fe20003800200 */
[----:B------:R-:W-:-:S11]  /*0800*/  LOP3.LUT P1, R24, R20, 0x7, RZ, 0xc0, !PT ;  /* 0x0000000714187812 */ /* 0x000fd6000782c0ff */
[----:B------:R-:W-:Y:S05]  /*0810*/  @!P0 BRA `(.L_x_113) ;  /* 0x00000000008c8947 */ /* 0x000fea0003800000 */
[----:B------:R-:W0:Y:S01]  /*0820*/  LDCU.64 UR12, c[0x0][0x390] ;  /* 0x00007200ff0c77ac */ /* 0x000e220008000a00 */
[C---:B------:R-:W-:Y:S02]  /*0830*/  SHF.L.U32 R18, R8.reuse, 0x2, RZ ;  /* 0x0000000208127819 */ /* 0x040fe400000006ff */
[----:B------:R-:W-:Y:S01]  /*0840*/  SHF.L.U64.HI R19, R8, 0x2, R11 ;  /* 0x0000000208137819 */ /* 0x000fe2000001020b */
[----:B------:R-:W1:Y:S01]  /*0850*/  LDCU.64 UR14, c[0x0][0x388] ;  /* 0x00007100ff0e77ac */ /* 0x000e620008000a00 */
[C---:B0-----:R-:W-:Y:S02]  /*0860*/  IADD3 R16, P0, PT, R18.reuse, UR12, RZ ;  /* 0x0000000c12107c10 */ /* 0x041fe4000ff1e0ff */
[----:B-1----:R-:W-:Y:S02]  /*0870*/  IADD3 R18, P2, PT, R18, UR14, RZ ;  /* 0x0000000e12127c10 */ /* 0x002fe4000ff5e0ff */
[C---:B------:R-:W-:Y:S02]  /*0880*/  IADD3.X R17, PT, PT, R19.reuse, UR13, RZ, P0, !PT ;  /* 0x0000000d13117c10 */ /* 0x040fe400087fe4ff */
[----:B------:R-:W-:Y:S01]  /*0890*/  IADD3.X R19, PT, PT, R19, UR15, RZ, P2, !PT ;  /* 0x0000000f13137c10 */ /* 0x000fe200097fe4ff */
[----:B------:R-:W-:-:S04]  /*08a0*/  IMAD.WIDE.U32 R16, R9, 0x4, R16 ;  /* 0x0000000409107825 */ /* 0x000fc800078e0010 */
[----:B------:R-:W-:Y:S01]  /*08b0*/  IMAD.WIDE.U32 R18, R9, 0x4, R18 ;  /* 0x0000000409127825 */ /* 0x000fe200078e0012 */
        /* <DEDUP_REMOVED lines=15> */
[----:B------:R-:W3:Y:S04]  /*09b0*/  LDG.E R27, desc[UR10][R18.64+0x200] ;  /* 0x0002000a121b7981 */ /* 0x000ee8000c1e1900 */
[----:B------:R-:W4:Y:S04]  /*09c0*/  LDG.E R23, desc[UR10][R16.64+0x300] ;  /* 0x0003000a10177981 */ /* 0x000f28000c1e1900 */
[----:B------:R-:W5:Y:S04]  /*09d0*/  LDG.E R16, desc[UR10][R18.64+0x280] ;  /* 0x0002800a12107981 */ /* 0x000f68000c1e1900 */
[----:B------:R-:W4:Y:S01]  /*09e0*/  LDG.E R19, desc[UR10][R18.64+0x380] ;  /* 0x0003800a12137981 */ /* 0x000f22000c1e1900 */
[----:B------:R-:W-:Y:S01]  /*09f0*/  IADD3 R9, PT, PT, R9, 0x100, RZ ;  /* 0x0000010009097810 */ /* 0x000fe20007ffe0ff */
[----:B--2---:R-:W-:-:S04]  /*0a00*/  FFMA R21, R21, R10, R22 ;  /* 0x0000000a15157223 */ /* 0x004fc80000000016 */
[----:B---3--:R-:W-:-:S04]  /*0a10*/  FFMA R26, R26, R27, R21 ;  /* 0x0000001b1a1a7223 */ /* 0x008fc80000000015 */
[----:B-----5:R-:W-:-:S04]  /*0a20*/  FFMA R26, R25, R16, R26 ;  /* 0x00000010191a7223 */ /* 0x020fc8000000001a */
[----:B----4-:R-:W-:-:S04]  /*0a30*/  FFMA R23, R23, R29, R26 ;  /* 0x0000001d17177223 */ /* 0x010fc8000000001a */
[----:B------:R-:W-:-:S07]  /*0a40*/  FFMA R10, R28, R19, R23 ;  /* 0x000000131c0a7223 */ /* 0x000fce0000000017 */
.L_x_113:
[----:B------:R-:W-:Y:S05]  /*0a50*/  BSYNC.RECONVERGENT B1 ;  /* 0x0000000000017941 */ /* 0x000fea0003800200 */
.L_x_112:
[----:B------:R-:W-:Y:S05]  /*0a60*/  @!P1 BRA `(.L_x_108) ;  /* 0x0000000000d09947 */ /* 0x000fea0003800000 */
[----:B------:R-:W-:Y:S01]  /*0a70*/  ISETP.GE.U32.AND P0, PT, R24, 0x4, PT ;  /* 0x000000041800780c */ /* 0x000fe20003f06070 */
[----:B------:R-:W-:Y:S01]  /*0a80*/  BSSY.RECONVERGENT B1, `(.L_x_114) ;  /* 0x000001b000017945 */ /* 0x000fe20003800200 */
[----:B------:R-:W-:-:S04]  /*0a90*/  LOP3.LUT R20, R20, 0x3, RZ, 0xc0, !PT ;  /* 0x0000000314147812 */ /* 0x000fc800078ec0ff */
[----:B------:R-:W-:-:S07]  /*0aa0*/  ISETP.NE.AND P1, PT, R20, RZ, PT ;  /* 0x000000ff1400720c */ /* 0x000fce0003f25270 */
[----:B------:R-:W-:Y:S06]  /*0ab0*/  @!P0 BRA `(.L_x_115) ;  /* 0x00000000005c8947 */ /* 0x000fec0003800000 */
[----:B------:R-:W0:Y:S01]  /*0ac0*/  LDCU.64 UR12, c[0x0][0x390] ;  /* 0x00007200ff0c77ac */ /* 0x000e220008000a00 */
[C---:B------:R-:W-:Y:S01]  /*0ad0*/  IMAD.SHL.U32 R16, R8.reuse, 0x4, RZ ;  /* 0x0000000408107824 */ /* 0x040fe200078e00ff */
[----:B------:R-:W-:Y:S01]  /*0ae0*/  SHF.L.U64.HI R17, R8, 0x2, R11 ;  /* 0x0000000208117819 */ /* 0x000fe2000001020b */
[----:B------:R-:W1:Y:S03]  /*0af0*/  LDCU.64 UR14, c[0x0][0x388] ;  /* 0x00007100ff0e77ac */ /* 0x000e660008000a00 */
[C---:B0-----:R-:W-:Y:S02]  /*0b00*/  IADD3 R18, P0, PT, R16.reuse, UR12, RZ ;  /* 0x0000000c10127c10 */ /* 0x041fe4000ff1e0ff */
[----:B-1----:R-:W-:Y:S02]  /*0b10*/  IADD3 R16, P2, PT, R16, UR14, RZ ;  /* 0x0000000e10107c10 */ /* 0x002fe4000ff5e0ff */
[----:B------:R-:W-:-:S02]  /*0b20*/  IADD3.X R19, PT, PT, R17, UR13, RZ, P0, !PT ;  /* 0x0000000d11137c10 */ /* 0x000fc400087fe4ff */
[----:B------:R-:W-:Y:S01]  /*0b30*/  IADD3.X R17, PT, PT, R17, UR15, RZ, P2, !PT ;  /* 0x0000000f11117c10 */ /* 0x000fe200097fe4ff */
[----:B------:R-:W-:-:S04]  /*0b40*/  IMAD.WIDE.U32 R18, R9, 0x4, R18 ;  /* 0x0000000409127825 */ /* 0x000fc800078e0012 */
[C---:B------:R-:W-:Y:S01]  /*0b50*/  IMAD.WIDE.U32 R16, R9.reuse, 0x4, R16 ;  /* 0x0000000409107825 */ /* 0x040fe200078e0010 */
        /* <DEDUP_REMOVED lines=13> */
.L_x_115:
[----:B------:R-:W-:Y:S05]  /*0c30*/  BSYNC.RECONVERGENT B1 ;  /* 0x0000000000017941 */ /* 0x000fea0003800200 */
.L_x_114:
[----:B------:R-:W-:Y:S05]  /*0c40*/  @!P1 BRA `(.L_x_108) ;  /* 0x0000000000589947 */ /* 0x000fea0003800000 */
[----:B------:R-:W0:Y:S01]  /*0c50*/  LDCU.64 UR12, c[0x0][0x388] ;  /* 0x00007100ff0c77ac */ /* 0x000e220008000a00 */
[C---:B------:R-:W-:Y:S02]  /*0c60*/  SHF.L.U64.HI R17, R8.reuse, 0x2, R11 ;  /* 0x0000000208117819 */ /* 0x040fe4000001020b */
[----:B------:R-:W-:Y:S01]  /*0c70*/  SHF.L.U32 R16, R8, 0x2, RZ ;  /* 0x0000000208107819 */ /* 0x000fe200000006ff */
[----:B------:R-:W1:Y:S01]  /*0c80*/  LDCU.64 UR14, c[0x0][0x390] ;  /* 0x00007200ff0e77ac */ /* 0x000e620008000a00 */
[----:B------:R-:W-:-:S03]  /*0c90*/  IADD3 R20, PT, PT, -R20, RZ, RZ ;  /* 0x000000ff14147210 */ /* 0x000fc60007ffe1ff */
[----:B------:R-:W-:-:S03]  /*0ca0*/  IMAD.WIDE.U32 R16, R9, 0x4, R16 ;  /* 0x0000000409107825 */ /* 0x000fc600078e0010 */
[C---:B0-----:R-:W-:Y:S02]  /*0cb0*/  IADD3 R21, P0, PT, R16.reuse, UR12, RZ ;  /* 0x0000000c10157c10 */ /* 0x041fe4000ff1e0ff */
[----:B-1----:R-:W-:Y:S02]  /*0cc0*/  IADD3 R16, P1, PT, R16, UR14, RZ ;  /* 0x0000000e10107c10 */ /* 0x002fe4000ff3e0ff */
[C---:B------:R-:W-:Y:S02]  /*0cd0*/  IADD3.X R22, PT, PT, R17.reuse, UR13, RZ, P0, !PT ;  /* 0x0000000d11167c10 */ /* 0x040fe400087fe4ff */
[----:B------:R-:W-:-:S09]  /*0ce0*/  IADD3.X R17, PT, PT, R17, UR15, RZ, P1, !PT ;  /* 0x0000000f11117c10 */ /* 0x000fd20008ffe4ff */
.L_x_116:
[----:B------:R-:W-:Y:S01]  /*0cf0*/  MOV R18, R21 ;  /* 0x0000001500127202 */ /* 0x000fe20000000f00 */
[----:B------:R-:W-:Y:S01]  /*0d00*/  IMAD.MOV.U32 R19, RZ, RZ, R22 ;  /* 0x000000ffff137224 */ /* 0x000fe200078e0016 */
[----:B------:R0:W2:Y:S04]  /*0d10*/  LDG.E R9, desc[UR10][R16.64] ;  /* 0x0000000a10097981 */ /* 0x0000a8000c1e1900 */
[----:B------:R-:W2:Y:S01]  /*0d20*/  LDG.E R18, desc[UR10][R18.64] ;  /* 0x0000000a12127981 */ /* 0x000ea2000c1e1900 */
[----:B------:R-:W-:Y:S02]  /*0d30*/  IADD3 R20, PT, PT, R20, 0x1, RZ ;  /* 0x0000000114147810 */ /* 0x000fe40007ffe0ff */
[----:B------:R-:W-:Y:S02]  /*0d40*/  IADD3 R21, P1, PT, R21, 0x80, RZ ;  /* 0x0000008015157810 */ /* 0x000fe40007f3e0ff */
[----:B------:R-:W-:-:S02]  /*0d50*/  ISETP.NE.AND P0, PT, R20, RZ, PT ;  /* 0x000000ff1400720c */ /* 0x000fc40003f05270 */
[----:B0-----:R-:W-:Y:S02]  /*0d60*/  IADD3 R16, P2, PT, R16, 0x80, RZ ;  /* 0x0000008010107810 */ /* 0x001fe40007f5e0ff */
[----:B------:R-:W-:Y:S02]  /*0d70*/  IADD3.X R22, PT, PT, RZ, R22, RZ, P1, !PT ;  /* 0x00000016ff167210 */ /* 0x000fe40000ffe4ff */
[----:B------:R-:W-:Y:S01]  /*0d80*/  IADD3.X R17, PT, PT, RZ, R17, RZ, P2, !PT ;  /* 0x00000011ff117210 */ /* 0x000fe200017fe4ff */
[----:B--2---:R-:W-:-:S06]  /*0d90*/  FFMA R10, R9, R18, R10 ;  /* 0x00000012090a7223 */ /* 0x004fcc000000000a */
[----:B------:R-:W-:Y:S05]  /*0da0*/  @P0 BRA `(.L_x_116) ;  /* 0xfffffffc00d00947 */ /* 0x000fea000383ffff */
.L_x_108:
[----:B------:R-:W-:Y:S05]  /*0db0*/  BSYNC.RECONVERGENT B0 ;  /* 0x0000000000007941 */ /* 0x000fea0003800200 */
.L_x_107:
[----:B------:R-:W0:Y:S01]  /*0dc0*/  SHFL.BFLY PT, R9, R10, 0x10, 0x1f ;  /* 0x0e001f000a097f89 */ /* 0x000e2200000e0000 */
[----:B------:R-:W-:Y:S02]  /*0dd0*/  SHF.R.U32.HI R4, RZ, 0xe, R4 ;  /* 0x0000000eff047819 */ /* 0x000fe40000011604 */
[C---:B------:R-:W-:Y:S02]  /*0de0*/  SHF.L.U32 R20, R5.reuse, 0x2, RZ ;  /* 0x0000000205147819 */ /* 0x040fe400000006ff */
[----:B------:R-:W-:Y:S02]  /*0df0*/  LOP3.LUT R4, R4, 0x3fffc, RZ, 0xc0, !PT ;  /* 0x0003fffc04047812 */ /* 0x000fe400078ec0ff */
[----:B------:R-:W-:Y:S02]  /*0e00*/  LOP3.LUT R20, R20, 0x7c, RZ, 0xc0, !PT ;  /* 0x0000007c14147812 */ /* 0x000fe400078ec0ff */
[----:B------:R-:W-:Y:S01]  /*0e10*/  ISETP.GT.U32.AND P0, PT, R5, R2, PT ;  /* 0x000000020500720c */ /* 0x000fe20003f04070 */
        /* <DEDUP_REMOVED lines=20> */
[----:B------:R0:W1:Y:S01]  /*0f60*/  SHFL.BFLY PT, R19, R16, 0x1, 0x1f ;  /* 0x0c201f0010137f89 */ /* 0x00006200000e0000 */
[----:B------:R-:W-:Y:S05]  /*0f70*/  @P0 EXIT ;  /* 0x000000000000094d */ /* 0x000fea0003800000 */
[----:B------:R-:W-:Y:S01]  /*0f80*/  VIADD R4, R2, 0x1 ;  /* 0x0000000102047836 */ /* 0x000fe20000000000 */
[----:B------:R-:W-:Y:S01]  /*0f90*/  LOP3.LUT R9, RZ, R3, RZ, 0x33, !PT ;  /* 0x00000003ff097212 */ /* 0x000fe200078e33ff */
[----:B------:R-:W2:Y:S01]  /*0fa0*/  LDCU UR5, c[0x0][0x3a4] ;  /* 0x00007480ff0577ac */ /* 0x000ea20008000800 */
[----:B------:R-:W-:Y:S02]  /*0fb0*/  BSSY.RECONVERGENT B0, `(.L_x_117) ;  /* 0x000003b000007945 */ /* 0x000fe40003800200 */
[----:B------:R-:W-:-:S04]  /*0fc0*/  VIADDMNMX.U32 R3, R5, 0x20, R4, !PT ;  /* 0x0000002005037846 */ /* 0x000fc80007800004 */
[----:B------:R-:W-:-:S04]  /*0fd0*/  IADD3 R4, PT, PT, -R14, R3, R9 ;  /* 0x000000030e047210 */ /* 0x000fc80007ffe109 */
[C---:B------:R-:W-:Y:S02]  /*0fe0*/  LOP3.LUT R3, R4.reuse, 0x60, RZ, 0xc0, !PT ;  /* 0x0000006004037812 */ /* 0x040fe400078ec0ff */
[----:B------:R-:W-:Y:S02]  /*0ff0*/  ISETP.GE.U32.AND P0, PT, R4, 0x60, PT ;  /* 0x000000600400780c */ /* 0x000fe40003f06070 */
[----:B------:R-:W-:Y:S01]  /*1000*/  ISETP.NE.AND P1, PT, R3, 0x60, PT ;  /* 0x000000600300780c */ /* 0x000fe20003f25270 */
[----:B-1----:R-:W-:-:S12]  /*1010*/  FADD R3, R16, R19 ;  /* 0x0000001310037221 */ /* 0x002fd80000000000 */
[----:B--2---:R-:W-:Y:S05]  /*1020*/  @!P1 BRA `(.L_x_118) ;  /* 0x0000000000cc9947 */ /* 0x004fea0003800000 */
[----:B------:R-:W-:Y:S01]  /*1030*/  HFMA2 R13, -RZ, RZ, 0, 0 ;  /* 0x00000000ff0d7431 */ /* 0x000fe200000001ff */
[----:B0-----:R-:W-:Y:S01]  /*1040*/  MOV R16, UR4 ;  /* 0x0000000400107c02 */ /* 0x001fe20008000f00 */
[----:B------:R-:W0:Y:S01]  /*1050*/  LDCU.128 UR12, c[0x0][0x380] ;  /* 0x00007000ff0c77ac */ /* 0x000e220008000c00 */
[----:B------:R-:W-:Y:S01]  /*1060*/  MOV R17, UR6 ;  /* 0x0000000600117c02 */ /* 0x000fe20008000f00 */
[----:B------:R-:W1:Y:S01]  /*1070*/  LDCU.64 UR16, c[0x0][0x390] ;  /* 0x00007200ff1077ac */ /* 0x000e620008000a00 */
[----:B------:R-:W-:Y:S01]  /*1080*/  IMAD.WIDE.U32 R18, R0, UR8, R12 ;  /* 0x0000000800127c25 */ /* 0x000fe2000f8e000c */
[----:B------:R-:W-:-:S03]  /*1090*/  MOV R12, R14 ;  /* 0x0000000e000c7202 */ /* 0x000fc60000000f00 */
[----:B------:R-:W-:Y:S02]  /*10a0*/  IMAD R19, R19, UR7, RZ ;  /* 0x0000000713137c24 */ /* 0x000fe4000f8e02ff */
[----:B------:R-:W-:-:S04]  /*10b0*/  IMAD.WIDE.U32 R16, R18, UR7, R16 ;  /* 0x0000000712107c25 */ /* 0x000fc8000f8e0010 */
[----:B------:R-:W-:Y:S01]  /*10c0*/  IMAD.WIDE.U32 R12, R18, UR7, R12 ;  /* 0x00000007120c7c25 */ /* 0x000fe2000f8e000c */
[----:B------:R-:W-:Y:S02]  /*10d0*/  IADD3 R15, P2, P3, R14, R16, R6 ;  /* 0x000000100e0f7210 */ /* 0x000fe40007b5e006 */
[----:B------:R-:W-:Y:S01]  /*10e0*/  LEA.HI R6, R4, 0x1, RZ, 0x1b ;  /* 0x0000000104067811 */ /* 0x000fe200078fd8ff */
[----:B------:R-:W-:Y:S01]  /*10f0*/  IMAD.IADD R9, R13, 0x1, R19 ;  /* 0x000000010d097824 */ /* 0x000fe200078e0213 */
[----:B------:R-:W-:Y:S02]  /*1100*/  SHF.L.U32 R13, R12, 0x2, RZ ;  /* 0x000000020c0d7819 */ /* 0x000fe400000006ff */
[----:B------:R-:W-:Y:S02]  /*1110*/  IADD3 R16, PT, PT, R19, R17, RZ ;  /* 0x0000001113107210 */ /* 0x000fe40007ffe0ff */
[----:B------:R-:W-:Y:S02]  /*1120*/  SHF.L.U32 R0, R6, 0x5, RZ ;  /* 0x0000000506007819 */ /* 0x000fe400000006ff */
[----:B------:R-:W-:-:S02]  /*1130*/  SHF.L.U64.HI R9, R12, 0x2, R9 ;  /* 0x000000020c097819 */ /* 0x000fc40000010209 */
[----:B------:R-:W-:Y:S02]  /*1140*/  LEA R13, P1, R8, R13, 0x2 ;  /* 0x0000000d080d7211 */ /* 0x000fe400078210ff */
[----:B------:R-:W-:Y:S02]  /*1150*/  IADD3.X R12, PT, PT, RZ, R16, R7, P2, P3 ;  /* 0x00000010ff0c7210 */ /* 0x000fe400017e6407 */
[----:B------:R-:W-:Y:S02]  /*1160*/  LOP3.LUT R10, R0, 0x60, RZ, 0xc0, !PT ;  /* 0x00000060000a7812 */ /* 0x000fe400078ec0ff */
[----:B0-----:R-:W-:Y:S02]  /*1170*/  LEA R4, P2, R15, UR12, 0x2 ;  /* 0x0000000c0f047c11 */ /* 0x001fe4000f8410ff */
[----:B------:R-:W-:Y:S02]  /*1180*/  LEA.HI.X R9, R8, R9, R11, 0x2, P1 ;  /* 0x0000000908097211 */ /* 0x000fe400008f140b */
[----:B------:R-:W-:-:S02]  /*1190*/  IADD3 R0, P3, PT, R13, UR14, RZ ;  /* 0x0000000e0d007c10 */ /* 0x000fc4000ff7e0ff */
[----:B-1----:R-:W-:Y:S02]  /*11a0*/  IADD3 R14, P1, PT, R13, UR16, RZ ;  /* 0x000000100d0e7c10 */ /* 0x002fe4000ff3e0ff */
[----:B------:R-:W-:Y:S02]  /*11b0*/  LOP3.LUT R6, R6, 0x3, RZ, 0xc0, !PT ;  /* 0x0000000306067812 */ /* 0x000fe400078ec0ff */
[----:B------:R-:W-:Y:S02]  /*11c0*/  LEA.HI.X R19, R15, UR13, R12, 0x2, P2 ;  /* 0x0000000d0f137c11 */ /* 0x000fe400090f140c */
[C---:B------:R-:W-:Y:S02]  /*11d0*/  IADD3.X R17, PT, PT, R9.reuse, UR15, RZ, P3, !PT ;  /* 0x0000000f09117c10 */ /* 0x040fe40009ffe4ff */
[----:B------:R-:W-:Y:S01]  /*11e0*/  IADD3.X R15, PT, PT, R9, UR17, RZ, P1, !PT ;  /* 0x00000011090f7c10 */ /* 0x000fe20008ffe4ff */
[----:B------:R-:W-:Y:S01]  /*11f0*/  IMAD.MOV R9, RZ, RZ, -R6 ;  /* 0x000000ffff097224 */ /* 0x000fe200078e0a06 */
[----:B------:R-:W-:-:S07]  /*1200*/  IADD3 R5, PT, PT, R5, R10, RZ ;  /* 0x0000000a05057210 */ /* 0x000fce0007ffe0ff */
.L_x_119:
[----:B-1----:R-:W-:Y:S02]  /*1210*/  MOV R6, R0 ;  /* 0x0000000000067202 */ /* 0x002fe40000000f00 */
[----:B------:R-:W-:-:S05]  /*1220*/  MOV R7, R17 ;  /* 0x0000001100077202 */ /* 0x000fca0000000f00 */
[----:B------:R0:W2:Y:S02]  /*1230*/  LDG.E R12, desc[UR10][R6.64] ;  /* 0x0000000a060c7981 */ /* 0x0000a4000c1e1900 */
[----:B0-----:R-:W-:Y:S02]  /*1240*/  MOV R6, R14 ;  /* 0x0000000e00067202 */ /* 0x001fe40000000f00 */
[----:B------:R-:W-:-:S05]  /*1250*/  MOV R7, R15 ;  /* 0x0000000f00077202 */ /* 0x000fca0000000f00 */
[----:B------:R0:W3:Y:S01]  /*1260*/  LDG.E R10, desc[UR10][R6.64] ;  /* 0x0000000a060a7981 */ /* 0x0000e2000c1e1900 */
[----:B------:R-:W-:Y:S02]  /*1270*/  IADD3 R9, PT, PT, R9, 0x1, RZ ;  /* 0x0000000109097810 */ /* 0x000fe40007ffe0ff */
[----:B------:R-:W-:Y:S02]  /*1280*/  IADD3 R14, P4, PT, R14, 0x80, RZ ;  /* 0x000000800e0e7810 */ /* 0x000fe40007f9e0ff */
[----:B------:R-:W-:Y:S02]  /*1290*/  ISETP.NE.AND P1, PT, R9, RZ, PT ;  /* 0x000000ff0900720c */ /* 0x000fe40003f25270 */
[----:B------:R-:W-:Y:S01]  /*12a0*/  IADD3 R0, P3, PT, R0, 0x80, RZ ;  /* 0x0000008000007810 */ /* 0x000fe20007f7e0ff */
[----:B------:R-:W-:Y:S02]  /*12b0*/  IMAD.X R15, RZ, RZ, R15, P4 ;  /* 0x000000ffff0f7224 */ /* 0x000fe400020e060f */
[----:B0-----:R-:W-:Y:S01]  /*12c0*/  IMAD.MOV.U32 R6, RZ, RZ, R4 ;  /* 0x000000ffff067224 */ /* 0x001fe200078e0004 */
[----:B------:R-:W-:-:S02]  /*12d0*/  MOV R7, R19 ;  /* 0x0000001300077202 */ /* 0x000fc40000000f00 */
[----:B------:R-:W-:Y:S02]  /*12e0*/  IADD3 R4, P2, PT, R4, 0x80, RZ ;  /* 0x0000008004047810 */ /* 0x000fe40007f5e0ff */
[----:B------:R-:W-:Y:S02]  /*12f0*/  IADD3.X R17, PT, PT, RZ, R17, RZ, P3, !PT ;  /* 0x00000011ff117210 */ /* 0x000fe40001ffe4ff */
[----:B------:R-:W-:Y:S01]  /*1300*/  IADD3.X R19, PT, PT, RZ, R19, RZ, P2, !PT ;  /* 0x00000013ff137210 */ /* 0x000fe200017fe4ff */
[----:B--2---:R-:W-:-:S04]  /*1310*/  FADD R13, -R3, R12 ;  /* 0x0000000c030d7221 */ /* 0x004fc80000000100 */
[----:B---3--:R-:W-:-:S04]  /*1320*/  FMUL R10, R10, R13 ;  /* 0x0000000d0a0a7220 */ /* 0x008fc80000400000 */
[----:B------:R-:W-:-:S05]  /*1330*/  FMUL R13, R10, UR5 ;  /* 0x000000050a0d7c20 */ /* 0x000fca0008400000 */
[----:B------:R1:W-:Y:S01]  /*1340*/  STG.E desc[UR10][R6.64], R13 ;  /* 0x0000000d06007986 */ /* 0x0003e2000c10190a */
[----:B------:R-:W-:Y:S05]  /*1350*/  @P1 BRA `(.L_x_119) ;  /* 0xfffffffc00ac1947 */ /* 0x000fea000383ffff */
.L_x_118:
[----:B------:R-:W-:Y:S05]  /*1360*/  BSYNC.RECONVERGENT B0 ;  /* 0x0000000000007941 */ /* 0x000fea0003800200 */
.L_x_117:
[----:B------:R-:W-:Y:S05]  /*1370*/  @!P0 EXIT ;  /* 0x000000000000894d */ /* 0x000fea0003800000 */
[----:B------:R-:W2:Y:S01]  /*1380*/  LDCU.128 UR12, c[0x0][0x380] ;  /* 0x00007000ff0c77ac */ /* 0x000ea20008000c00 */
[----:B------:R-:W-:Y:S01]  /*1390*/  IADD3 R4, P0, PT, R5, R8, RZ ;  /* 0x0000000805047210 */ /* 0x000fe20007f1e0ff */
[----:B------:R-:W-:Y:S01]  /*13a0*/  BSSY.RECONVERGENT B0, `(.L_x_120) ;  /* 0x0000036000007945 */ /* 0x000fe20003800200 */
[C---:B-1----:R-:W-:Y:S01]  /*13b0*/  SHF.L.U64.HI R7, R8.reuse, 0x2, R11 ;  /* 0x0000000208077819 */ /* 0x042fe2000001020b */
[----:B------:R-:W1:Y:S01]  /*13c0*/  LDCU.64 UR4, c[0x0][0x390] ;  /* 0x00007200ff0477ac */ /* 0x000e620008000a00 */
[----:B------:R-:W-:Y:S02]  /*13d0*/  SHF.L.U32 R6, R8, 0x2, RZ ;  /* 0x0000000208067819 */ /* 0x000fe400000006ff */
[----:B------:R-:W-:-:S03]  /*13e0*/  IADD3.X R11, PT, PT, RZ, R11, RZ, P0, !PT ;  /* 0x0000000bff0b7210 */ /* 0x000fc600007fe4ff */
[----:B------:R-:W-:-:S03]  /*13f0*/  IMAD.WIDE.U32 R6, R5, 0x4, R6 ;  /* 0x0000000405067825 */ /* 0x000fc600078e0006 */
[----:B------:R-:W-:Y:S02]  /*1400*/  IADD3 R10, P0, PT, R6, 0x100, RZ ;  /* 0x00000100060a7810 */ /* 0x000fe40007f1e0ff */
[----:B--2---:R-:W-:-:S04]  /*1410*/  LEA R0, P1, R4, UR12, 0x2 ;  /* 0x0000000c04007c11 */ /* 0x004fc8000f8210ff */
[----:B------:R-:W-:Y:S02]  /*1420*/  LEA.HI.X R4, R4, UR13, R11, 0x2, P1 ;  /* 0x0000000d04047c11 */ /* 0x000fe400088f140b */
[----:B------:R-:W-:Y:S02]  /*1430*/  ISETP.GE.U32.AND P1, PT, R5, R2, PT ;  /* 0x000000020500720c */ /* 0x000fe40003f26070 */
[----:B------:R-:W-:Y:S02]  /*1440*/  IADD3.X R11, PT, PT, RZ, R7, RZ, P0, !PT ;  /* 0x00000007ff0b7210 */ /* 0x000fe400007fe4ff */
[C---:B-1----:R-:W-:Y:S02]  /*1450*/  IADD3 R8, P0, PT, R10.reuse, UR4, RZ ;  /* 0x000000040a087c10 */ /* 0x042fe4000ff1e0ff */
[----:B------:R-:W-:Y:S02]  /*1460*/  IADD3 R10, P2, PT, R10, UR14, RZ ;  /* 0x0000000e0a0a7c10 */ /* 0x000fe4000ff5e0ff */
[----:B------:R-:W-:-:S02]  /*1470*/  IADD3 R6, P3, PT, R0, 0x100, RZ ;  /* 0x0000010000067810 */ /* 0x000fc40007f7e0ff */
[C---:B------:R-:W-:Y:S02]  /*1480*/  IADD3.X R9, PT, PT, R11.reuse, UR5, RZ, P0, !PT ;  /* 0x000000050b097c10 */ /* 0x040fe400087fe4ff */
[----:B------:R-:W-:Y:S02]  /*1490*/  IADD3.X R11, PT, PT, R11, UR15, RZ, P2, !PT ;  /* 0x0000000f0b0b7c10 */ /* 0x000fe400097fe4ff */
[----:B------:R-:W-:Y:S02]  /*14a0*/  IADD3.X R7, PT, PT, RZ, R4, RZ, P3, !PT ;  /* 0x00000004ff077210 */ /* 0x000fe40001ffe4ff */
[----:B------:R-:W-:Y:S01]  /*14b0*/  PLOP3.LUT P0, PT, PT, PT, PT, 0x80, 0x8 ;  /* 0x000000000008781c */ /* 0x000fe20003f0f070 */
[----:B------:R-:W-:-:S12]  /*14c0*/  @!P1 BRA `(.L_x_121) ;  /* 0x00000000008c9947 */ /* 0x000fd80003800000 */
[----:B------:R-:W2:Y:S01]  /*14d0*/  LDG.E R4, desc[UR10][R10.64+-0x100] ;  /* 0xffff000a0a047981 */ /* 0x000ea2000c1e1900 */
[----:B------:R-:W1:Y:S03]  /*14e0*/  LDCU UR4, c[0x0][0x3a4] ;  /* 0x00007480ff0477ac */ /* 0x000e660008000800 */
[----:B------:R-:W3:Y:S01]  /*14f0*/  LDG.E R0, desc[UR10][R8.64+-0x100] ;  /* 0xffff000a08007981 */ /* 0x000ee2000c1e1900 */
[----:B--2---:R-:W-:-:S04]  /*1500*/  FADD R13, -R3, R4 ;  /* 0x00000004030d7221 */ /* 0x004fc80000000100 */
[----:B---3--:R-:W-:-:S04]  /*1510*/  FMUL R0, R0, R13 ;  /* 0x0000000d00007220 */ /* 0x008fc80000400000 */
[----:B-1----:R-:W-:-:S05]  /*1520*/  FMUL R13, R0, UR4 ;  /* 0x00000004000d7c20 */ /* 0x002fca0008400000 */
[----:B------:R1:W-:Y:S04]  /*1530*/  STG.E desc[UR10][R6.64+-0x100], R13 ;  /* 0xffff000d06007986 */ /* 0x0003e8000c10190a */
[----:B------:R-:W2:Y:S04]  /*1540*/  LDG.E R4, desc[UR10][R10.64+-0x80] ;  /* 0xffff800a0a047981 */ /* 0x000ea8000c1e1900 */
[----:B------:R-:W3:Y:S01]  /*1550*/  LDG.E R0, desc[UR10][R8.64+-0x80] ;  /* 0xffff800a08007981 */ /* 0x000ee2000c1e1900 */
[----:B--2---:R-:W-:-:S04]  /*1560*/  FADD R15, -R3, R4 ;  /* 0x00000004030f7221 */ /* 0x004fc80000000100 */
[----:B---3--:R-:W-:-:S04]  /*1570*/  FMUL R0, R0, R15 ;  /* 0x0000000f00007220 */ /* 0x008fc80000400000 */
[----:B------:R-:W-:-:S05]  /*1580*/  FMUL R15, R0, UR4 ;  /* 0x00000004000f7c20 */ /* 0x000fca0008400000 */
[----:B------:R2:W-:Y:S04]  /*1590*/  STG.E desc[UR10][R6.64+-0x80], R15 ;  /* 0xffff800f06007986 */ /* 0x0005e8000c10190a */
[----:B------:R-:W3:Y:S04]  /*15a0*/  LDG.E R4, desc[UR10][R10.64] ;  /* 0x0000000a0a047981 */ /* 0x000ee8000c1e1900 */
[----:B------:R-:W4:Y:S01]  /*15b0*/  LDG.E R0, desc[UR10][R8.64] ;  /* 0x0000000a08007981 */ /* 0x000f22000c1e1900 */
[----:B---3--:R-:W-:-:S04]  /*15c0*/  FADD R17, -R3, R4 ;  /* 0x0000000403117221 */ /* 0x008fc80000000100 */
[----:B----4-:R-:W-:-:S04]  /*15d0*/  FMUL R0, R0, R17 ;  /* 0x0000001100007220 */ /* 0x010fc80000400000 */
[----:B-1----:R-:W-:-:S05]  /*15e0*/  FMUL R13, R0, UR4 ;  /* 0x00000004000d7c20 */ /* 0x002fca0008400000 */
[----:B------:R1:W-:Y:S04]  /*15f0*/  STG.E desc[UR10][R6.64], R13 ;  /* 0x0000000d06007986 */ /* 0x0003e8000c10190a */
[----:B------:R3:W4:Y:S04]  /*1600*/  LDG.E R4, desc[UR10][R10.64+0x80] ;  /* 0x0000800a0a047981 */ /* 0x000728000c1e1900 */
[----:B------:R5:W2:Y:S01]  /*1610*/  LDG.E R0, desc[UR10][R8.64+0x80] ;  /* 0x0000800a08007981 */ /* 0x000aa2000c1e1900 */
[----:B------:R-:W-:Y:S02]  /*1620*/  PLOP3.LUT P0, PT, PT, PT, PT, 0x8, 0x80 ;  /* 0x000000000080781c */ /* 0x000fe40003f0e170 */
[----:B------:R-:W-:-:S02]  /*1630*/  IADD3 R5, PT, PT, R5, 0x80, RZ ;  /* 0x0000008005057810 */ /* 0x000fc40007ffe0ff */
[----:B---3--:R-:W-:Y:S02]  /*1640*/  IADD3 R10, P2, PT, R10, 0x200, RZ ;  /* 0x000002000a0a7810 */ /* 0x008fe40007f5e0ff */
[----:B-----5:R-:W-:Y:S02]  /*1650*/  IADD3 R8, P1, PT, R8, 0x200, RZ ;  /* 0x0000020008087810 */ /* 0x020fe40007f3e0ff */
[----:B------:R-:W-:-:S03]  /*1660*/  IADD3.X R11, PT, PT, RZ, R11, RZ, P2, !PT ;  /* 0x0000000bff0b7210 */ /* 0x000fc600017fe4ff */
[----:B------:R-:W-:Y:S02]  /*1670*/  IMAD.X R9, RZ, RZ, R9, P1 ;  /* 0x000000ffff097224 */ /* 0x000fe400008e0609 */
[----:B----4-:R-:W-:-:S04]  /*1680*/  FADD R17, -R3, R4 ;  /* 0x0000000403117221 */ /* 0x010fc80000000100 */
[----:B--2---:R-:W-:-:S04]  /*1690*/  FMUL R0, R0, R17 ;  /* 0x0000001100007220 */ /* 0x004fc80000400000 */
[----:B------:R-:W-:Y:S01]  /*16a0*/  FMUL R15, R0, UR4 ;  /* 0x00000004000f7c20 */ /* 0x000fe20008400000 */
[----:B------:R-:W-:-:S04]  /*16b0*/  IADD3 R0, P3, PT, R6, 0x200, RZ ;  /* 0x0000020006007810 */ /* 0x000fc80007f7e0ff */
[----:B-1----:R-:W-:Y:S01]  /*16c0*/  IADD3.X R13, PT, PT, RZ, R7, RZ, P3, !PT ;  /* 0x00000007ff0d7210 */ /* 0x002fe20001ffe4ff */
[----:B------:R1:W-:Y:S02]  /*16d0*/  STG.E desc[UR10][R6.64+0x80], R15 ;  /* 0x0000800f06007986 */ /* 0x0003e4000c10190a */
[----:B-1----:R-:W-:Y:S02]  /*16e0*/  MOV R6, R0 ;  /* 0x0000000000067202 */ /* 0x002fe40000000f00 */
[----:B------:R-:W-:-:S07]  /*16f0*/  IMAD.MOV.U32 R7, RZ, RZ, R13 ;  /* 0x000000ffff077224 */ /* 0x000fce00078e000d */
.L_x_121:
[----:B------:R-:W-:Y:S05]  /*1700*/  BSYNC.RECONVERGENT B0 ;  /* 0x0000000000007941 */ /* 0x000fea0003800200 */
.L_x_120:
[----:B------:R-:W-:Y:S01]  /*1710*/  ISETP.GT.U32.AND P1, PT, R2, R5, PT ;  /* 0x000000050200720c */ /* 0x000fe20003f24070 */
[----:B------:R-:W1:Y:S01]  /*1720*/  LDCU UR4, c[0x0][0x3a4] ;  /* 0x00007480ff0477ac */ /* 0x000e620008000800 */
[----:B------:R-:W-:Y:S01]  /*1730*/  IADD3 R0, PT, PT, -R5, R2, RZ ;  /* 0x0000000205007210 */ /* 0x000fe20007ffe1ff */
[----:B------:R-:W-:Y:S03]  /*1740*/  BSSY.RECONVERGENT B0, `(.L_x_122) ;  /* 0x0000070000007945 */ /* 0x000fe60003800200 */
[----:B------:R-:W-:-:S13]  /*1750*/  ISETP.LE.U32.OR P1, PT, R0, 0x17f, !P1 ;  /* 0x0000017f0000780c */ /* 0x000fda0004f23470 */
[----:B-1----:R-:W-:Y:S05]  /*1760*/  @P1 BRA `(.L_x_123) ;  /* 0x0000000400b41947 */ /* 0x002fea0003800000 */
[----:B------:R-:W-:Y:S02]  /*1770*/  PLOP3.LUT P0, PT, PT, PT, PT, 0x8, 0x80 ;  /* 0x000000000080781c */ /* 0x000fe40003f0e170 */
[----:B------:R-:W-:-:S11]  /*1780*/  IADD3 R0, PT, PT, R2, -0x17f, RZ ;  /* 0xfffffe8102007810 */ /* 0x000fd60007ffe0ff */
.L_x_124:
[----:B------:R-:W2:Y:S04]  /*1790*/  LDG.E R12, desc[UR10][R10.64+-0x100] ;  /* 0xffff000a0a0c7981 */ /* 0x000ea8000c1e1900 */
[----:B------:R-:W3:Y:S01]  /*17a0*/  LDG.E R4, desc[UR10][R8.64+-0x100] ;  /* 0xffff000a08047981 */ /* 0x000ee2000c1e1900 */
[----:B--2---:R-:W-:-:S04]  /*17b0*/  FADD R13, -R3, R12 ;  /* 0x0000000c030d7221 */ /* 0x004fc80000000100 */
[----:B---3--:R-:W-:-:S04]  /*17c0*/  FMUL R4, R4, R13 ;  /* 0x0000000d04047220 */ /* 0x008fc80000400000 */
[----:B------:R-:W-:-:S05]  /*17d0*/  FMUL R13, R4, UR4 ;  /* 0x00000004040d7c20 */ /* 0x000fca0008400000 */
        /* <DEDUP_REMOVED lines=13> */
[----:B------:R-:W3:Y:S04]  /*18b0*/  LDG.E R12, desc[UR10][R10.64+0x80] ;  /* 0x0000800a0a0c7981 */ /* 0x000ee8000c1e1900 */
[----:B------:R-:W4:Y:S01]  /*18c0*/  LDG.E R4, desc[UR10][R8.64+0x80] ;  /* 0x0000800a08047981 */ /* 0x000f22000c1e1900 */
[----:B---3--:R-:W-:-:S04]  /*18d0*/  FADD R17, -R3, R12 ;  /* 0x0000000c03117221 */ /* 0x008fc80000000100 */
[----:B----4-:R-:W-:-:S04]  /*18e0*/  FMUL R4, R4, R17 ;  /* 0x0000001104047220 */ /* 0x010fc80000400000 */
[----:B--2---:R-:W-:-:S05]  /*18f0*/  FMUL R15, R4, UR4 ;  /* 0x00000004040f7c20 */ /* 0x004fca0008400000 */
        /* <DEDUP_REMOVED lines=69> */
[----:B------:R-:W-:Y:S02]  /*1d50*/  IADD3 R5, PT, PT, R5, 0x200, RZ ;  /* 0x0000020005057810 */ /* 0x000fe40007ffe0ff */
[----:B---3--:R-:W-:-:S04]  /*1d60*/  IADD3 R10, P1, PT, R10, 0x800, RZ ;  /* 0x000008000a0a7810 */ /* 0x008fc80007f3e0ff */
[----:B------:R-:W-:Y:S02]  /*1d70*/  IADD3.X R11, PT, PT, RZ, R11, RZ, P1, !PT ;  /* 0x0000000bff0b7210 */ /* 0x000fe40000ffe4ff */
[----:B------:R-:W-:Y:S02]  /*1d80*/  ISETP.GE.U32.AND P1, PT, R5, R0, PT ;  /* 0x000000000500720c */ /* 0x000fe40003f26070 */
[----:B-----5:R-:W-:-:S05]  /*1d90*/  IADD3 R8, P2, PT, R8, 0x800, RZ ;  /* 0x0000080008087810 */ /* 0x020fca0007f5e0ff */
        /* <DEDUP_REMOVED lines=8> */
[----:B------:R-:W-:Y:S01]  /*1e20*/  MOV R7, R13 ;  /* 0x0000000d00077202 */ /* 0x000fe20000000f00 */
[----:B------:R-:W-:Y:S06]  /*1e30*/  @!P1 BRA `(.L_x_124) ;  /* 0xfffffff800549947 */ /* 0x000fec000383ffff */
.L_x_123:
[----:B------:R-:W-:Y:S05]  /*1e40*/  BSYNC.RECONVERGENT B0 ;  /* 0x0000000000007941 */ /* 0x000fea0003800200 */
.L_x_122:
[----:B------:R-:W-:Y:S01]  /*1e50*/  ISETP.GT.U32.AND P1, PT, R2, R5, PT ;  /* 0x000000050200720c */ /* 0x000fe20003f24070 */
[----:B------:R-:W-:Y:S01]  /*1e60*/  BSSY.RECONVERGENT B0, `(.L_x_125) ;  /* 0x000003f000007945 */ /* 0x000fe20003800200 */
[----:B------:R-:W-:-:S04]  /*1e70*/  IADD3 R0, PT, PT, -R5, R2, RZ ;  /* 0x0000000205007210 */ /* 0x000fc80007ffe1ff */
[----:B------:R-:W-:-:S13]  /*1e80*/  ISETP.LE.U32.OR P1, PT, R0, 0x7f, !P1 ;  /* 0x0000007f0000780c */ /* 0x000fda0004f23470 */
[----:B------:R-:W-:Y:S05]  /*1e90*/  @P1 BRA `(.L_x_126) ;  /* 0x0000000000ec1947 */ /* 0x000fea0003800000 */
        /* <DEDUP_REMOVED lines=58> */
[----:B------:R-:W-:-:S07]  /*2240*/  MOV R7, R13 ;  /* 0x0000000d00077202 */ /* 0x000fce0000000f00 */
.L_x_126:
[----:B------:R-:W-:Y:S05]  /*2250*/  BSYNC.RECONVERGENT B0 ;  /* 0x0000000000007941 */ /* 0x000fea0003800200 */
.L_x_125:
[----:B------:R-:W-:-:S13]  /*2260*/  ISETP.LE.U32.OR P0, PT, R5, R2, P0 ;  /* 0x000000020500720c */ /* 0x000fda0000703470 */
[----:B------:R-:W-:Y:S05]  /*2270*/  @!P0 EXIT ;  /* 0x000000000000894d */ /* 0x000fea0003800000 */
        /* <DEDUP_REMOVED lines=12> */
[----:B------:R-:W-:Y:S04]  /*2340*/  STG.E desc[UR10][R6.64+-0x80], R13 ;  /* 0xffff800d06007986 */ /* 0x000fe8000c10190a */
[----:B------:R-:W2:Y:S04]  /*2350*/  LDG.E R2, desc[UR10][R10.64] ;  /* 0x0000000a0a027981 */ /* 0x000ea8000c1e1900 */
[----:B------:R-:W3:Y:S01]  /*2360*/  LDG.E R0, desc[UR10][R8.64] ;  /* 0x0000000a08007981 */ /* 0x000ee2000c1e1900 */
[----:B--2---:R-:W-:-:S04]  /*2370*/  FADD R15, -R3, R2 ;  /* 0x00000002030f7221 */ /* 0x004fc80000000100 */
[----:B---3--:R-:W-:-:S04]  /*2380*/  FMUL R0, R0, R15 ;  /* 0x0000000f00007220 */ /* 0x008fc80000400000 */
[----:B-1----:R-:W-:-:S05]  /*2390*/  FMUL R5, R0, UR4 ;  /* 0x0000000400057c20 */ /* 0x002fca0008400000 */
[----:B------:R-:W-:Y:S04]  /*23a0*/  STG.E desc[UR10][R6.64], R5 ;  /* 0x0000000506007986 */ /* 0x000fe8000c10190a */
[----:B------:R-:W2:Y:S04]  /*23b0*/  LDG.E R2, desc[UR10][R10.64+0x80] ;  /* 0x0000800a0a027981 */ /* 0x000ea8000c1e1900 */
[----:B------:R-:W3:Y:S01]  /*23c0*/  LDG.E R0, desc[UR10][R8.64+0x80] ;  /* 0x0000800a08007981 */ /* 0x000ee2000c1e1900 */
[----:B--2---:R-:W-:-:S04]  /*23d0*/  FADD R3, -R3, R2 ;  /* 0x0000000203037221 */ /* 0x004fc80000000100 */
[----:B---3--:R-:W-:-:S04]  /*23e0*/  FMUL R0, R0, R3 ;  /* 0x0000000300007220 */ /* 0x008fc80000400000 */
[----:B------:R-:W-:-:S05]  /*23f0*/  FMUL R3, R0, UR4 ;  /* 0x0000000400037c20 */ /* 0x000fca0008400000 */
[----:B------:R-:W-:Y:S01]  /*2400*/  STG.E desc[UR10][R6.64+0x80], R3 ;  /* 0x0000800306007986 */ /* 0x000fe2000c10190a */
[----:B------:R-:W-:Y:S05]  /*2410*/  EXIT ;  /* 0x000000000000794d */ /* 0x000fea0003800000 */
.L_x_127:
        /* <DEDUP_REMOVED lines=14> */
.L_x_479:


//--------------------- .text.softmax_forward_kernel5_no_mask --------------------------
	.section	.text.softmax_forward_kernel5_no_mask,"ax",@progbits
	.align	128
        .global         softmax_forward_kernel5_no_mask
        .type           softmax_forward_kernel5_no_mask,@function
        .size           softmax_forward_kernel5_no_mask,(.L_x_460 - softmax_forward_kernel5_no_mask)
        .other          softmax_forward_kernel5_no_mask,@"STO_CUDA_ENTRY STV_DEFAULT"
softmax_forward_kernel5_no_mask:
.text.softmax_forward_kernel5_no_mask:
[----:B------:R-:W-:Y:S01]  /*0000*/  LDC R1, c[0x0][0x37c] ;  /* 0x0000df00ff017b82 */ /* 0x000fe20000000800 */
[----:B------:R-:W0:Y:S01]  /*0010*/  S2R R16, SR_TID.Y ;  /* 0x0000000000107919 */ /* 0x000e220000002200 */
[----:B------:R-:W1:Y:S06]  /*0020*/  LDCU UR6, c[0x0][0x360] ;  /* 0x00006c00ff0677ac */ /* 0x000e6c0008000800 */
[----:B------:R-:W2:Y:S01]  /*0030*/  LDC.64 R2, c[0x0][0x398] ;  /* 0x0000e600ff027b82 */ /* 0x000ea20000000a00 */
[----:B------:R-:W0:Y:S01]  /*0040*/  S2R R7, SR_TID.Z ;  /* 0x0000000000077919 */ /* 0x000e220000002300 */
[----:B------:R-:W0:Y:S01]  /*0050*/  LDCU UR4, c[0x0][0x364] ;  /* 0x00006c80ff0477ac */ /* 0x000e220008000800 */
[----:B------:R-:W3:Y:S01]  /*0060*/  S2R R5, SR_TID.X ;  /* 0x0000000000057919 */ /* 0x000ee20000002100 */
[----:B------:R-:W4:Y:S01]  /*0070*/  LDCU UR5, c[0x0][0x368] ;  /* 0x00006d00ff0577ac */ /* 0x000f220008000800 */
[----:B------:R-:W5:Y:S01]  /*0080*/  S2R R9, SR_CTAID.X ;  /* 0x0000000000097919 */ /* 0x000f620000002500 */
[----:B0-----:R-:W-:Y:S01]  /*0090*/  IMAD R16, R7, UR4, R16 ;  /* 0x0000000407107c24 */ /* 0x001fe2000f8e0210 */
[----:B-1----:R-:W-:-:S03]  /*00a0*/  UIMAD UR4, UR6, UR4, URZ ;  /* 0x00000004060472a4 */ /* 0x002fc6000f8e02ff */
[----:B---3--:R-:W-:Y:S01]  /*00b0*/  IMAD R16, R16, UR6, R5 ;  /* 0x0000000610107c24 */ /* 0x008fe2000f8e0205 */
[----:B----4-:R-:W-:Y:S01]  /*00c0*/  UIMAD UR4, UR4, UR5, 0x1f ;  /* 0x0000001f040474a4 */ /* 0x010fe2000f8e0205 */
[----:B--2---:R-:W-:-:S03]  /*00d0*/  IMAD R5, R3, R2, RZ ;  /* 0x0000000203057224 */ /* 0x004fc600078e02ff */
[----:B------:R-:W-:Y:S01]  /*00e0*/  USHF.R.U32.HI UR4, URZ, 0x5, UR4 ;  /* 0x00000005ff047899 */ /* 0x000fe20008011604 */
[----:B------:R-:W-:-:S03]  /*00f0*/  SHF.R.U32.HI R0, RZ, 0x5, R16 ;  /* 0x00000005ff007819 */ /* 0x000fc60000011610 */
[----:B------:R-:W-:Y:S01]  /*0100*/  ULOP3.LUT UR4, UR4, 0xffff, URZ, 0xc0, !UPT ;  /* 0x0000ffff04047892 */ /* 0x000fe2000f8ec0ff */
[----:B------:R-:W-:-:S05]  /*0110*/  LOP3.LUT R0, R0, 0xffff, RZ, 0xc0, !PT ;  /* 0x0000ffff00007812 */ /* 0x000fca00078ec0ff */
[----:B-----5:R-:W-:-:S05]  /*0120*/  IMAD R0, R9, UR4, R0 ;  /* 0x0000000409007c24 */ /* 0x020fca000f8e0200 */
[----:B------:R-:W-:-:S13]  /*0130*/  ISETP.GE.AND P0, PT, R0, R5, PT ;  /* 0x000000050000720c */ /* 0x000fda0003f06270 */
[----:B------:R-:W-:Y:S05]  /*0140*/  @P0 EXIT ;  /* 0x000000000000094d */ /* 0x000fea0003800000 */
[----:B------:R-:W-:Y:S01]  /*0150*/  SHF.R.S32.HI R2, RZ, 0x1f, R3 ;  /* 0x0000001fff027819 */ /* 0x000fe20000011403 */
[----:B------:R-:W0:Y:S01]  /*0160*/  LDC.64 R12, c[0x0][0x390] ;  /* 0x0000e400ff0c7b82 */ /* 0x000e220000000a00 */
[----:B------:R-:W-:Y:S01]  /*0170*/  LOP3.LUT R17, R16, 0x1f, RZ, 0xc0, !PT ;  /* 0x0000001f10117812 */ /* 0x000fe200078ec0ff */
[-C--:B------:R-:W-:Y:S01]  /*0180*/  IMAD R18, R0, R3.reuse, RZ ;  /* 0x0000000300127224 */ /* 0x080fe200078e02ff */
[----:B------:R-:W-:Y:S01]  /*0190*/  LEA.HI R2, R2, R3, RZ, 0x2 ;  /* 0x0000000302027211 */ /* 0x000fe200078f10ff */
[----:B------:R-:W1:Y:S01]  /*01a0*/  LDCU.64 UR4, c[0x0][0x358] ;  /* 0x00006b00ff0477ac */ /* 0x000e620008000a00 */
[----:B------:R-:W-:Y:S01]  /*01b0*/  BSSY.RECONVERGENT B0, `(.L_x_128) ;  /* 0x00000c9000007945 */ /* 0x000fe20003800200 */
[----:B------:R-:W-:Y:S01]  /*01c0*/  HFMA2 R24, -RZ, RZ, 0, 0 ;  /* 0x00000000ff187431 */ /* 0x000fe200000001ff */
[----:B------:R-:W-:Y:S01]  /*01d0*/  SHF.R.S32.HI R2, RZ, 0x2, R2 ;  /* 0x00000002ff027819 */ /* 0x000fe20000011402 */
[----:B------:R-:W2:Y:S01]  /*01e0*/  LDCU UR8, c[0x0][0x388] ;  /* 0x00007100ff0877ac */ /* 0x000ea20008000800 */
[----:B------:R-:W-:-:S02]  /*01f0*/  MOV R20, 0xff7fffff ;  /* 0xff7fffff00147802 */ /* 0x000fc40000000f00 */
[----:B------:R-:W-:Y:S02]  /*0200*/  ISETP.GE.AND P0, PT, R17, R2, PT ;  /* 0x000000021100720c */ /* 0x000fe40003f06270 */
[----:B------:R-:W-:Y:S01]  /*0210*/  SHF.R.S32.HI R19, RZ, 0x1f, R18 ;  /* 0x0000001fff137819 */ /* 0x000fe20000011412 */
[----:B0-----:R-:W-:-:S10]  /*0220*/  IMAD.WIDE R12, R18, 0x4, R12 ;  /* 0x00000004120c7825 */ /* 0x001fd400078e020c */
[----:B-12---:R-:W-:Y:S05]  /*0230*/  @P0 BRA `(.L_x_129) ;  /* 0x0000000c00000947 */ /* 0x006fea0003800000 */
[----:B------:R-:W-:Y:S01]  /*0240*/  LOP3.LUT R5, RZ, R17, RZ, 0x33, !PT ;  /* 0x00000011ff057212 */ /* 0x000fe200078e33ff */
[----:B------:R-:W-:Y:S01]  /*0250*/  BSSY.RECONVERGENT B1, `(.L_x_130) ;  /* 0x0000043000017945 */ /* 0x000fe20003800200 */
[----:B------:R-:W-:Y:S02]  /*0260*/  MOV R20, 0xff7fffff ;  /* 0xff7fffff00147802 */ /* 0x000fe40000000f00 */
[----:B------:R-:W-:Y:S02]  /*0270*/  IADD3 R5, PT, PT, R2, R5, RZ ;  /* 0x0000000502057210 */ /* 0x000fe40007ffe0ff */
[----:B------:R-:W-:Y:S02]  /*0280*/  MOV R24, RZ ;  /* 0x000000ff00187202 */ /* 0x000fe40000000f00 */
[C---:B------:R-:W-:Y:S02]  /*0290*/  LOP3.LUT P0, RZ, R5.reuse, 0x20, RZ, 0xc0, !PT ;  /* 0x0000002005ff7812 */ /* 0x040fe4000780c0ff */
[----:B------:R-:W-:-:S02]  /*02a0*/  ISETP.GE.U32.AND P1, PT, R5, 0x20, PT ;  /* 0x000000200500780c */ /* 0x000fc40003f26070 */
[----:B------:R-:W-:-:S09]  /*02b0*/  MOV R21, R17 ;  /* 0x0000001100157202 */ /* 0x000fd20000000f00 */
[----:B------:R-:W-:Y:S05]  /*02c0*/  @P0 BRA `(.L_x_131) ;  /* 0x0000000000ec0947 */ /* 0x000fea0003800000 */
[----:B------:R-:W-:Y:S01]  /*02d0*/  IMAD.WIDE.U32 R4, R17, 0x10, R12 ;  /* 0x0000001011047825 */ /* 0x000fe200078e000c */
[----:B------:R-:W0:Y:S05]  /*02e0*/  LDCU UR6, c[0x0][0x388] ;  /* 0x00007100ff0677ac */ /* 0x000e2a0008000800 */
[----:B------:R-:W2:Y:S01]  /*02f0*/  LDG.E.128 R4, desc[UR4][R4.64] ;  /* 0x0000000404047981 */ /* 0x000ea2000c1e1d00 */
[----:B------:R-:W-:Y:S01]  /*0300*/  HFMA2 R8, -RZ, RZ, 0.96630859375, -0.0022525787353515625 ;  /* 0x3bbb989dff087431 */ /* 0x000fe200000001ff */
[----:B------:R-:W-:Y:S02]  /*0310*/  MOV R9, 0x437c0000 ;  /* 0x437c000000097802 */ /* 0x000fe40000000f00 */
[----:B--2---:R-:W-:-:S04]  /*0320*/  FMNMX3 R20, R4, -3.40282346638528859812e+38, R5, !PT ;  /* 0xff7fffff04147876 */ /* 0x004fc80007800005 */
[----:B------:R-:W-:-:S05]  /*0330*/  FMNMX3 R20, R20, R6, R7, !PT ;  /* 0x0000000614147276 */ /* 0x000fca0007800007 */
[--C-:B------:R-:W-:Y:S01]  /*0340*/  FADD R0, R4, -R20.reuse ;  /* 0x8000001404007221 */ /* 0x100fe20000000000 */
[----:B------:R-:W-:Y:S01]  /*0350*/  FADD R15, -R20, -3.40282346638528859812e+38 ;  /* 0xff7fffff140f7421 */ /* 0x000fe20000000100 */
[--C-:B------:R-:W-:Y:S01]  /*0360*/  FADD R11, R5, -R20.reuse ;  /* 0x80000014050b7221 */ /* 0x100fe20000000000 */
[--C-:B------:R-:W-:Y:S01]  /*0370*/  FADD R22, R6, -R20.reuse ;  /* 0x8000001406167221 */ /* 0x100fe20000000000 */
[----:B0-----:R-:W-:Y:S01]  /*0380*/  FMUL R21, R0, UR6 ;  /* 0x0000000600157c20 */ /* 0x001fe20008400000 */
[----:B------:R-:W-:Y:S01]  /*0390*/  FMUL R15, R15, UR6 ;  /* 0x000000060f0f7c20 */ /* 0x000fe20008400000 */
[----:B------:R-:W-:Y:S01]  /*03a0*/  FMUL R11, R11, UR6 ;  /* 0x000000060b0b7c20 */ /* 0x000fe20008400000 */
[----:B------:R-:W-:Y:S01]  /*03b0*/  FADD R7, R7, -R20 ;  /* 0x8000001407077221 */ /* 0x000fe20000000000 */
[-C--:B------:R-:W-:Y:S01]  /*03c0*/  FFMA.SAT R0, R21, R8.reuse, 0.5 ;  /* 0x3f00000015007423 */ /* 0x080fe20000002008 */
[----:B------:R-:W-:-:S03]  /*03d0*/  FFMA.SAT R4, R15, R8, 0.5 ;  /* 0x3f0000000f047423 */ /* 0x000fc60000002008 */
[-C--:B------:R-:W-:Y:S01]  /*03e0*/  FFMA.RM R0, R0, R9.reuse, 12582913 ;  /* 0x4b40000100007423 */ /* 0x080fe20000004009 */
[-C--:B------:R-:W-:Y:S01]  /*03f0*/  FFMA.RM R5, R4, R9.reuse, 12582913 ;  /* 0x4b40000104057423 */ /* 0x080fe20000004009 */
[----:B------:R-:W-:Y:S02]  /*0400*/  FFMA.SAT R4, R11, R8, 0.5 ;  /* 0x3f0000000b047423 */ /* 0x000fe40000002008 */
[----:B------:R-:W-:Y:S01]  /*0410*/  FADD R10, R0, -12583039 ;  /* 0xcb40007f000a7421 */ /* 0x000fe20000000000 */
[C---:B------:R-:W-:Y:S01]  /*0420*/  FADD R6, R5.reuse, -12583039 ;  /* 0xcb40007f05067421 */ /* 0x040fe20000000000 */
[----:B------:R-:W-:Y:S01]  /*0430*/  FFMA.RM R4, R4, R9, 12582913 ;  /* 0x4b40000104047423 */ /* 0x000fe20000004009 */
[----:B------:R-:W-:Y:S01]  /*0440*/  SHF.L.U32 R5, R5, 0x17, RZ ;  /* 0x0000001705057819 */ /* 0x000fe200000006ff */
[----:B------:R-:W-:-:S04]  /*0450*/  FFMA R10, R21, 1.4426950216293334961, -R10 ;  /* 0x3fb8aa3b150a7823 */ /* 0x000fc8000000080a */
[----:B------:R-:W-:Y:S01]  /*0460*/  FFMA R14, R21, 1.925963033500011079e-08, R10 ;  /* 0x32a57060150e7823 */ /* 0x000fe2000000000a */
[C---:B------:R-:W-:Y:S01]  /*0470*/  FFMA R10, R15.reuse, 1.4426950216293334961, -R6 ;  /* 0x3fb8aa3b0f0a7823 */ /* 0x040fe20000000806 */
[----:B------:R-:W-:Y:S01]  /*0480*/  FMUL R21, R22, UR6 ;  /* 0x0000000616157c20 */ /* 0x000fe20008400000 */
[C---:B------:R-:W-:Y:S01]  /*0490*/  FADD R22, R4.reuse, -12583039 ;  /* 0xcb40007f04167421 */ /* 0x040fe20000000000 */
[----:B------:R0:W1:Y:S01]  /*04a0*/  MUFU.EX2 R6, R14 ;  /* 0x0000000e00067308 */ /* 0x0000620000000800 */
[----:B------:R-:W-:Y:S01]  /*04b0*/  FFMA R10, R15, 1.925963033500011079e-08, R10 ;  /* 0x32a570600f0a7823 */ /* 0x000fe2000000000a */
[-C--:B------:R-:W-:Y:S01]  /*04c0*/  FFMA.SAT R24, R21, R8.reuse, 0.5 ;  /* 0x3f00000015187423 */ /* 0x080fe20000002008 */
[----:B------:R-:W-:Y:S01]  /*04d0*/  FMUL R15, R7, UR6 ;  /* 0x00000006070f7c20 */ /* 0x000fe20008400000 */
[----:B------:R-:W-:Y:S01]  /*04e0*/  FFMA R22, R11, 1.4426950216293334961, -R22 ;  /* 0x3fb8aa3b0b167823 */ /* 0x000fe20000000816 */
[----:B------:R-:W-:Y:S01]  /*04f0*/  SHF.L.U32 R4, R4, 0x17, RZ ;  /* 0x0000001704047819 */ /* 0x000fe200000006ff */
[-C--:B------:R-:W-:Y:S01]  /*0500*/  FFMA.RM R7, R24, R9.reuse, 12582913 ;  /* 0x4b40000118077423 */ /* 0x080fe20000004009 */
[----:B------:R-:W-:Y:S01]  /*0510*/  FFMA.SAT R26, R15, R8, 0.5 ;  /* 0x3f0000000f1a7423 */ /* 0x000fe20000002008 */
[----:B------:R-:W2:Y:S01]  /*0520*/  MUFU.EX2 R10, R10 ;  /* 0x0000000a000a7308 */ /* 0x000ea20000000800 */
[----:B------:R-:W-:Y:S01]  /*0530*/  FFMA R8, R11, 1.925963033500011079e-08, R22 ;  /* 0x32a570600b087823 */ /* 0x000fe20000000016 */
[C---:B------:R-:W-:Y:S01]  /*0540*/  FADD R24, R7.reuse, -12583039 ;  /* 0xcb40007f07187421 */ /* 0x040fe20000000000 */
[----:B------:R-:W-:Y:S01]  /*0550*/  FFMA.RM R9, R26, R9, 12582913 ;  /* 0x4b4000011a097423 */ /* 0x000fe20000004009 */
[----:B------:R-:W-:-:S02]  /*0560*/  SHF.L.U32 R7, R7, 0x17, RZ ;  /* 0x0000001707077819 */ /* 0x000fc400000006ff */
[----:B------:R-:W-:Y:S01]  /*0570*/  FFMA R24, R21, 1.4426950216293334961, -R24 ;  /* 0x3fb8aa3b15187823 */ /* 0x000fe20000000818 */
[C---:B0-----:R-:W-:Y:S01]  /*0580*/  FADD R14, R9.reuse, -12583039 ;  /* 0xcb40007f090e7421 */ /* 0x041fe20000000000 */
[----:B------:R-:W0:Y:S01]  /*0590*/  MUFU.EX2 R8, R8 ;  /* 0x0000000800087308 */ /* 0x000e220000000800 */
[----:B------:R-:W-:Y:S01]  /*05a0*/  SHF.L.U32 R9, R9, 0x17, RZ ;  /* 0x0000001709097819 */ /* 0x000fe200000006ff */
[----:B------:R-:W-:Y:S01]  /*05b0*/  FFMA R11, R21, 1.925963033500011079e-08, R24 ;  /* 0x32a57060150b7823 */ /* 0x000fe20000000018 */
[----:B------:R-:W-:Y:S01]  /*05c0*/  FFMA R14, R15, 1.4426950216293334961, -R14 ;  /* 0x3fb8aa3b0f0e7823 */ /* 0x000fe2000000080e */
[----:B------:R-:W-:-:S03]  /*05d0*/  SHF.L.U32 R21, R0, 0x17, RZ ;  /* 0x0000001700157819 */ /* 0x000fc600000006ff */
[----:B------:R-:W-:Y:S01]  /*05e0*/  FFMA R14, R15, 1.925963033500011079e-08, R14 ;  /* 0x32a570600f0e7823 */ /* 0x000fe2000000000e */
[----:B------:R-:W3:Y:S01]  /*05f0*/  MUFU.EX2 R11, R11 ;  /* 0x0000000b000b7308 */ /* 0x000ee20000000800 */
[----:B-1----:R-:W-:Y:S01]  /*0600*/  FMUL R0, R21, R6 ;  /* 0x0000000615007220 */ /* 0x002fe20000400000 */
[----:B--2---:R-:W-:Y:S01]  /*0610*/  FMUL R5, R5, R10 ;  /* 0x0000000a05057220 */ /* 0x004fe20000400000 */
[----:B------:R-:W-:-:S03]  /*0620*/  LOP3.LUT R21, R17, 0x20, RZ, 0xfc, !PT ;  /* 0x0000002011157812 */ /* 0x000fc600078efcff */
[----:B------:R-:W-:Y:S02]  /*0630*/  FFMA R5, RZ, R5, R0 ;  /* 0x00000005ff057223 */ /* 0x000fe40000000000 */
[----:B------:R-:W1:Y:S02]  /*0640*/  MUFU.EX2 R14, R14 ;  /* 0x0000000e000e7308 */ /* 0x000e640000000800 */
[----:B0-----:R-:W-:-:S04]  /*0650*/  FFMA R4, R4, R8, R5 ;  /* 0x0000000804047223 */ /* 0x001fc80000000005 */
[----:B---3--:R-:W-:-:S04]  /*0660*/  FFMA R4, R7, R11, R4 ;  /* 0x0000000b07047223 */ /* 0x008fc80000000004 */
[----:B-1----:R-:W-:-:S07]  /*0670*/  FFMA R24, R9, R14, R4 ;  /* 0x0000000e09187223 */ /* 0x002fce0000000004 */
.L_x_131:
[----:B------:R-:W-:Y:S05]  /*0680*/  BSYNC.RECONVERGENT B1 ;  /* 0x0000000000017941 */ /* 0x000fea0003800200 */
.L_x_130:
[----:B------:R-:W-:Y:S05]  /*0690*/  @!P1 BRA `(.L_x_129) ;  /* 0x0000000400e89947 */ /* 0x000fea0003800000 */
[----:B------:R-:W0:Y:S01]  /*06a0*/  LDCU.64 UR6, c[0x0][0x390] ;  /* 0x00007200ff0677ac */ /* 0x000e220008000a00 */
[C---:B------:R-:W-:Y:S02]  /*06b0*/  SHF.L.U64.HI R5, R18.reuse, 0x2, R19 ;  /* 0x0000000212057819 */ /* 0x040fe40000010213 */
[----:B------:R-:W-:-:S05]  /*06c0*/  SHF.L.U32 R4, R18, 0x2, RZ ;  /* 0x0000000212047819 */ /* 0x000fca00000006ff */
[----:B------:R-:W-:-:S03]  /*06d0*/  IMAD.WIDE.U32 R4, R21, 0x10, R4 ;  /* 0x0000001015047825 */ /* 0x000fc600078e0004 */
[----:B0-----:R-:W-:-:S04]  /*06e0*/  IADD3 R14, P0, PT, R4, UR6, RZ ;  /* 0x00000006040e7c10 */ /* 0x001fc8000ff1e0ff */
[----:B------:R-:W-:-:S04]  /*06f0*/  IADD3 R14, P1, PT, R14, 0x200, RZ ;  /* 0x000002000e0e7810 */ /* 0x000fc80007f3e0ff */
[----:B------:R-:W-:-:S09]  /*0700*/  IADD3.X R15, PT, PT, RZ, UR7, R5, P1, P0 ;  /* 0x00000007ff0f7c10 */ /* 0x000fd20008fe0405 */
.L_x_132:
[----:B------:R-:W2:Y:S04]  /*0710*/  LDG.E.128 R4, desc[UR4][R14.64+-0x200] ;  /* 0xfffe00040e047981 */ /* 0x000ea8000c1e1d00 */
[----:B------:R0:W3:Y:S01]  /*0720*/  LDG.E.128 R8, desc[UR4][R14.64] ;  /* 0x000000040e087981 */ /* 0x0000e2000c1e1d00 */
[----:B------:R-:W-:Y:S01]  /*0730*/  HFMA2 R22, -RZ, RZ, 0.96630859375, -0.0022525787353515625 ;  /* 0x3bbb989dff167431 */ /* 0x000fe200000001ff */
[----:B------:R-:W-:Y:S02]  /*0740*/  MOV R0, 0x437c0000 ;  /* 0x437c000000007802 */ /* 0x000fe40000000f00 */
[----:B------:R-:W-:-:S04]  /*0750*/  IADD3 R21, PT, PT, R21, 0x40, RZ ;  /* 0x0000004015157810 */ /* 0x000fc80007ffe0ff */
[----:B------:R-:W-:Y:S02]  /*0760*/  ISETP.GE.AND P0, PT, R21, R2, PT ;  /* 0x000000021500720c */ /* 0x000fe40003f06270 */
[----:B0-----:R-:W-:-:S04]  /*0770*/  IADD3 R14, P1, PT, R14, 0x400, RZ ;  /* 0x000004000e0e7810 */ /* 0x001fc80007f3e0ff */
[----:B------:R-:W-:Y:S02]  /*0780*/  IADD3.X R15, PT, PT, RZ, R15, RZ, P1, !PT ;  /* 0x0000000fff0f7210 */ /* 0x000fe40000ffe4ff */
[----:B--2---:R-:W-:-:S04]  /*0790*/  FMNMX3 R23, R20, R4, R5, !PT ;  /* 0x0000000414177276 */ /* 0x004fc80007800005 */
[----:B------:R-:W-:-:S05]  /*07a0*/  FMNMX3 R23, R23, R6, R7, !PT ;  /* 0x0000000617177276 */ /* 0x000fca0007800007 */
[----:B------:R-:W-:Y:S01]  /*07b0*/  FADD R25, -R23, R20 ;  /* 0x0000001417197221 */ /* 0x000fe20000000100 */
[--C-:B------:R-:W-:Y:S01]  /*07c0*/  FADD R5, R5, -R23.reuse ;  /* 0x8000001705057221 */ /* 0x100fe20000000000 */
[--C-:B------:R-:W-:Y:S01]  /*07d0*/  FADD R29, R6, -R23.reuse ;  /* 0x80000017061d7221 */ /* 0x100fe20000000000 */
[----:B------:R-:W-:Y:S01]  /*07e0*/  FADD R7, R7, -R23 ;  /* 0x8000001707077221 */ /* 0x000fe20000000000 */
[----:B------:R-:W-:Y:S01]  /*07f0*/  FMUL R25, R25, UR8 ;  /* 0x0000000819197c20 */ /* 0x000fe20008400000 */
[----:B------:R-:W-:Y:S01]  /*0800*/  FMUL R5, R5, UR8 ;  /* 0x0000000805057c20 */ /* 0x000fe20008400000 */
[----:B------:R-:W-:Y:S01]  /*0810*/  FMUL R29, R29, UR8 ;  /* 0x000000081d1d7c20 */ /* 0x000fe20008400000 */
[----:B------:R-:W-:Y:S01]  /*0820*/  FMUL R7, R7, UR8 ;  /* 0x0000000807077c20 */ /* 0x000fe20008400000 */
[----:B------:R-:W-:-:S04]  /*0830*/  FFMA.SAT R27, R25, R22, 0.5 ;  /* 0x3f000000191b7423 */ /* 0x000fc80000002016 */
[----:B------:R-:W-:Y:S01]  /*0840*/  FFMA.RM R20, R27, R0, 12582913 ;  /* 0x4b4000011b147423 */ /* 0x000fe20000004000 */
[----:B------:R-:W-:-:S03]  /*0850*/  FADD R27, R4, -R23 ;  /* 0x80000017041b7221 */ /* 0x000fc60000000000 */
[----:B------:R-:W-:Y:S01]  /*0860*/  FADD R4, R20, -12583039 ;  /* 0xcb40007f14047421 */ /* 0x000fe20000000000 */
[----:B------:R-:W-:-:S03]  /*0870*/  FMUL R27, R27, UR8 ;  /* 0x000000081b1b7c20 */ /* 0x000fc60008400000 */
[----:B------:R-:W-:-:S04]  /*0880*/  FFMA R4, R25, 1.4426950216293334961, -R4 ;  /* 0x3fb8aa3b19047823 */ /* 0x000fc80000000804 */
[----:B------:R-:W-:Y:S01]  /*0890*/  FFMA R26, R25, 1.925963033500011079e-08, R4 ;  /* 0x32a57060191a7823 */ /* 0x000fe20000000004 */
[----:B------:R-:W-:-:S04]  /*08a0*/  FFMA.SAT R25, R27, R22, 0.5 ;  /* 0x3f0000001b197423 */ /* 0x000fc80000002016 */
[----:B------:R-:W-:Y:S01]  /*08b0*/  FFMA.RM R25, R25, R0, 12582913 ;  /* 0x4b40000119197423 */ /* 0x000fe20000004000 */
[----:B------:R-:W-:Y:S03]  /*08c0*/  MUFU.EX2 R26, R26 ;  /* 0x0000001a001a7308 */ /* 0x000fe60000000800 */
[C---:B------:R-:W-:Y:S01]  /*08d0*/  FADD R4, R25.reuse, -12583039 ;  /* 0xcb40007f19047421 */ /* 0x040fe20000000000 */
[----:B------:R-:W-:-:S03]  /*08e0*/  SHF.L.U32 R25, R25, 0x17, RZ ;  /* 0x0000001719197819 */ /* 0x000fc600000006ff */
[----:B------:R-:W-:-:S04]  /*08f0*/  FFMA R4, R27, 1.4426950216293334961, -R4 ;  /* 0x3fb8aa3b1b047823 */ /* 0x000fc80000000804 */
[----:B------:R-:W-:Y:S01]  /*0900*/  FFMA R4, R27, 1.925963033500011079e-08, R4 ;  /* 0x32a570601b047823 */ /* 0x000fe20000000004 */
[----:B------:R-:W-:-:S04]  /*0910*/  FFMA.SAT R27, R5, R22, 0.5 ;  /* 0x3f000000051b7423 */ /* 0x000fc80000002016 */
[----:B------:R-:W-:Y:S01]  /*0920*/  FFMA.RM R27, R27, R0, 12582913 ;  /* 0x4b4000011b1b7423 */ /* 0x000fe20000004000 */
[----:B------:R-:W0:Y:S03]  /*0930*/  MUFU.EX2 R4, R4 ;  /* 0x0000000400047308 */ /* 0x000e260000000800 */
[----:B------:R-:W-:-:S04]  /*0940*/  FADD R28, R27, -12583039 ;  /* 0xcb40007f1b1c7421 */ /* 0x000fc80000000000 */
[----:B------:R-:W-:-:S04]  /*0950*/  FFMA R28, R5, 1.4426950216293334961, -R28 ;  /* 0x3fb8aa3b051c7823 */ /* 0x000fc8000000081c */
[----:B------:R-:W-:Y:S01]  /*0960*/  FFMA R28, R5, 1.925963033500011079e-08, R28 ;  /* 0x32a57060051c7823 */ /* 0x000fe2000000001c */
[----:B------:R-:W-:-:S04]  /*0970*/  FFMA.SAT R5, R29, R22, 0.5 ;  /* 0x3f0000001d057423 */ /* 0x000fc80000002016 */
[----:B------:R-:W-:Y:S01]  /*0980*/  FFMA.RM R5, R5, R0, 12582913 ;  /* 0x4b40000105057423 */ /* 0x000fe20000004000 */
[----:B------:R-:W1:Y:S03]  /*0990*/  MUFU.EX2 R28, R28 ;  /* 0x0000001c001c7308 */ /* 0x000e660000000800 */
[----:B------:R-:W-:-:S04]  /*09a0*/  FADD R6, R5, -12583039 ;  /* 0xcb40007f05067421 */ /* 0x000fc80000000000 */
[----:B------:R-:W-:-:S04]  /*09b0*/  FFMA R6, R29, 1.4426950216293334961, -R6 ;  /* 0x3fb8aa3b1d067823 */ /* 0x000fc80000000806 */
[----:B------:R-:W-:Y:S01]  /*09c0*/  FFMA R6, R29, 1.925963033500011079e-08, R6 ;  /* 0x32a570601d067823 */ /* 0x000fe20000000006 */
[----:B------:R-:W-:Y:S01]  /*09d0*/  SHF.L.U32 R29, R20, 0x17, RZ ;  /* 0x00000017141d7819 */ /* 0x000fe200000006ff */
[----:B0-----:R-:W-:Y:S01]  /*09e0*/  FMUL R20, R25, R4 ;  /* 0x0000000419147220 */ /* 0x001fe20000400000 */
[----:B------:R-:W-:-:S03]  /*09f0*/  FFMA.SAT R25, R7, R22, 0.5 ;  /* 0x3f00000007197423 */ /* 0x000fc60000002016 */
[----:B------:R-:W-:Y:S01]  /*0a00*/  FMUL R29, R29, R26 ;  /* 0x0000001a1d1d7220 */ /* 0x000fe20000400000 */
[----:B------:R-:W0:Y:S01]  /*0a10*/  MUFU.EX2 R6, R6 ;  /* 0x0000000600067308 */ /* 0x000e220000000800 */
[----:B------:R-:W-:Y:S02]  /*0a20*/  FFMA.RM R4, R25, R0, 12582913 ;  /* 0x4b40000119047423 */ /* 0x000fe40000004000 */
[----:B------:R-:W-:Y:S01]  /*0a30*/  FFMA R29, R29, R24, R20 ;  /* 0x000000181d1d7223 */ /* 0x000fe20000000014 */
[----:B---3--:R-:W-:Y:S02]  /*0a40*/  FMNMX3 R20, R23, R8, R9, !PT ;  /* 0x0000000817147276 */ /* 0x008fe40007800009 */
[----:B------:R-:W-:Y:S02]  /*0a50*/  SHF.L.U32 R24, R27, 0x17, RZ ;  /* 0x000000171b187819 */ /* 0x000fe400000006ff */
[----:B------:R-:W-:-:S03]  /*0a60*/  FMNMX3 R20, R20, R10, R11, !PT ;  /* 0x0000000a14147276 */ /* 0x000fc6000780000b */
[----:B-1----:R-:W-:Y:S01]  /*0a70*/  FFMA R29, R24, R28, R29 ;  /* 0x0000001c181d7223 */ /* 0x002fe2000000001d */
[----:B------:R-:W-:Y:S01]  /*0a80*/  SHF.L.U32 R24, R5, 0x17, RZ ;  /* 0x0000001705187819 */ /* 0x000fe200000006ff */
[--C-:B------:R-:W-:Y:S01]  /*0a90*/  FADD R23, R23, -R20.reuse ;  /* 0x8000001417177221 */ /* 0x100fe20000000000 */
[--C-:B------:R-:W-:Y:S01]  /*0aa0*/  FADD R8, R8, -R20.reuse ;  /* 0x8000001408087221 */ /* 0x100fe20000000000 */
[--C-:B------:R-:W-:Y:S01]  /*0ab0*/  FADD R9, R9, -R20.reuse ;  /* 0x8000001409097221 */ /* 0x100fe20000000000 */
[----:B------:R-:W-:Y:S01]  /*0ac0*/  FADD R11, R11, -R20 ;  /* 0x800000140b0b7221 */ /* 0x000fe20000000000 */
[----:B------:R-:W-:Y:S01]  /*0ad0*/  FMUL R25, R23, UR8 ;  /* 0x0000000817197c20 */ /* 0x000fe20008400000 */
[----:B0-----:R-:W-:Y:S01]  /*0ae0*/  FFMA R5, R24, R6, R29 ;  /* 0x0000000618057223 */ /* 0x001fe2000000001d */
[----:B------:R-:W-:Y:S01]  /*0af0*/  FADD R6, R4, -12583039 ;  /* 0xcb40007f04067421 */ /* 0x000fe20000000000 */
[----:B------:R-:W-:Y:S01]  /*0b00*/  FMUL R9, R9, UR8 ;  /* 0x0000000809097c20 */ /* 0x000fe20008400000 */
[-C--:B------:R-:W-:Y:S01]  /*0b10*/  FFMA.SAT R23, R25, R22.reuse, 0.5 ;  /* 0x3f00000019177423 */ /* 0x080fe20000002016 */
[----:B------:R-:W-:Y:S01]  /*0b20*/  FMUL R11, R11, UR8 ;  /* 0x000000080b0b7c20 */ /* 0x000fe20008400000 */
[----:B------:R-:W-:Y:S01]  /*0b30*/  FFMA R24, R7, 1.4426950216293334961, -R6 ;  /* 0x3fb8aa3b07187823 */ /* 0x000fe20000000806 */
[----:B------:R-:W-:Y:S01]  /*0b40*/  FFMA.SAT R27, R9, R22, 0.5 ;  /* 0x3f000000091b7423 */ /* 0x000fe20000002016 */
[----:B------:R-:W-:Y:S01]  /*0b50*/  FFMA.RM R6, R23, R0, 12582913 ;  /* 0x4b40000117067423 */ /* 0x000fe20000004000 */
[----:B------:R-:W-:Y:S01]  /*0b60*/  FMUL R23, R8, UR8 ;  /* 0x0000000808177c20 */ /* 0x000fe20008400000 */
[----:B------:R-:W-:Y:S01]  /*0b70*/  FFMA R24, R7, 1.925963033500011079e-08, R24 ;  /* 0x32a5706007187823 */ /* 0x000fe20000000018 */
[----:B------:R-:W-:Y:S01]  /*0b80*/  SHF.L.U32 R4, R4, 0x17, RZ ;  /* 0x0000001704047819 */ /* 0x000fe200000006ff */
[----:B------:R-:W-:Y:S01]  /*0b90*/  FADD R8, R6, -12583039 ;  /* 0xcb40007f06087421 */ /* 0x000fe20000000000 */
[----:B------:R-:W-:-:S03]  /*0ba0*/  FFMA.SAT R7, R23, R22, 0.5 ;  /* 0x3f00000017077423 */ /* 0x000fc60000002016 */
[----:B------:R-:W-:Y:S01]  /*0bb0*/  FFMA R8, R25, 1.4426950216293334961, -R8 ;  /* 0x3fb8aa3b19087823 */ /* 0x000fe20000000808 */
[----:B------:R-:W-:Y:S01]  /*0bc0*/  FFMA.RM R7, R7, R0, 12582913 ;  /* 0x4b40000107077423 */ /* 0x000fe20000004000 */
[----:B------:R-:W0:Y:S02]  /*0bd0*/  MUFU.EX2 R24, R24 ;  /* 0x0000001800187308 */ /* 0x000e240000000800 */
[----:B------:R-:W-:Y:S01]  /*0be0*/  FFMA R25, R25, 1.925963033500011079e-08, R8 ;  /* 0x32a5706019197823 */ /* 0x000fe20000000008 */
[----:B------:R-:W-:-:S04]  /*0bf0*/  FADD R8, R7, -12583039 ;  /* 0xcb40007f07087421 */ /* 0x000fc80000000000 */
[----:B------:R-:W-:Y:S01]  /*0c00*/  FFMA R26, R23, 1.4426950216293334961, -R8 ;  /* 0x3fb8aa3b171a7823 */ /* 0x000fe20000000808 */
[----:B------:R-:W-:Y:S01]  /*0c10*/  FFMA.RM R8, R27, R0, 12582913 ;  /* 0x4b4000011b087423 */ /* 0x000fe20000004000 */
[----:B------:R-:W-:Y:S02]  /*0c20*/  FADD R27, R10, -R20 ;  /* 0x800000140a1b7221 */ /* 0x000fe40000000000 */
[----:B------:R-:W-:Y:S01]  /*0c30*/  FFMA R23, R23, 1.925963033500011079e-08, R26 ;  /* 0x32a5706017177823 */ /* 0x000fe2000000001a */
[----:B------:R-:W-:Y:S01]  /*0c40*/  FADD R26, R8, -12583039 ;  /* 0xcb40007f081a7421 */ /* 0x000fe20000000000 */
[----:B------:R-:W-:Y:S01]  /*0c50*/  FMUL R27, R27, UR8 ;  /* 0x000000081b1b7c20 */ /* 0x000fe20008400000 */
[----:B------:R1:W2:Y:S02]  /*0c60*/  MUFU.EX2 R10, R25 ;  /* 0x00000019000a7308 */ /* 0x0002a40000000800 */
[----:B------:R-:W-:Y:S01]  /*0c70*/  FFMA R26, R9, 1.4426950216293334961, -R26 ;  /* 0x3fb8aa3b091a7823 */ /* 0x000fe2000000081a */
[----:B------:R-:W-:Y:S01]  /*0c80*/  FFMA.SAT R29, R27, R22, 0.5 ;  /* 0x3f0000001b1d7423 */ /* 0x000fe20000002016 */
[----:B0-----:R-:W-:Y:S01]  /*0c90*/  FFMA R4, R4, R24, R5 ;  /* 0x0000001804047223 */ /* 0x001fe20000000005 */
[----:B------:R-:W-:Y:S01]  /*0ca0*/  SHF.L.U32 R5, R8, 0x17, RZ ;  /* 0x0000001708057819 */ /* 0x000fe200000006ff */
[----:B------:R-:W-:Y:S01]  /*0cb0*/  FFMA R9, R9, 1.925963033500011079e-08, R26 ;  /* 0x32a5706009097823 */ /* 0x000fe2000000001a */
[----:B------:R-:W-:Y:S01]  /*0cc0*/  FFMA.SAT R26, R11, R22, 0.5 ;  /* 0x3f0000000b1a7423 */ /* 0x000fe20000002016 */
[-C--:B------:R-:W-:Y:S01]  /*0cd0*/  FFMA.RM R22, R29, R0.reuse, 12582913 ;  /* 0x4b4000011d167423 */ /* 0x080fe20000004000 */
[----:B------:R-:W0:Y:S02]  /*0ce0*/  MUFU.EX2 R23, R23 ;  /* 0x0000001700177308 */ /* 0x000e240000000800 */
[----:B------:R-:W-:Y:S01]  /*0cf0*/  FFMA.RM R0, R26, R0, 12582913 ;  /* 0x4b4000011a007423 */ /* 0x000fe20000004000 */
[----:B------:R-:W-:-:S03]  /*0d00*/  FADD R26, R22, -12583039 ;  /* 0xcb40007f161a7421 */ /* 0x000fc60000000000 */
[----:B------:R-:W-:Y:S01]  /*0d10*/  FADD R28, R0, -12583039 ;  /* 0xcb40007f001c7421 */ /* 0x000fe20000000000 */
[----:B------:R-:W-:Y:S01]  /*0d20*/  FFMA R26, R27, 1.4426950216293334961, -R26 ;  /* 0x3fb8aa3b1b1a7823 */ /* 0x000fe2000000081a */
[----:B------:R-:W3:Y:S02]  /*0d30*/  MUFU.EX2 R9, R9 ;  /* 0x0000000900097308 */ /* 0x000ee40000000800 */
[----:B------:R-:W-:Y:S01]  /*0d40*/  FFMA R28, R11, 1.4426950216293334961, -R28 ;  /* 0x3fb8aa3b0b1c7823 */ /* 0x000fe2000000081c */
[----:B------:R-:W-:Y:S01]  /*0d50*/  FFMA R26, R27, 1.925963033500011079e-08, R26 ;  /* 0x32a570601b1a7823 */ /* 0x000fe2000000001a */
[----:B------:R-:W-:Y:S02]  /*0d60*/  SHF.L.U32 R27, R6, 0x17, RZ ;  /* 0x00000017061b7819 */ /* 0x000fe400000006ff */
[----:B-1----:R-:W-:Y:S01]  /*0d70*/  FFMA R25, R11, 1.925963033500011079e-08, R28 ;  /* 0x32a570600b197823 */ /* 0x002fe2000000001c */
[----:B------:R-:W-:Y:S01]  /*0d80*/  SHF.L.U32 R6, R7, 0x17, RZ ;  /* 0x0000001707067819 */ /* 0x000fe200000006ff */
[----:B------:R-:W1:Y:S01]  /*0d90*/  MUFU.EX2 R11, R26 ;  /* 0x0000001a000b7308 */ /* 0x000e620000000800 */
[----:B--2---:R-:W-:Y:S01]  /*0da0*/  FMUL R27, R27, R10 ;  /* 0x0000000a1b1b7220 */ /* 0x004fe20000400000 */
[----:B------:R-:W-:-:S02]  /*0db0*/  SHF.L.U32 R7, R22, 0x17, RZ ;  /* 0x0000001716077819 */ /* 0x000fc400000006ff */
[----:B0-----:R-:W-:-:S04]  /*0dc0*/  FMUL R23, R6, R23 ;  /* 0x0000001706177220 */ /* 0x001fc80000400000 */
[----:B------:R-:W0:Y:S01]  /*0dd0*/  MUFU.EX2 R25, R25 ;  /* 0x0000001900197308 */ /* 0x000e220000000800 */
[----:B------:R-:W-:-:S04]  /*0de0*/  FFMA R4, R4, R27, R23 ;  /* 0x0000001b04047223 */ /* 0x000fc80000000017 */
[----:B---3--:R-:W-:Y:S01]  /*0df0*/  FFMA R4, R5, R9, R4 ;  /* 0x0000000905047223 */ /* 0x008fe20000000004 */
[----:B------:R-:W-:-:S03]  /*0e00*/  SHF.L.U32 R5, R0, 0x17, RZ ;  /* 0x0000001700057819 */ /* 0x000fc600000006ff */
[----:B-1----:R-:W-:-:S04]  /*0e10*/  FFMA R4, R7, R11, R4 ;  /* 0x0000000b07047223 */ /* 0x002fc80000000004 */
[----:B0-----:R-:W-:Y:S01]  /*0e20*/  FFMA R24, R5, R25, R4 ;  /* 0x0000001905187223 */ /* 0x001fe20000000004 */
[----:B------:R-:W-:Y:S06]  /*0e30*/  @!P0 BRA `(.L_x_132) ;  /* 0xfffffff800348947 */ /* 0x000fec000383ffff */
.L_x_129:
[----:B------:R-:W-:Y:S05]  /*0e40*/  BSYNC.RECONVERGENT B0 ;  /* 0x0000000000007941 */ /* 0x000fea0003800200 */
.L_x_128:
[----:B------:R-:W-:Y:S01]  /*0e50*/  LEA R2, R2, R17, 0x2 ;  /* 0x0000001102027211 */ /* 0x000fe200078e10ff */
[----:B------:R-:W-:Y:S03]  /*0e60*/  BSSY.RECONVERGENT B0, `(.L_x_133) ;  /* 0x000001f000007945 */ /* 0x000fe60003800200 */
[----:B------:R-:W-:-:S13]  /*0e70*/  ISETP.GE.U32.AND P0, PT, R2, R3, PT ;  /* 0x000000030200720c */ /* 0x000fda0003f06070 */
[----:B------:R-:W-:Y:S05]  /*0e80*/  @P0 BRA `(.L_x_134) ;  /* 0x0000000000700947 */ /* 0x000fea0003800000 */
[----:B------:R-:W-:Y:S01]  /*0e90*/  IMAD.WIDE.U32 R12, R2, 0x4, R12 ;  /* 0x00000004020c7825 */ /* 0x000fe200078e000c */
[----:B------:R-:W0:Y:S05]  /*0ea0*/  LDCU UR6, c[0x0][0x388] ;  /* 0x00007100ff0677ac */ /* 0x000e2a0008000800 */
[----:B------:R-:W2:Y:S01]  /*0eb0*/  LDG.E R12, desc[UR4][R12.64] ;  /* 0x000000040c0c7981 */ /* 0x000ea2000c1e1900 */
[----:B------:R-:W-:Y:S01]  /*0ec0*/  HFMA2 R5, -RZ, RZ, 0.96630859375, -0.0022525787353515625 ;  /* 0x3bbb989dff057431 */ /* 0x000fe200000001ff */
[----:B------:R-:W-:Y:S02]  /*0ed0*/  MOV R7, 0x437c0000 ;  /* 0x437c000000077802 */ /* 0x000fe40000000f00 */
[----:B--2---:R-:W-:-:S05]  /*0ee0*/  FMNMX R3, R20, R12, !PT ;  /* 0x0000000c14037209 */ /* 0x004fca0007800000 */
[--C-:B------:R-:W-:Y:S01]  /*0ef0*/  FADD R0, R20, -R3.reuse ;  /* 0x8000000314007221 */ /* 0x100fe20000000000 */
[----:B------:R-:W-:Y:S01]  /*0f00*/  FADD R4, R12, -R3 ;  /* 0x800000030c047221 */ /* 0x000fe20000000000 */
[----:B------:R-:W-:Y:S02]  /*0f10*/  MOV R20, R3 ;  /* 0x0000000300147202 */ /* 0x000fe40000000f00 */
        /* <DEDUP_REMOVED lines=10> */
[----:B------:R-:W-:Y:S01]  /*0fc0*/  FFMA R7, R4, 1.4426950216293334961, -R7 ;  /* 0x3fb8aa3b04077823 */ /* 0x000fe20000000807 */
[----:B------:R-:W-:Y:S02]  /*0fd0*/  SHF.L.U32 R6, R6, 0x17, RZ ;  /* 0x0000001706067819 */ /* 0x000fe400000006ff */
[----:B------:R-:W-:Y:S01]  /*0fe0*/  FFMA R5, R0, 1.925963033500011079e-08, R5 ;  /* 0x32a5706000057823 */ /* 0x000fe20000000005 */
[----:B------:R-:W-:-:S05]  /*0ff0*/  FFMA R4, R4, 1.925963033500011079e-08, R7 ;  /* 0x32a5706004047823 */ /* 0x000fca0000000007 */
[----:B------:R-:W0:Y:S08]  /*1000*/  MUFU.EX2 R5, R5 ;  /* 0x0000000500057308 */ /* 0x000e300000000800 */
[----:B------:R-:W1:Y:S01]  /*1010*/  MUFU.EX2 R4, R4 ;  /* 0x0000000400047308 */ /* 0x000e620000000800 */
[----:B0-----:R-:W-:-:S04]  /*1020*/  FMUL R7, R2, R5 ;  /* 0x0000000502077220 */ /* 0x001fc80000400000 */
[----:B------:R-:W-:-:S04]  /*1030*/  FMUL R7, R24, R7 ;  /* 0x0000000718077220 */ /* 0x000fc80000400000 */
[----:B-1----:R-:W-:-:S07]  /*1040*/  FFMA R24, R6, R4, R7 ;  /* 0x0000000406187223 */ /* 0x002fce0000000007 */
.L_x_134:
[----:B------:R-:W-:Y:S05]  /*1050*/  BSYNC.RECONVERGENT B0 ;  /* 0x0000000000007941 */ /* 0x000fea0003800200 */
.L_x_133:
[----:B------:R-:W0:Y:S01]  /*1060*/  SHFL.BFLY PT, R3, R20, 0x10, 0x1f ;  /* 0x0e001f0014037f89 */ /* 0x000e2200000e0000 */
[----:B------:R-:W1:Y:S01]  /*1070*/  LDCU UR6, c[0x0][0x388] ;  /* 0x00007100ff0677ac */ /* 0x000e620008000800 */
[----:B------:R-:W-:Y:S01]  /*1080*/  MOV R9, 0x437c0000 ;  /* 0x437c000000097802 */ /* 0x000fe20000000f00 */
[----:B------:R-:W-:Y:S01]  /*1090*/  BSSY.RECONVERGENT B0, `(.L_x_135) ;  /* 0x0000030000007945 */ /* 0x000fe20003800200 */
[----:B0-----:R-:W-:-:S04]  /*10a0*/  FSETP.GEU.AND P0, PT, R20, R3, PT ;  /* 0x000000031400720b */ /* 0x001fc80003f0e000 */
[----:B------:R-:W-:-:S05]  /*10b0*/  FSEL R3, R3, R20, !P0 ;  /* 0x0000001403037208 */ /* 0x000fca0004000000 */
[----:B------:R-:W0:Y:S02]  /*10c0*/  SHFL.BFLY PT, R0, R3, 0x8, 0x1f ;  /* 0x0d001f0003007f89 */ /* 0x000e2400000e0000 */
        /* <DEDUP_REMOVED lines=10> */
[----:B------:R-:W-:Y:S01]  /*1170*/  FSEL R3, R7, R2, !P0 ;  /* 0x0000000207037208 */ /* 0x000fe20004000000 */
[----:B------:R-:W-:-:S04]  /*1180*/  HFMA2 R7, -RZ, RZ, 0.96630859375, -0.0022525787353515625 ;  /* 0x3bbb989dff077431 */ /* 0x000fc800000001ff */
        /* <DEDUP_REMOVED lines=21> */
[----:B------:R-:W-:-:S04]  /*12e0*/  IADD3 R4, PT, PT, R13, 0x1800000, RZ ;  /* 0x018000000d047810 */ /* 0x000fc80007ffe0ff */
[----:B------:R-:W-:-:S04]  /*12f0*/  LOP3.LUT R4, R4, 0x7f800000, RZ, 0xc0, !PT ;  /* 0x7f80000004047812 */ /* 0x000fc800078ec0ff */
[----:B------:R-:W-:-:S13]  /*1300*/  ISETP.GT.U32.AND P0, PT, R4, 0x1ffffff, PT ;  /* 0x01ffffff0400780c */ /* 0x000fda0003f04070 */
[----:B------:R-:W-:Y:S05]  /*1310*/  @P0 BRA `(.L_x_136) ;  /* 0x00000000000c0947 */ /* 0x000fea0003800000 */
[----:B------:R-:W-:-:S07]  /*1320*/  MOV R4, 0x1340 ;  /* 0x0000134000047802 */ /* 0x000fce0000000f00 */
[----:B------:R-:W-:Y:S05]  /*1330*/  CALL.REL.NOINC `($__internal_1_$__cuda_sm20_rcp_rn_f32_slowpath) ;  /* 0x0000000800087944 */ /* 0x000fea0003c00000 */
[----:B------:R-:W-:Y:S05]  /*1340*/  BRA `(.L_x_137) ;  /* 0x0000000000107947 */ /* 0x000fea0003800000 */
.L_x_136:
[----:B------:R-:W0:Y:S02]  /*1350*/  MUFU.RCP R0, R13 ;  /* 0x0000000d00007308 */ /* 0x000e240000001000 */
[----:B0-----:R-:W-:-:S04]  /*1360*/  FFMA R2, R13, R0, -1 ;  /* 0xbf8000000d027423 */ /* 0x001fc80000000000 */
[----:B------:R-:W-:-:S04]  /*1370*/  FADD.FTZ R5, -R2, -RZ ;  /* 0x800000ff02057221 */ /* 0x000fc80000010100 */
[----:B------:R-:W-:-:S07]  /*1380*/  FFMA R0, R0, R5, R0 ;  /* 0x0000000500007223 */ /* 0x000fce0000000000 */
.L_x_137:
[----:B------:R-:W-:Y:S05]  /*1390*/  BSYNC.RECONVERGENT B0 ;  /* 0x0000000000007941 */ /* 0x000fea0003800200 */
.L_x_135:
[----:B------:R-:W0:Y:S02]  /*13a0*/  LDCU UR8, c[0x0][0x39c] ;  /* 0x00007380ff0877ac */ /* 0x000e240008000800 */
[----:B0-----:R-:W-:-:S13]  /*13b0*/  ISETP.GE.AND P0, PT, R17, UR8, PT ;  /* 0x0000000811007c0c */ /* 0x001fda000bf06270 */
[----:B------:R-:W-:Y:S05]  /*13c0*/  @P0 EXIT ;  /* 0x000000000000094d */ /* 0x000fea0003800000 */
[----:B------:R-:W-:Y:S01]  /*13d0*/  LOP3.LUT R5, RZ, R17, RZ, 0x33, !PT ;  /* 0x00000011ff057212 */ /* 0x000fe200078e33ff */
[----:B------:R-:W0:Y:S01]  /*13e0*/  LDCU UR16, c[0x0][0x388] ;  /* 0x00007100ff1077ac */ /* 0x000e220008000800 */
[----:B------:R-:W-:Y:S02]  /*13f0*/  BSSY.RECONVERGENT B0, `(.L_x_138) ;  /* 0x0000033000007945 */ /* 0x000fe40003800200 */
[----:B------:R-:W-:Y:S01]  /*1400*/  IADD3 R5, PT, PT, R5, UR8, RZ ;  /* 0x0000000805057c10 */ /* 0x000fe2000fffe0ff */
[----:B------:R-:W1:Y:S03]  /*1410*/  LDCU.64 UR14, c[0x0][0x390] ;  /* 0x00007200ff0e77ac */ /* 0x000e660008000a00 */
[C---:B------:R-:W-:Y:S01]  /*1420*/  LOP3.LUT R2, R5.reuse, 0x60, RZ, 0xc0, !PT ;  /* 0x0000006005027812 */ /* 0x040fe200078ec0ff */
[----:B------:R-:W2:Y:S01]  /*1430*/  LDCU.64 UR12, c[0x0][0x380] ;  /* 0x00007000ff0c77ac */ /* 0x000ea20008000a00 */
[----:B------:R-:W-:-:S02]  /*1440*/  ISETP.GE.U32.AND P0, PT, R5, 0x60, PT ;  /* 0x000000600500780c */ /* 0x000fc40003f06070 */
[----:B------:R-:W-:Y:S01]  /*1450*/  ISETP.NE.AND P1, PT, R2, 0x60, PT ;  /* 0x000000600200780c */ /* 0x000fe20003f25270 */
[----:B------:R-:W3:-:S12]  /*1460*/  LDCU UR9, c[0x0][0x388] ;  /* 0x00007100ff0977ac */ /* 0x000ed80008000800 */
[----:B01----:R-:W-:Y:S05]  /*1470*/  @!P1 BRA `(.L_x_139) ;  /* 0x0000000000a89947 */ /* 0x003fea0003800000 */
[----:B------:R-:W0:Y:S01]  /*1480*/  LDCU.64 UR6, c[0x0][0x380] ;  /* 0x00007000ff0677ac */ /* 0x000e220008000a00 */
[----:B------:R-:W-:Y:S02]  /*1490*/  LOP3.LUT R11, R16, 0x1f, RZ, 0xc0, !PT ;  /* 0x0000001f100b7812 */ /* 0x000fe400078ec0ff */
[----:B------:R-:W-:Y:S01]  /*14a0*/  LEA.HI R5, R5, 0x1, RZ, 0x1b ;  /* 0x0000000105057811 */ /* 0x000fe200078fd8ff */
[----:B------:R-:W1:Y:S01]  /*14b0*/  LDCU.64 UR10, c[0x0][0x390] ;  /* 0x00007200ff0a77ac */ /* 0x000e620008000a00 */
[----:B------:R-:W-:Y:S02]  /*14c0*/  IADD3 R11, P1, PT, R18, R11, RZ ;  /* 0x0000000b120b7210 */ /* 0x000fe40007f3e0ff */
[----:B------:R-:W-:Y:S02]  /*14d0*/  SHF.L.U32 R8, R5, 0x5, RZ ;  /* 0x0000000505087819 */ /* 0x000fe400000006ff */
[----:B------:R-:W-:Y:S02]  /*14e0*/  IADD3.X R2, PT, PT, RZ, R19, RZ, P1, !PT ;  /* 0x00000013ff027210 */ /* 0x000fe40000ffe4ff */
[----:B------:R-:W-:-:S02]  /*14f0*/  SHF.L.U32 R4, R11, 0x2, RZ ;  /* 0x000000020b047819 */ /* 0x000fc400000006ff */
[----:B------:R-:W-:Y:S02]  /*1500*/  SHF.L.U64.HI R11, R11, 0x2, R2 ;  /* 0x000000020b0b7819 */ /* 0x000fe40000010202 */
[----:B------:R-:W-:Y:S02]  /*1510*/  LOP3.LUT R6, R5, 0x3, RZ, 0xc0, !PT ;  /* 0x0000000305067812 */ /* 0x000fe400078ec0ff */
[----:B------:R-:W-:Y:S02]  /*1520*/  LOP3.LUT R17, R17, 0x60, R8, 0xf8, !PT ;  /* 0x0000006011117812 */ /* 0x000fe400078ef808 */
[----:B0-----:R-:W-:Y:S02]  /*1530*/  IADD3 R2, P1, PT, R4, UR6, RZ ;  /* 0x0000000604027c10 */ /* 0x001fe4000ff3e0ff */
[----:B------:R-:W-:Y:S02]  /*1540*/  IADD3 R8, PT, PT, -R6, RZ, RZ ;  /* 0x000000ff06087210 */ /* 0x000fe40007ffe1ff */
[----:B-1----:R-:W-:-:S02]  /*1550*/  IADD3 R4, P2, PT, R4, UR10, RZ ;  /* 0x0000000a04047c10 */ /* 0x002fc4000ff5e0ff */
[C---:B------:R-:W-:Y:S02]  /*1560*/  IADD3.X R5, PT, PT, R11.reuse, UR7, RZ, P1, !PT ;  /* 0x000000070b057c10 */ /* 0x040fe40008ffe4ff */
[----:B------:R-:W-:-:S09]  /*1570*/  IADD3.X R11, PT, PT, R11, UR11, RZ, P2, !PT ;  /* 0x0000000b0b0b7c10 */ /* 0x000fd200097fe4ff */
.L_x_140:
[----:B0-----:R-:W-:Y:S02]  /*1580*/  MOV R6, R4 ;  /* 0x0000000400067202 */ /* 0x001fe40000000f00 */
[----:B------:R-:W-:-:S05]  /*1590*/  MOV R7, R11 ;  /* 0x0000000b00077202 */ /* 0x000fca0000000f00 */
[----:B------:R0:W4:Y:S01]  /*15a0*/  LDG.E.EF R6, desc[UR4][R6.64] ;  /* 0x0000000406067981 */ /* 0x000122000c0e1900 */
[----:B------:R-:W-:Y:S01]  /*15b0*/  HFMA2 R10, -RZ, RZ, 0.96630859375, -0.0022525787353515625 ;  /* 0x3bbb989dff0a7431 */ /* 0x000fe200000001ff */
[----:B------:R-:W-:Y:S02]  /*15c0*/  MOV R13, 0x437c0000 ;  /* 0x437c0000000d7802 */ /* 0x000fe40000000f00 */
[----:B------:R-:W-:Y:S02]  /*15d0*/  IADD3 R8, PT, PT, R8, 0x1, RZ ;  /* 0x0000000108087810 */ /* 0x000fe40007ffe0ff */
[----:B------:R-:W-:Y:S02]  /*15e0*/  IADD3 R4, P3, PT, R4, 0x80, RZ ;  /* 0x0000008004047810 */ /* 0x000fe40007f7e0ff */
[----:B------:R-:W-:Y:S02]  /*15f0*/  ISETP.NE.AND P1, PT, R8, RZ, PT ;  /* 0x000000ff0800720c */ /* 0x000fe40003f25270 */
[----:B0-----:R-:W-:-:S02]  /*1600*/  MOV R7, R5 ;  /* 0x0000000500077202 */ /* 0x001fc40000000f00 */
[----:B------:R-:W-:Y:S01]  /*1610*/  IADD3.X R11, PT, PT, RZ, R11, RZ, P3, !PT ;  /* 0x0000000bff0b7210 */ /* 0x000fe20001ffe4ff */
[----:B----4-:R-:W-:Y:S01]  /*1620*/  FADD R9, -R3, R6 ;  /* 0x0000000603097221 */ /* 0x010fe20000000100 */
[----:B------:R-:W-:Y:S02]  /*1630*/  MOV R6, R2 ;  /* 0x0000000200067202 */ /* 0x000fe40000000f00 */
[----:B------:R-:W-:Y:S01]  /*1640*/  IADD3 R2, P2, PT, R2, 0x80, RZ ;  /* 0x0000008002027810 */ /* 0x000fe20007f5e0ff */
[----:B---3--:R-:W-:-:S03]  /*1650*/  FMUL R9, R9, UR9 ;  /* 0x0000000909097c20 */ /* 0x008fc60008400000 */
[----:B------:R-:W-:Y:S01]  /*1660*/  IADD3.X R5, PT, PT, RZ, R5, RZ, P2, !PT ;  /* 0x00000005ff057210 */ /* 0x000fe200017fe4ff */
[----:B------:R-:W-:-:S04]  /*1670*/  FFMA.SAT R10, R9, R10, 0.5 ;  /* 0x3f000000090a7423 */ /* 0x000fc8000000200a */
[----:B------:R-:W-:-:S04]  /*1680*/  FFMA.RM R10, R10, R13, 12582913 ;  /* 0x4b4000010a0a7423 */ /* 0x000fc8000000400d */
[C---:B------:R-:W-:Y:S01]  /*1690*/  FADD R12, R10.reuse, -12583039 ;  /* 0xcb40007f0a0c7421 */ /* 0x040fe20000000000 */
[----:B------:R-:W-:-:S03]  /*16a0*/  SHF.L.U32 R10, R10, 0x17, RZ ;  /* 0x000000170a0a7819 */ /* 0x000fc600000006ff */
[----:B------:R-:W-:-:S04]  /*16b0*/  FFMA R12, R9, 1.4426950216293334961, -R12 ;  /* 0x3fb8aa3b090c7823 */ /* 0x000fc8000000080c */
[----:B------:R-:W-:-:S04]  /*16c0*/  FFMA R12, R9, 1.925963033500011079e-08, R12 ;  /* 0x32a57060090c7823 */ /* 0x000fc8000000000c */
[----:B------:R-:W0:Y:S02]  /*16d0*/  MUFU.EX2 R9, R12 ;  /* 0x0000000c00097308 */ /* 0x000e240000000800 */
[----:B0-----:R-:W-:-:S04]  /*16e0*/  FMUL R9, R10, R9 ;  /* 0x000000090a097220 */ /* 0x001fc80000400000 */
[----:B------:R-:W-:-:S05]  /*16f0*/  FMUL R9, R9, R0 ;  /* 0x0000000009097220 */ /* 0x000fca0000400000 */
[----:B------:R0:W-:Y:S01]  /*1700*/  STG.E.EF desc[UR4][R6.64], R9 ;  /* 0x0000000906007986 */ /* 0x0001e2000c001904 */
[----:B------:R-:W-:Y:S05]  /*1710*/  @P1 BRA `(.L_x_140) ;  /* 0xfffffffc00981947 */ /* 0x000fea000383ffff */
.L_x_139:
[----:B--23--:R-:W-:Y:S05]  /*1720*/  BSYNC.RECONVERGENT B0 ;  /* 0x0000000000007941 */ /* 0x00cfea0003800200 */
.L_x_138:
[----:B------:R-:W-:Y:S05]  /*1730*/  @!P0 EXIT ;  /* 0x000000000000894d */ /* 0x000fea0003800000 */
.L_x_141:
[----:B------:R-:W-:-:S04]  /*1740*/  IADD3 R12, P0, PT, R18, R17, RZ ;  /* 0x00000011120c7210 */ /* 0x000fc80007f1e0ff */
[----:B------:R-:W-:Y:S02]  /*1750*/  LEA.HI.X.SX32 R5, R17, R19, 0x1, P0 ;  /* 0x0000001311057211 */ /* 0x000fe400000f0eff */
[C---:B--2---:R-:W-:Y:S02]  /*1760*/  SHF.L.U32 R11, R12.reuse, 0x2, RZ ;  /* 0x000000020c0b7819 */ /* 0x044fe400000006ff */
[----:B------:R-:W-:Y:S02]  /*1770*/  SHF.L.U64.HI R12, R12, 0x2, R5 ;  /* 0x000000020c0c7819 */ /* 0x000fe40000010205 */
[----:B------:R-:W-:-:S04]  /*1780*/  IADD3 R4, P0, PT, R11, UR14, RZ ;  /* 0x0000000e0b047c10 */ /* 0x000fc8000ff1e0ff */
[----:B------:R-:W-:-:S05]  /*1790*/  IADD3.X R5, PT, PT, R12, UR15, RZ, P0, !PT ;  /* 0x0000000f0c057c10 */ /* 0x000fca00087fe4ff */
[----:B------:R-:W0:Y:S01]  /*17a0*/  LDG.E.EF R2, desc[UR4][R4.64] ;  /* 0x0000000404027981 */ /* 0x000e22000c0e1900 */
[----:B------:R-:W-:Y:S01]  /*17b0*/  MOV R8, 0x437c0000 ;  /* 0x437c000000087802 */ /* 0x000fe20000000f00 */
[----:B0-----:R-:W-:Y:S01]  /*17c0*/  FADD R6, -R3, R2 ;  /* 0x0000000203067221 */ /* 0x001fe20000000100 */
[----:B------:R-:W-:-:S03]  /*17d0*/  HFMA2 R2, -RZ, RZ, 0.96630859375, -0.0022525787353515625 ;  /* 0x3bbb989dff027431 */ /* 0x000fc600000001ff */
[----:B------:R-:W-:-:S04]  /*17e0*/  FMUL R7, R6, UR16 ;  /* 0x0000001006077c20 */ /* 0x000fc80008400000 */
[----:B------:R-:W-:-:S04]  /*17f0*/  FFMA.SAT R9, R7, R2, 0.5 ;  /* 0x3f00000007097423 */ /* 0x000fc80000002002 */
[----:B------:R-:W-:-:S04]  /*1800*/  FFMA.RM R9, R9, R8, 12582913 ;  /* 0x4b40000109097423 */ /* 0x000fc80000004008 */
[C---:B------:R-:W-:Y:S01]  /*1810*/  FADD R6, R9.reuse, -12583039 ;  /* 0xcb40007f09067421 */ /* 0x040fe20000000000 */
[----:B------:R-:W-:-:S03]  /*1820*/  SHF.L.U32 R9, R9, 0x17, RZ ;  /* 0x0000001709097819 */ /* 0x000fc600000006ff */
[----:B------:R-:W-:-:S04]  /*1830*/  FFMA R6, R7, 1.4426950216293334961, -R6 ;  /* 0x3fb8aa3b07067823 */ /* 0x000fc80000000806 */
[----:B------:R-:W-:Y:S01]  /*1840*/  FFMA R10, R7, 1.925963033500011079e-08, R6 ;  /* 0x32a57060070a7823 */ /* 0x000fe20000000006 */
[----:B------:R-:W-:-:S04]  /*1850*/  IADD3 R6, P0, PT, R11, UR12, RZ ;  /* 0x0000000c0b067c10 */ /* 0x000fc8000ff1e0ff */
[----:B------:R-:W-:Y:S01]  /*1860*/  IADD3.X R7, PT, PT, R12, UR13, RZ, P0, !PT ;  /* 0x0000000d0c077c10 */ /* 0x000fe200087fe4ff */
        /* <DEDUP_REMOVED lines=30> */
[----:B------:R-:W3:Y:S01]  /*1a50*/  LDG.E.EF R4, desc[UR4][R4.64+0x180] ;  /* 0x0001800404047981 */ /* 0x000ee2000c0e1900 */
[----:B------:R-:W-:-:S04]  /*1a60*/  IADD3 R17, PT, PT, R17, 0x80, RZ ;  /* 0x0000008011117810 */ /* 0x000fc80007ffe0ff */
[----:B------:R-:W-:Y:S01]  /*1a70*/  ISETP.GE.AND P0, PT, R17, UR8, PT ;  /* 0x0000000811007c0c */ /* 0x000fe2000bf06270 */
[----:B---3--:R-:W-:-:S04]  /*1a80*/  FADD R9, -R3, R4 ;  /* 0x0000000403097221 */ /* 0x008fc80000000100 */
[----:B------:R-:W-:-:S04]  /*1a90*/  FMUL R9, R9, UR16 ;  /* 0x0000001009097c20 */ /* 0x000fc80008400000 */
[----:B-1----:R-:W-:-:S04]  /*1aa0*/  FFMA.SAT R13, R9, R2, 0.5 ;  /* 0x3f000000090d7423 */ /* 0x002fc80000002002 */
        /* <DEDUP_REMOVED lines=8> */
[----:B------:R2:W-:Y:S01]  /*1b30*/  STG.E.EF desc[UR4][R6.64+0x180], R13 ;  /* 0x0001800d06007986 */ /* 0x0005e2000c001904 */
[----:B------:R-:W-:Y:S05]  /*1b40*/  @!P0 BRA `(.L_x_141) ;  /* 0xfffffff800fc8947 */ /* 0x000fea000383ffff */
[----:B------:R-:W-:Y:S05]  /*1b50*/  EXIT ;  /* 0x000000000000794d */ /* 0x000fea0003800000 */
        .weak           $__internal_1_$__cuda_sm20_rcp_rn_f32_slowpath
        .type           $__internal_1_$__cuda_sm20_rcp_rn_f32_slowpath,@function
        .size           $__internal_1_$__cuda_sm20_rcp_rn_f32_slowpath,(.L_x_460 - $__internal_1_$__cuda_sm20_rcp_rn_f32_slowpath)
$__internal_1_$__cuda_sm20_rcp_rn_f32_slowpath:
        /* <DEDUP_REMOVED lines=16> */
.L_x_143:
        /* <DEDUP_REMOVED lines=33> */
.L_x_145:
[----:B------:R0:W1:Y:S02]  /*1e70*/  MUFU.RCP R5, R0 ;  /* 0x0000000000057308 */ /* 0x0000640000001000 */
.L_x_144:
[----:B------:R-:W-:Y:S05]  /*1e80*/  BSYNC.RECONVERGENT B1 ;  /* 0x0000000000017941 */ /* 0x000fea0003800200 */
.L_x_142:
[----:B01----:R-:W-:Y:S01]  /*1e90*/  MOV R0, R5 ;  /* 0x0000000500007202 */ /* 0x003fe20000000f00 */
[----:B------:R-:W-:-:S04]  /*1ea0*/  HFMA2 R5, -RZ, RZ, 0, 0 ;  /* 0x00000000ff057431 */ /* 0x000fc800000001ff */
[----:B------:R-:W-:Y:S05]  /*1eb0*/  RET.REL.NODEC R4 `(softmax_forward_kernel5_no_mask) ;  /* 0xffffffe004507950 */ /* 0x000fea0003c3ffff */
.L_x_146:
        /* <DEDUP_REMOVED lines=12> */
.L_x_460:


//--------------------- .text.softmax_forward_kernel5 --------------------------
	.section	.text.softmax_forward_kernel5,"ax",@progbits
	.align	128
        .global         softmax_forward_kernel5
        .type           softmax_forward_kernel5,@function
        .size           softmax_forward_kernel5,(.L_x_461 - softmax_forward_kernel5)
        .other          softmax_forward_kernel5,@"STO_CUDA_ENTRY STV_DEFAULT"
softmax_forward_kernel5:
.text.softmax_forward_kernel5:
        /* <DEDUP_REMOVED lines=21> */
[-C--:B------:R-:W-:Y:S01]  /*0150*/  IABS R7, R3.reuse ;  /* 0x0000000300077213 */ /* 0x080fe20000000000 */
[----:B------:R-:W0:Y:S01]  /*0160*/  LDCU.64 UR4, c[0x0][0x358] ;  /* 0x00006b00ff0477ac */ /* 0x000e220008000a00 */
[----:B------:R-:W-:Y:S01]  /*0170*/  IABS R16, R14 ;  /* 0x0000000e00107213 */ /* 0x000fe20000000000 */
[----:B------:R-:W-:Y:S01]  /*0180*/  BSSY.RECONVERGENT B0, `(.L_x_147) ;  /* 0x00000e1000007945 */ /* 0x000fe20003800200 */
[----:B------:R-:W1:Y:S01]  /*0190*/  I2F.RP R2, R7 ;  /* 0x0000000700027306 */ /* 0x000e620000209400 */
[C---:B------:R-:W-:Y:S01]  /*01a0*/  ISETP.GE.AND P2, PT, R14.reuse, RZ, PT ;  /* 0x000000ff0e00720c */ /* 0x040fe20003f46270 */
[----:B------:R-:W-:Y:S01]  /*01b0*/  IMAD R14, R14, R3, RZ ;  /* 0x000000030e0e7224 */ /* 0x000fe200078e02ff */
[----:B------:R-:W-:Y:S01]  /*01c0*/  LOP3.LUT R15, R0, 0x1f, RZ, 0xc0, !PT ;  /* 0x0000001f000f7812 */ /* 0x000fe200078ec0ff */
[----:B------:R-:W2:Y:S01]  /*01d0*/  LDCU UR8, c[0x0][0x388] ;  /* 0x00007100ff0877ac */ /* 0x000ea20008000800 */
[----:B------:R-:W-:Y:S02]  /*01e0*/  MOV R23, RZ ;  /* 0x000000ff00177202 */ /* 0x000fe40000000f00 */
[----:B------:R-:W-:-:S02]  /*01f0*/  MOV R19, 0xff7fffff ;  /* 0xff7fffff00137802 */ /* 0x000fc40000000f00 */
[----:B------:R-:W-:Y:S01]  /*0200*/  SHF.R.S32.HI R17, RZ, 0x1f, R14 ;  /* 0x0000001fff117819 */ /* 0x000fe2000001140e */
        /* <DEDUP_REMOVED lines=9> */
[C---:B------:R-:W-:Y:S02]  /*02a0*/  IMAD R16, R7.reuse, R5, R16 ;  /* 0x0000000507107224 */ /* 0x040fe400078e0210 */
[----:B------:R-:W1:Y:S03]  /*02b0*/  LDC.64 R4, c[0x0][0x390] ;  /* 0x0000e400ff047b82 */ /* 0x000e660000000a00 */
[----:B------:R-:W-:-:S13]  /*02c0*/  ISETP.GT.U32.AND P0, PT, R7, R16, PT ;  /* 0x000000100700720c */ /* 0x000fda0003f04070 */
[----:B------:R-:W-:Y:S02]  /*02d0*/  @!P0 IADD3 R16, PT, PT, R16, -R7, RZ ;  /* 0x8000000710108210 */ /* 0x000fe40007ffe0ff */
[----:B------:R-:W-:Y:S02]  /*02e0*/  ISETP.NE.AND P0, PT, R3, RZ, PT ;  /* 0x000000ff0300720c */ /* 0x000fe40003f05270 */
[----:B------:R-:W-:-:S13]  /*02f0*/  ISETP.GT.U32.AND P1, PT, R7, R16, PT ;  /* 0x000000100700720c */ /* 0x000fda0003f24070 */
[----:B------:R-:W-:-:S04]  /*0300*/  @!P1 IADD3 R16, PT, PT, R16, -R7, RZ ;  /* 0x8000000710109210 */ /* 0x000fc80007ffe0ff */
[----:B------:R-:W-:Y:S02]  /*0310*/  @!P2 IADD3 R16, PT, PT, -R16, RZ, RZ ;  /* 0x000000ff1010a210 */ /* 0x000fe40007ffe1ff */
[----:B------:R-:W-:Y:S01]  /*0320*/  @!P0 LOP3.LUT R16, RZ, R3, RZ, 0x33, !PT ;  /* 0x00000003ff108212 */ /* 0x000fe200078e33ff */
[----:B-1----:R-:W-:-:S03]  /*0330*/  IMAD.WIDE R2, R14, 0x4, R4 ;  /* 0x000000040e027825 */ /* 0x002fc600078e0204 */
[----:B------:R-:W-:-:S04]  /*0340*/  SHF.R.S32.HI R7, RZ, 0x1f, R16 ;  /* 0x0000001fff077819 */ /* 0x000fc80000011410 */
[----:B------:R-:W-:-:S04]  /*0350*/  LEA.HI R7, R7, R16, RZ, 0x2 ;  /* 0x0000001007077211 */ /* 0x000fc800078f10ff */
[----:B------:R-:W-:-:S04]  /*0360*/  SHF.R.S32.HI R18, RZ, 0x2, R7 ;  /* 0x00000002ff127819 */ /* 0x000fc80000011407 */
[----:B------:R-:W-:-:S13]  /*0370*/  ISETP.GE.AND P0, PT, R15, R18, PT ;  /* 0x000000120f00720c */ /* 0x000fda0003f06270 */
[----:B0-2---:R-:W-:Y:S05]  /*0380*/  @P0 BRA `(.L_x_148) ;  /* 0x0000000c00000947 */ /* 0x005fea0003800000 */
        /* <DEDUP_REMOVED lines=25> */
[-C--:B------:R-:W-:Y:S02]  /*0520*/  FFMA.SAT R4, R13, R8.reuse, 0.5 ;  /* 0x3f0000000d047423 */ /* 0x080fe40000002008 */
[----:B------:R-:W-:Y:S01]  /*0530*/  FMUL R7, R7, UR6 ;  /* 0x0000000607077c20 */ /* 0x000fe20008400000 */
[-C--:B------:R-:W-:Y:S01]  /*0540*/  FFMA.RM R0, R0, R9.reuse, 12582913 ;  /* 0x4b40000100007423 */ /* 0x080fe20000004009 */
[-C--:B------:R-:W-:Y:S01]  /*0550*/  FFMA.RM R5, R4, R9.reuse, 12582913 ;  /* 0x4b40000104057423 */ /* 0x080fe20000004009 */
[-C--:B------:R-:W-:Y:S01]  /*0560*/  FFMA.SAT R4, R11, R8.reuse, 0.5 ;  /* 0x3f0000000b047423 */ /* 0x080fe20000002008 */
[-C--:B------:R-:W-:Y:S01]  /*0570*/  FFMA.SAT R24, R7, R8.reuse, 0.5 ;  /* 0x3f00000007187423 */ /* 0x080fe20000002008 */
[----:B------:R-:W-:Y:S01]  /*0580*/  FADD R10, R0, -12583039 ;  /* 0xcb40007f000a7421 */ /* 0x000fe20000000000 */
[C---:B------:R-:W-:Y:S01]  /*0590*/  FADD R6, R5.reuse, -12583039 ;  /* 0xcb40007f05067421 */ /* 0x040fe20000000000 */
[----:B------:R-:W-:Y:S01]  /*05a0*/  FFMA.RM R4, R4, R9, 12582913 ;  /* 0x4b40000104047423 */ /* 0x000fe20000004009 */
[----:B------:R-:W-:Y:S01]  /*05b0*/  SHF.L.U32 R5, R5, 0x17, RZ ;  /* 0x0000001705057819 */ /* 0x000fe200000006ff */
[----:B------:R-:W-:Y:S01]  /*05c0*/  FFMA R10, R21, 1.4426950216293334961, -R10 ;  /* 0x3fb8aa3b150a7823 */ /* 0x000fe2000000080a */
[----:B------:R-:W-:Y:S01]  /*05d0*/  FFMA R6, R13, 1.4426950216293334961, -R6 ;  /* 0x3fb8aa3b0d067823 */ /* 0x000fe20000000806 */
[C---:B------:R-:W-:Y:S01]  /*05e0*/  FADD R20, R4.reuse, -12583039 ;  /* 0xcb40007f04147421 */ /* 0x040fe20000000000 */
[----:B------:R-:W-:Y:S01]  /*05f0*/  SHF.L.U32 R4, R4, 0x17, RZ ;  /* 0x0000001704047819 */ /* 0x000fe200000006ff */
[----:B------:R-:W-:Y:S01]  /*0600*/  FFMA R10, R21, 1.925963033500011079e-08, R10 ;  /* 0x32a57060150a7823 */ /* 0x000fe2000000000a */
[----:B------:R-:W-:Y:S01]  /*0610*/  FMUL R21, R12, UR6 ;  /* 0x000000060c157c20 */ /* 0x000fe20008400000 */
[----:B------:R-:W-:Y:S01]  /*0620*/  FFMA R12, R13, 1.925963033500011079e-08, R6 ;  /* 0x32a570600d0c7823 */ /* 0x000fe20000000006 */
[----:B------:R-:W-:Y:S01]  /*0630*/  FFMA R20, R11, 1.4426950216293334961, -R20 ;  /* 0x3fb8aa3b0b147823 */ /* 0x000fe20000000814 */
[----:B------:R-:W-:Y:S01]  /*0640*/  SHF.L.U32 R13, R0, 0x17, RZ ;  /* 0x00000017000d7819 */ /* 0x000fe200000006ff */
[----:B------:R-:W-:Y:S01]  /*0650*/  FFMA.SAT R22, R21, R8, 0.5 ;  /* 0x3f00000015167423 */ /* 0x000fe20000002008 */
[----:B------:R-:W0:Y:S01]  /*0660*/  MUFU.EX2 R10, R10 ;  /* 0x0000000a000a7308 */ /* 0x000e220000000800 */
[----:B------:R-:W-:-:S02]  /*0670*/  FFMA R8, R11, 1.925963033500011079e-08, R20 ;  /* 0x32a570600b087823 */ /* 0x000fc40000000014 */
[-C--:B------:R-:W-:Y:S01]  /*0680*/  FFMA.RM R6, R22, R9.reuse, 12582913 ;  /* 0x4b40000116067423 */ /* 0x080fe20000004009 */
[----:B------:R-:W-:-:S03]  /*0690*/  FFMA.RM R9, R24, R9, 12582913 ;  /* 0x4b40000118097423 */ /* 0x000fc60000004009 */
[C---:B------:R-:W-:Y:S01]  /*06a0*/  FADD R22, R6.reuse, -12583039 ;  /* 0xcb40007f06167421 */ /* 0x040fe20000000000 */
[----:B------:R-:W1:Y:S01]  /*06b0*/  MUFU.EX2 R12, R12 ;  /* 0x0000000c000c7308 */ /* 0x000e620000000800 */
[C---:B------:R-:W-:Y:S01]  /*06c0*/  FADD R20, R9.reuse, -12583039 ;  /* 0xcb40007f09147421 */ /* 0x040fe20000000000 */
[----:B------:R-:W-:Y:S01]  /*06d0*/  SHF.L.U32 R9, R9, 0x17, RZ ;  /* 0x0000001709097819 */ /* 0x000fe200000006ff */
[----:B------:R-:W-:Y:S02]  /*06e0*/  FFMA R22, R21, 1.4426950216293334961, -R22 ;  /* 0x3fb8aa3b15167823 */ /* 0x000fe40000000816 */
[----:B------:R-:W-:Y:S02]  /*06f0*/  FFMA R20, R7, 1.4426950216293334961, -R20 ;  /* 0x3fb8aa3b07147823 */ /* 0x000fe40000000814 */
[----:B------:R-:W-:Y:S01]  /*0700*/  FFMA R11, R21, 1.925963033500011079e-08, R22 ;  /* 0x32a57060150b7823 */ /* 0x000fe20000000016 */
[----:B------:R-:W2:Y:S01]  /*0710*/  MUFU.EX2 R8, R8 ;  /* 0x0000000800087308 */ /* 0x000ea20000000800 */
[----:B------:R-:W-:Y:S01]  /*0720*/  FFMA R20, R7, 1.925963033500011079e-08, R20 ;  /* 0x32a5706007147823 */ /* 0x000fe20000000014 */
[----:B0-----:R-:W-:Y:S01]  /*0730*/  FMUL R0, R13, R10 ;  /* 0x0000000a0d007220 */ /* 0x001fe20000400000 */
[----:B------:R-:W-:-:S02]  /*0740*/  SHF.L.U32 R7, R6, 0x17, RZ ;  /* 0x0000001706077819 */ /* 0x000fc400000006ff */
[----:B------:R-:W-:-:S03]  /*0750*/  LOP3.LUT R21, R15, 0x20, RZ, 0xfc, !PT ;  /* 0x000000200f157812 */ /* 0x000fc600078efcff */
[----:B------:R-:W0:Y:S01]  /*0760*/  MUFU.EX2 R11, R11 ;  /* 0x0000000b000b7308 */ /* 0x000e220000000800 */
[----:B-1----:R-:W-:-:S04]  /*0770*/  FMUL R5, R5, R12 ;  /* 0x0000000c05057220 */ /* 0x002fc80000400000 */
[----:B------:R-:W-:-:S03]  /*0780*/  FFMA R5, RZ, R5, R0 ;  /* 0x00000005ff057223 */ /* 0x000fc60000000000 */
[----:B------:R-:W1:Y:S01]  /*0790*/  MUFU.EX2 R20, R20 ;  /* 0x0000001400147308 */ /* 0x000e620000000800 */
[----:B--2---:R-:W-:-:S04]  /*07a0*/  FFMA R4, R4, R8, R5 ;  /* 0x0000000804047223 */ /* 0x004fc80000000005 */
[----:B0-----:R-:W-:-:S04]  /*07b0*/  FFMA R4, R7, R11, R4 ;  /* 0x0000000b07047223 */ /* 0x001fc80000000004 */
[----:B-1----:R-:W-:-:S07]  /*07c0*/  FFMA R23, R9, R20, R4 ;  /* 0x0000001409177223 */ /* 0x002fce0000000004 */
.L_x_150:
[----:B------:R-:W-:Y:S05]  /*07d0*/  BSYNC.RECONVERGENT B1 ;  /* 0x0000000000017941 */ /* 0x000fea0003800200 */
.L_x_149:
        /* <DEDUP_REMOVED lines=8> */
.L_x_151:
        /* <DEDUP_REMOVED lines=18> */
[----:B------:R-:W-:-:S03]  /*0980*/  FFMA.SAT R29, R27, R20, 0.5 ;  /* 0x3f0000001b1d7423 */ /* 0x000fc60000002014 */
[----:B------:R-:W-:-:S04]  /*0990*/  FFMA.RM R19, R19, R0, 12582913 ;  /* 0x4b40000113137423 */ /* 0x000fc80000004000 */
[C---:B------:R-:W-:Y:S01]  /*09a0*/  FADD R4, R19.reuse, -12583039 ;  /* 0xcb40007f13047421 */ /* 0x040fe20000000000 */
[----:B------:R-:W-:-:S03]  /*09b0*/  SHF.L.U32 R26, R19, 0x17, RZ ;  /* 0x00000017131a7819 */ /* 0x000fc600000006ff */
[----:B------:R-:W-:Y:S01]  /*09c0*/  FFMA R24, R25, 1.4426950216293334961, -R4 ;  /* 0x3fb8aa3b19187823 */ /* 0x000fe20000000804 */
[----:B------:R-:W-:Y:S01]  /*09d0*/  FFMA.RM R4, R29, R0, 12582913 ;  /* 0x4b4000011d047423 */ /* 0x000fe20000004000 */
[----:B------:R-:W-:Y:S02]  /*09e0*/  FFMA.SAT R29, R5, R20, 0.5 ;  /* 0x3f000000051d7423 */ /* 0x000fe40000002014 */
[----:B------:R-:W-:Y:S01]  /*09f0*/  FFMA R25, R25, 1.925963033500011079e-08, R24 ;  /* 0x32a5706019197823 */ /* 0x000fe20000000018 */
[C---:B------:R-:W-:Y:S01]  /*0a00*/  FADD R24, R4.reuse, -12583039 ;  /* 0xcb40007f04187421 */ /* 0x040fe20000000000 */
[----:B------:R-:W-:Y:S01]  /*0a10*/  SHF.L.U32 R19, R4, 0x17, RZ ;  /* 0x0000001704137819 */ /* 0x000fe200000006ff */
[----:B------:R-:W-:Y:S02]  /*0a20*/  FFMA.RM R4, R29, R0, 12582913 ;  /* 0x4b4000011d047423 */ /* 0x000fe40000004000 */
[C---:B------:R-:W-:Y:S01]  /*0a30*/  FFMA R24, R27.reuse, 1.4426950216293334961, -R24 ;  /* 0x3fb8aa3b1b187823 */ /* 0x040fe20000000818 */
[----:B------:R-:W0:Y:S03]  /*0a40*/  MUFU.EX2 R25, R25 ;  /* 0x0000001900197308 */ /* 0x000e260000000800 */
[----:B------:R-:W-:-:S06]  /*0a50*/  FFMA R24, R27, 1.925963033500011079e-08, R24 ;  /* 0x32a570601b187823 */ /* 0x000fcc0000000018 */
[----:B------:R-:W1:Y:S01]  /*0a60*/  MUFU.EX2 R24, R24 ;  /* 0x0000001800187308 */ /* 0x000e620000000800 */
[----:B0-----:R-:W-:Y:S01]  /*0a70*/  FMUL R26, R26, R25 ;  /* 0x000000191a1a7220 */ /* 0x001fe20000400000 */
[----:B-1----:R-:W-:Y:S01]  /*0a80*/  FMUL R27, R19, R24 ;  /* 0x00000018131b7220 */ /* 0x002fe20000400000 */
[----:B------:R-:W-:Y:S01]  /*0a90*/  FMUL R19, R6, UR8 ;  /* 0x0000000806137c20 */ /* 0x000fe20008400000 */
[----:B------:R-:W-:Y:S02]  /*0aa0*/  FADD R6, R4, -12583039 ;  /* 0xcb40007f04067421 */ /* 0x000fe40000000000 */
[----:B------:R-:W-:Y:S01]  /*0ab0*/  FFMA R26, R26, R23, R27 ;  /* 0x000000171a1a7223 */ /* 0x000fe2000000001b */
[----:B------:R-:W-:Y:S01]  /*0ac0*/  FFMA.SAT R23, R19, R20, 0.5 ;  /* 0x3f00000013177423 */ /* 0x000fe20000002014 */
[----:B------:R-:W-:-:S03]  /*0ad0*/  FFMA R24, R5, 1.4426950216293334961, -R6 ;  /* 0x3fb8aa3b05187823 */ /* 0x000fc60000000806 */
[----:B------:R-:W-:Y:S01]  /*0ae0*/  FFMA.RM R6, R23, R0, 12582913 ;  /* 0x4b40000117067423 */ /* 0x000fe20000004000 */
[----:B------:R-:W-:Y:S01]  /*0af0*/  FFMA R24, R5, 1.925963033500011079e-08, R24 ;  /* 0x32a5706005187823 */ /* 0x000fe20000000018 */
[----:B------:R-:W-:Y:S01]  /*0b00*/  FADD R23, R7, -R22 ;  /* 0x8000001607177221 */ /* 0x000fe20000000000 */
[----:B------:R-:W-:Y:S01]  /*0b10*/  SHF.L.U32 R7, R4, 0x17, RZ ;  /* 0x0000001704077819 */ /* 0x000fe200000006ff */
[----:B------:R-:W-:Y:S01]  /*0b20*/  FADD R28, R6, -12583039 ;  /* 0xcb40007f061c7421 */ /* 0x000fe20000000000 */
[----:B------:R-:W0:Y:S01]  /*0b30*/  MUFU.EX2 R25, R24 ;  /* 0x0000001800197308 */ /* 0x000e220000000800 */
[----:B------:R-:W-:Y:S02]  /*0b40*/  FMUL R23, R23, UR8 ;  /* 0x0000000817177c20 */ /* 0x000fe40008400000 */
[----:B------:R-:W-:Y:S02]  /*0b50*/  FFMA R28, R19, 1.4426950216293334961, -R28 ;  /* 0x3fb8aa3b131c7823 */ /* 0x000fe4000000081c */
[----:B------:R-:W-:-:S02]  /*0b60*/  FFMA.SAT R27, R23, R20, 0.5 ;  /* 0x3f000000171b7423 */ /* 0x000fc40000002014 */
[----:B------:R-:W-:Y:S01]  /*0b70*/  FFMA R5, R19, 1.925963033500011079e-08, R28 ;  /* 0x32a5706013057823 */ /* 0x000fe2000000001c */
[----:B---3--:R-:W-:Y:S01]  /*0b80*/  FMNMX3 R19, R22, R8, R9, !PT ;  /* 0x0000000816137276 */ /* 0x008fe20007800009 */
[----:B------:R-:W-:-:S03]  /*0b90*/  FFMA.RM R4, R27, R0, 12582913 ;  /* 0x4b4000011b047423 */ /* 0x000fc60000004000 */
[----:B------:R-:W-:Y:S01]  /*0ba0*/  FMNMX3 R19, R19, R10, R11, !PT ;  /* 0x0000000a13137276 */ /* 0x000fe2000780000b */
[----:B------:R-:W1:Y:S04]  /*0bb0*/  MUFU.EX2 R5, R5 ;  /* 0x0000000500057308 */ /* 0x000e680000000800 */
[--C-:B------:R-:W-:Y:S01]  /*0bc0*/  FADD R22, R22, -R19.reuse ;  /* 0x8000001316167221 */ /* 0x100fe20000000000 */
[----:B0-----:R-:W-:Y:S01]  /*0bd0*/  FFMA R26, R7, R25, R26 ;  /* 0x00000019071a7223 */ /* 0x001fe2000000001a */
[----:B------:R-:W-:Y:S01]  /*0be0*/  SHF.L.U32 R7, R6, 0x17, RZ ;  /* 0x0000001706077819 */ /* 0x000fe200000006ff */
[--C-:B------:R-:W-:Y:S01]  /*0bf0*/  FADD R24, R9, -R19.reuse ;  /* 0x8000001309187221 */ /* 0x100fe20000000000 */
[----:B------:R-:W-:Y:S01]  /*0c00*/  FMUL R25, R22, UR8 ;  /* 0x0000000816197c20 */ /* 0x000fe20008400000 */
[C---:B------:R-:W-:Y:S01]  /*0c10*/  FADD R22, R4.reuse, -12583039 ;  /* 0xcb40007f04167421 */ /* 0x040fe20000000000 */
[----:B------:R-:W-:Y:S01]  /*0c20*/  FADD R11, R11, -R19 ;  /* 0x800000130b0b7221 */ /* 0x000fe20000000000 */
[----:B------:R-:W-:Y:S01]  /*0c30*/  SHF.L.U32 R4, R4, 0x17, RZ ;  /* 0x0000001704047819 */ /* 0x000fe200000006ff */
[----:B------:R-:W-:Y:S01]  /*0c40*/  FFMA.SAT R27, R25, R20, 0.5 ;  /* 0x3f000000191b7423 */ /* 0x000fe20000002014 */
[----:B------:R-:W-:-:S03]  /*0c50*/  FFMA R22, R23, 1.4426950216293334961, -R22 ;  /* 0x3fb8aa3b17167823 */ /* 0x000fc60000000816 */
[----:B------:R-:W-:Y:S01]  /*0c60*/  FFMA.RM R6, R27, R0, 12582913 ;  /* 0x4b4000011b067423 */ /* 0x000fe20000004000 */
[----:B-1----:R-:W-:Y:S01]  /*0c70*/  FFMA R5, R7, R5, R26 ;  /* 0x0000000507057223 */ /* 0x002fe2000000001a */
[--C-:B------:R-:W-:Y:S01]  /*0c80*/  FADD R7, R8, -R19.reuse ;  /* 0x8000001308077221 */ /* 0x100fe20000000000 */
[----:B------:R-:W-:Y:S01]  /*0c90*/  FFMA R23, R23, 1.925963033500011079e-08, R22 ;  /* 0x32a5706017177823 */ /* 0x000fe20000000016 */
[----:B------:R-:W-:Y:S01]  /*0ca0*/  FADD R8, R6, -12583039 ;  /* 0xcb40007f06087421 */ /* 0x000fe20000000000 */
[----:B------:R-:W-:Y:S01]  /*0cb0*/  FADD R27, R10, -R19 ;  /* 0x800000130a1b7221 */ /* 0x000fe20000000000 */
[----:B------:R-:W-:Y:S01]  /*0cc0*/  FMUL R7, R7, UR8 ;  /* 0x0000000807077c20 */ /* 0x000fe20008400000 */
[----:B------:R-:W0:Y:S01]  /*0cd0*/  MUFU.EX2 R10, R23 ;  /* 0x00000017000a7308 */ /* 0x000e220000000800 */
[----:B------:R-:W-:Y:S01]  /*0ce0*/  FFMA R8, R25, 1.4426950216293334961, -R8 ;  /* 0x3fb8aa3b19087823 */ /* 0x000fe20000000808 */
[----:B------:R-:W-:Y:S01]  /*0cf0*/  FMUL R27, R27, UR8 ;  /* 0x000000081b1b7c20 */ /* 0x000fe20008400000 */
[----:B------:R-:W-:-:S02]  /*0d00*/  FFMA.SAT R9, R7, R20, 0.5 ;  /* 0x3f00000007097423 */ /* 0x000fc40000002014 */
[----:B------:R-:W-:Y:S01]  /*0d10*/  FFMA R22, R25, 1.925963033500011079e-08, R8 ;  /* 0x32a5706019167823 */ /* 0x000fe20000000008 */
[----:B------:R-:W-:Y:S01]  /*0d20*/  FMUL R25, R24, UR8 ;  /* 0x0000000818197c20 */ /* 0x000fe20008400000 */
[----:B------:R-:W-:Y:S01]  /*0d30*/  FFMA.RM R8, R9, R0, 12582913 ;  /* 0x4b40000109087423 */ /* 0x000fe20000004000 */
[----:B------:R-:W-:Y:S01]  /*0d40*/  FMUL R9, R11, UR8 ;  /* 0x000000080b097c20 */ /* 0x000fe20008400000 */
[-C--:B------:R-:W-:Y:S01]  /*0d50*/  FFMA.SAT R29, R27, R20.reuse, 0.5 ;  /* 0x3f0000001b1d7423 */ /* 0x080fe20000002014 */
[-C--:B------:R-:W-:Y:S01]  /*0d60*/  FFMA.SAT R11, R25, R20.reuse, 0.5 ;  /* 0x3f000000190b7423 */ /* 0x080fe20000002014 */
[----:B------:R-:W-:Y:S01]  /*0d70*/  FADD R24, R8, -12583039 ;  /* 0xcb40007f08187421 */ /* 0x000fe20000000000 */
[----:B------:R-:W-:Y:S01]  /*0d80*/  FFMA.SAT R26, R9, R20, 0.5 ;  /* 0x3f000000091a7423 */ /* 0x000fe20000002014 */
[----:B------:R-:W1:Y:S01]  /*0d90*/  MUFU.EX2 R22, R22 ;  /* 0x0000001600167308 */ /* 0x000e620000000800 */
[-C--:B------:R-:W-:Y:S01]  /*0da0*/  FFMA.RM R20, R11, R0.reuse, 12582913 ;  /* 0x4b4000010b147423 */ /* 0x080fe20000004000 */
[----:B------:R-:W-:Y:S01]  /*0db0*/  FFMA R24, R7, 1.4426950216293334961, -R24 ;  /* 0x3fb8aa3b07187823 */ /* 0x000fe20000000818 */
[-C--:B------:R-:W-:Y:S01]  /*0dc0*/  FFMA.RM R11, R29, R0.reuse, 12582913 ;  /* 0x4b4000011d0b7423 */ /* 0x080fe20000004000 */
[----:B------:R-:W-:Y:S01]  /*0dd0*/  FFMA.RM R0, R26, R0, 12582913 ;  /* 0x4b4000011a007423 */ /* 0x000fe20000004000 */
[----:B------:R-:W-:Y:S01]  /*0de0*/  SHF.L.U32 R8, R8, 0x17, RZ ;  /* 0x0000001708087819 */ /* 0x000fe200000006ff */
[----:B------:R-:W-:Y:S01]  /*0df0*/  FFMA R7, R7, 1.925963033500011079e-08, R24 ;  /* 0x32a5706007077823 */ /* 0x000fe20000000018 */
[----:B------:R-:W-:Y:S01]  /*0e00*/  FADD R24, R20, -12583039 ;  /* 0xcb40007f14187421 */ /* 0x000fe20000000000 */
[----:B------:R-:W-:Y:S01]  /*0e10*/  FADD R26, R11, -12583039 ;  /* 0xcb40007f0b1a7421 */ /* 0x000fe20000000000 */
[----:B0-----:R-:W-:Y:S01]  /*0e20*/  FFMA R4, R4, R10, R5 ;  /* 0x0000000a04047223 */ /* 0x001fe20000000005 */
[----:B------:R-:W-:Y:S01]  /*0e30*/  SHF.L.U32 R5, R20, 0x17, RZ ;  /* 0x0000001714057819 */ /* 0x000fe200000006ff */
[----:B------:R-:W-:Y:S01]  /*0e40*/  FFMA R24, R25, 1.4426950216293334961, -R24 ;  /* 0x3fb8aa3b19187823 */ /* 0x000fe20000000818 */
[----:B------:R-:W0:Y:S01]  /*0e50*/  MUFU.EX2 R7, R7 ;  /* 0x0000000700077308 */ /* 0x000e220000000800 */
[----:B------:R-:W-:Y:S01]  /*0e60*/  FFMA R26, R27, 1.4426950216293334961, -R26 ;  /* 0x3fb8aa3b1b1a7823 */ /* 0x000fe2000000081a */
[----:B------:R-:W-:Y:S01]  /*0e70*/  SHF.L.U32 R11, R11, 0x17, RZ ;  /* 0x000000170b0b7819 */ /* 0x000fe200000006ff */
[----:B------:R-:W-:Y:S01]  /*0e80*/  FFMA R23, R25, 1.925963033500011079e-08, R24 ;  /* 0x32a5706019177823 */ /* 0x000fe20000000018 */
[----:B------:R-:W-:Y:S01]  /*0e90*/  FADD R24, R0, -12583039 ;  /* 0xcb40007f00187421 */ /* 0x000fe20000000000 */
[----:B------:R-:W-:Y:S01]  /*0ea0*/  FFMA R26, R27, 1.925963033500011079e-08, R26 ;  /* 0x32a570601b1a7823 */ /* 0x000fe2000000001a */
[----:B------:R-:W-:-:S02]  /*0eb0*/  SHF.L.U32 R25, R6, 0x17, RZ ;  /* 0x0000001706197819 */ /* 0x000fc400000006ff */
[----:B------:R-:W-:Y:S01]  /*0ec0*/  FFMA R24, R9, 1.4426950216293334961, -R24 ;  /* 0x3fb8aa3b09187823 */ /* 0x000fe20000000818 */
[----:B------:R-:W2:Y:S01]  /*0ed0*/  MUFU.EX2 R23, R23 ;  /* 0x0000001700177308 */ /* 0x000ea20000000800 */
[----:B------:R-:W-:Y:S01]  /*0ee0*/  SHF.L.U32 R0, R0, 0x17, RZ ;  /* 0x0000001700007819 */ /* 0x000fe200000006ff */
[----:B-1----:R-:W-:Y:S01]  /*0ef0*/  FMUL R25, R25, R22 ;  /* 0x0000001619197220 */ /* 0x002fe20000400000 */
[----:B------:R-:W-:-:S05]  /*0f00*/  FFMA R24, R9, 1.925963033500011079e-08, R24 ;  /* 0x32a5706009187823 */ /* 0x000fca0000000018 */
[----:B------:R-:W1:Y:S01]  /*0f10*/  MUFU.EX2 R9, R26 ;  /* 0x0000001a00097308 */ /* 0x000e620000000800 */
[----:B0-----:R-:W-:-:S04]  /*0f20*/  FMUL R7, R8, R7 ;  /* 0x0000000708077220 */ /* 0x001fc80000400000 */
[----:B------:R-:W-:-:S03]  /*0f30*/  FFMA R4, R4, R25, R7 ;  /* 0x0000001904047223 */ /* 0x000fc60000000007 */
[----:B------:R-:W0:Y:S01]  /*0f40*/  MUFU.EX2 R24, R24 ;  /* 0x0000001800187308 */ /* 0x000e220000000800 */
[----:B--2---:R-:W-:-:S04]  /*0f50*/  FFMA R4, R5, R23, R4 ;  /* 0x0000001705047223 */ /* 0x004fc80000000004 */
[----:B-1----:R-:W-:-:S04]  /*0f60*/  FFMA R9, R11, R9, R4 ;  /* 0x000000090b097223 */ /* 0x002fc80000000004 */
[----:B0-----:R-:W-:Y:S01]  /*0f70*/  FFMA R23, R0, R24, R9 ;  /* 0x0000001800177223 */ /* 0x001fe20000000009 */
[----:B------:R-:W-:Y:S06]  /*0f80*/  @!P0 BRA `(.L_x_151) ;  /* 0xfffffff800348947 */ /* 0x000fec000383ffff */
.L_x_148:
[----:B------:R-:W-:Y:S05]  /*0f90*/  BSYNC.RECONVERGENT B0 ;  /* 0x0000000000007941 */ /* 0x000fea0003800200 */
.L_x_147:
[----:B------:R-:W-:Y:S01]  /*0fa0*/  LEA R5, R18, R15, 0x2 ;  /* 0x0000000f12057211 */ /* 0x000fe200078e10ff */
[----:B------:R-:W-:Y:S03]  /*0fb0*/  BSSY.RECONVERGENT B0, `(.L_x_152) ;  /* 0x000001f000007945 */ /* 0x000fe60003800200 */
[----:B------:R-:W-:-:S13]  /*0fc0*/  ISETP.GT.U32.AND P0, PT, R5, R16, PT ;  /* 0x000000100500720c */ /* 0x000fda0003f04070 */
        /* <DEDUP_REMOVED lines=23> */
[----:B------:R-:W-:-:S03]  /*1140*/  FFMA R9, R6, 1.925963033500011079e-08, R9 ;  /* 0x32a5706006097823 */ /* 0x000fc60000000009 */
[----:B------:R-:W0:Y:S08]  /*1150*/  MUFU.EX2 R2, R3 ;  /* 0x0000000300027308 */ /* 0x000e300000000800 */
[----:B------:R-:W1:Y:S01]  /*1160*/  MUFU.EX2 R9, R9 ;  /* 0x0000000900097308 */ /* 0x000e620000000800 */
[----:B0-----:R-:W-:-:S04]  /*1170*/  FMUL R2, R5, R2 ;  /* 0x0000000205027220 */ /* 0x001fc80000400000 */
[----:B------:R-:W-:-:S04]  /*1180*/  FMUL R2, R23, R2 ;  /* 0x0000000217027220 */ /* 0x000fc80000400000 */
[----:B-1----:R-:W-:-:S07]  /*1190*/  FFMA R23, R7, R9, R2 ;  /* 0x0000000907177223 */ /* 0x002fce0000000002 */
.L_x_153:
[----:B------:R-:W-:Y:S05]  /*11a0*/  BSYNC.RECONVERGENT B0 ;  /* 0x0000000000007941 */ /* 0x000fea0003800200 */
.L_x_152:
[----:B------:R-:W0:Y:S01]  /*11b0*/  SHFL.BFLY PT, R0, R19, 0x10, 0x1f ;  /* 0x0e001f0013007f89 */ /* 0x000e2200000e0000 */
[----:B------:R-:W1:Y:S01]  /*11c0*/  LDCU UR6, c[0x0][0x388] ;  /* 0x00007100ff0677ac */ /* 0x000e620008000800 */
[----:B0-----:R-:W-:-:S04]  /*11d0*/  FSETP.GEU.AND P0, PT, R19, R0, PT ;  /* 0x000000001300720b */ /* 0x001fc80003f0e000 */
[----:B------:R-:W-:-:S05]  /*11e0*/  FSEL R0, R0, R19, !P0 ;  /* 0x0000001300007208 */ /* 0x000fca0004000000 */
[----:B------:R-:W0:Y:S02]  /*11f0*/  SHFL.BFLY PT, R3, R0, 0x8, 0x1f ;  /* 0x0d001f0000037f89 */ /* 0x000e2400000e0000 */
[----:B0-----:R-:W-:-:S04]  /*1200*/  FSETP.GEU.AND P0, PT, R0, R3, PT ;  /* 0x000000030000720b */ /* 0x001fc80003f0e000 */
[----:B------:R-:W-:Y:S01]  /*1210*/  FSEL R3, R3, R0, !P0 ;  /* 0x0000000003037208 */ /* 0x000fe20004000000 */
[----:B------:R-:W-:-:S04]  /*1220*/  HFMA2 R0, -RZ, RZ, 0.96630859375, -0.0022525787353515625 ;  /* 0x3bbb989dff007431 */ /* 0x000fc800000001ff */
[----:B------:R-:W0:Y:S02]  /*1230*/  SHFL.BFLY PT, R2, R3, 0x4, 0x1f ;  /* 0x0c801f0003027f89 */ /* 0x000e2400000e0000 */
[----:B0-----:R-:W-:-:S04]  /*1240*/  FSETP.GEU.AND P0, PT, R3, R2, PT ;  /* 0x000000020300720b */ /* 0x001fc80003f0e000 */
[----:B------:R-:W-:Y:S02]  /*1250*/  FSEL R2, R2, R3, !P0 ;  /* 0x0000000302027208 */ /* 0x000fe40004000000 */
[----:B------:R-:W-:-:S03]  /*1260*/  MOV R3, 0x437c0000 ;  /* 0x437c000000037802 */ /* 0x000fc60000000f00 */
[----:B------:R-:W0:Y:S02]  /*1270*/  SHFL.BFLY PT, R5, R2, 0x2, 0x1f ;  /* 0x0c401f0002057f89 */ /* 0x000e2400000e0000 */
[----:B0-----:R-:W-:-:S04]  /*1280*/  FSETP.GEU.AND P0, PT, R2, R5, PT ;  /* 0x000000050200720b */ /* 0x001fc80003f0e000 */
[----:B------:R-:W-:-:S05]  /*1290*/  FSEL R5, R5, R2, !P0 ;  /* 0x0000000205057208 */ /* 0x000fca0004000000 */
[----:B------:R-:W0:Y:S02]  /*12a0*/  SHFL.BFLY PT, R4, R5, 0x1, 0x1f ;  /* 0x0c201f0005047f89 */ /* 0x000e2400000e0000 */
[----:B0-----:R-:W-:-:S04]  /*12b0*/  FSETP.GEU.AND P0, PT, R5, R4, PT ;  /* 0x000000040500720b */ /* 0x001fc80003f0e000 */
[----:B------:R-:W-:Y:S02]  /*12c0*/  FSEL R4, R4, R5, !P0 ;  /* 0x0000000504047208 */ /* 0x000fe40004000000 */
[----:B------:R-:W-:-:S03]  /*12d0*/  ISETP.GT.AND P0, PT, R15, R16, PT ;  /* 0x000000100f00720c */ /* 0x000fc60003f04270 */
[----:B------:R-:W-:-:S04]  /*12e0*/  FADD R19, -R4, R19 ;  /* 0x0000001304137221 */ /* 0x000fc80000000100 */
[----:B-1----:R-:W-:-:S04]  /*12f0*/  FMUL R19, R19, UR6 ;  /* 0x0000000613137c20 */ /* 0x002fc80008400000 */
        /* <DEDUP_REMOVED lines=19> */
[----:B------:R-:W-:Y:S06]  /*1430*/  @P0 EXIT ;  /* 0x000000000000094d */ /* 0x000fec0003800000 */
[----:B------:R-:W-:Y:S01]  /*1440*/  IADD3 R0, PT, PT, R7, 0x1800000, RZ ;  /* 0x0180000007007810 */ /* 0x000fe20007ffe0ff */
[----:B------:R-:W0:Y:S01]  /*1450*/  LDCU UR10, c[0x0][0x388] ;  /* 0x00007100ff0a77ac */ /* 0x000e220008000800 */
[----:B------:R-:W-:Y:S02]  /*1460*/  BSSY.RECONVERGENT B0, `(.L_x_154) ;  /* 0x000000e000007945 */ /* 0x000fe40003800200 */
[----:B------:R-:W-:Y:S01]  /*1470*/  LOP3.LUT R0, R0, 0x7f800000, RZ, 0xc0, !PT ;  /* 0x7f80000000007812 */ /* 0x000fe200078ec0ff */
[----:B------:R-:W1:Y:S03]  /*1480*/  LDCU.64 UR8, c[0x0][0x390] ;  /* 0x00007200ff0877ac */ /* 0x000e660008000a00 */
[----:B------:R-:W-:Y:S01]  /*1490*/  ISETP.GT.U32.AND P0, PT, R0, 0x1ffffff, PT ;  /* 0x01ffffff0000780c */ /* 0x000fe20003f04070 */
[----:B------:R-:W2:-:S12]  /*14a0*/  LDCU.64 UR6, c[0x0][0x380] ;  /* 0x00007000ff0677ac */ /* 0x000e980008000a00 */
[----:B0-----:R-:W-:Y:S05]  /*14b0*/  @P0 BRA `(.L_x_155) ;  /* 0x0000000000100947 */ /* 0x001fea0003800000 */
[----:B------:R-:W-:-:S07]  /*14c0*/  MOV R6, 0x14e0 ;  /* 0x000014e000067802 */ /* 0x000fce0000000f00 */
[----:B-12---:R-:W-:Y:S05]  /*14d0*/  CALL.REL.NOINC `($__internal_2_$__cuda_sm20_rcp_rn_f32_slowpath) ;  /* 0x0000000000887944 */ /* 0x006fea0003c00000 */
[----:B------:R-:W-:Y:S01]  /*14e0*/  MOV R0, R3 ;  /* 0x0000000300007202 */ /* 0x000fe20000000f00 */
[----:B------:R-:W-:Y:S06]  /*14f0*/  BRA `(.L_x_156) ;  /* 0x0000000000107947 */ /* 0x000fec0003800000 */
.L_x_155:
[----:B------:R-:W0:Y:S02]  /*1500*/  MUFU.RCP R0, R7 ;  /* 0x0000000700007308 */ /* 0x000e240000001000 */
[----:B0-----:R-:W-:-:S04]  /*1510*/  FFMA R2, R7, R0, -1 ;  /* 0xbf80000007027423 */ /* 0x001fc80000000000 */
[----:B------:R-:W-:-:S04]  /*1520*/  FADD.FTZ R3, -R2, -RZ ;  /* 0x800000ff02037221 */ /* 0x000fc80000010100 */
[----:B------:R-:W-:-:S07]  /*1530*/  FFMA R0, R0, R3, R0 ;  /* 0x0000000300007223 */ /* 0x000fce0000000000 */
.L_x_156:
[----:B-12---:R-:W-:Y:S05]  /*1540*/  BSYNC.RECONVERGENT B0 ;  /* 0x0000000000007941 */ /* 0x006fea0003800200 */
.L_x_154:
[----:B------:R-:W-:-:S04]  /*1550*/  IADD3 R9, P0, PT, R14, R15, RZ ;  /* 0x0000000f0e097210 */ /* 0x000fc80007f1e0ff */
[----:B0-----:R-:W-:Y:S02]  /*1560*/  LEA.HI.X.SX32 R2, R15, R17, 0x1, P0 ;  /* 0x000000110f027211 */ /* 0x001fe400000f0eff */
[C---:B------:R-:W-:Y:S02]  /*1570*/  SHF.L.U32 R7, R9.reuse, 0x2, RZ ;  /* 0x0000000209077819 */ /* 0x040fe400000006ff */
[----:B------:R-:W-:Y:S02]  /*1580*/  SHF.L.U64.HI R9, R9, 0x2, R2 ;  /* 0x0000000209097819 */ /* 0x000fe40000010202 */
[----:B------:R-:W-:-:S04]  /*1590*/  IADD3 R2, P0, PT, R7, UR8, RZ ;  /* 0x0000000807027c10 */ /* 0x000fc8000ff1e0ff */
[----:B------:R-:W-:-:S06]  /*15a0*/  IADD3.X R3, PT, PT, R9, UR9, RZ, P0, !PT ;  /* 0x0000000909037c10 */ /* 0x000fcc00087fe4ff */
[----:B------:R0:W2:Y:S01]  /*15b0*/  LDG.E.EF R3, desc[UR4][R2.64] ;  /* 0x0000000402037981 */ /* 0x0000a2000c0e1900 */
[----:B------:R-:W-:Y:S01]  /*15c0*/  HFMA2 R6, -RZ, RZ, 0.96630859375, -0.0022525787353515625 ;  /* 0x3bbb989dff067431 */ /* 0x000fe200000001ff */
[----:B------:R-:W-:Y:S02]  /*15d0*/  MOV R11, 0x437c0000 ;  /* 0x437c0000000b7802 */ /* 0x000fe40000000f00 */
[----:B------:R-:W-:Y:S02]  /*15e0*/  IADD3 R15, PT, PT, R15, 0x20, RZ ;  /* 0x000000200f0f7810 */ /* 0x000fe40007ffe0ff */
[----:B0-----:R-:W-:Y:S01]  /*15f0*/  IADD3 R2, P0, PT, R7, UR6, RZ ;  /* 0x0000000607027c10 */ /* 0x001fe2000ff1e0ff */
[----:B--2---:R-:W-:-:S03]  /*1600*/  FADD R5, -R4, R3 ;  /* 0x0000000304057221 */ /* 0x004fc60000000100 */
[----:B------:R-:W-:Y:S02]  /*1610*/  IADD3.X R3, PT, PT, R9, UR7, RZ, P0, !PT ;  /* 0x0000000709037c10 */ /* 0x000fe400087fe4ff */
[----:B------:R-:W-:Y:S01]  /*1620*/  ISETP.GT.AND P0, PT, R15, R16, PT ;  /* 0x000000100f00720c */ /* 0x000fe20003f04270 */
        /* <DEDUP_REMOVED lines=11> */
[----:B------:R-:W-:Y:S05]  /*16e0*/  @!P0 BRA `(.L_x_154) ;  /* 0xfffffffc00988947 */ /* 0x000fea000383ffff */
[----:B------:R-:W-:Y:S05]  /*16f0*/  EXIT ;  /* 0x000000000000794d */ /* 0x000fea0003800000 */
        .weak           $__internal_2_$__cuda_sm20_rcp_rn_f32_slowpath
        .type           $__internal_2_$__cuda_sm20_rcp_rn_f32_slowpath,@function
        .size           $__internal_2_$__cuda_sm20_rcp_rn_f32_slowpath,(.L_x_461 - $__internal_2_$__cuda_sm20_rcp_rn_f32_slowpath)
$__internal_2_$__cuda_sm20_rcp_rn_f32_slowpath:
        /* <DEDUP_REMOVED lines=16> */
.L_x_158:
        /* <DEDUP_REMOVED lines=33> */
.L_x_160:
[----:B------:R0:W1:Y:S02]  /*1a10*/  MUFU.RCP R3, R0 ;  /* 0x0000000000037308 */ /* 0x0000640000001000 */
.L_x_159:
[----:B------:R-:W-:Y:S05]  /*1a20*/  BSYNC.RECONVERGENT B1 ;  /* 0x0000000000017941 */ /* 0x000fea0003800200 */
.L_x_157:
[----:B------:R-:W-:-:S04]  /*1a30*/  MOV R7, 0x0 ;  /* 0x0000000000077802 */ /* 0x000fc80000000f00 */
[----:B01----:R-:W-:Y:S05]  /*1a40*/  RET.REL.NODEC R6 `(softmax_forward_kernel5) ;  /* 0xffffffe4066c7950 */ /* 0x003fea0003c3ffff */
.L_x_161:
        /* <DEDUP_REMOVED lines=11> */
.L_x_461:


//--------------------- .text.softmax_autoregressive_backward_kernel2 --------------------------
	.section	.text.softmax_autoregressive_backward_kernel2,"ax",@progbits
	.align	128
        .global         softmax_autoregressive_backward_kernel2
        .type           softmax_autoregressive_backward_kernel2,@function
        .size           softmax_autoregressive_backward_kernel2,(.L_x_463 - softmax_autoregressive_backward_kernel2)
        .other          softmax_autoregressive_backward_kernel2,@"STO_CUDA_ENTRY STV_DEFAULT"
softmax_autoregressive_backward_kernel2:
.text.softmax_autoregressive_backward_kernel2:
[----:B------:R-:W-:Y:S01]  /*0000*/  LDC R1, c[0x0][0x37c] ;  /* 0x0000df00ff017b82 */ /* 0x000fe20000000800 */
[----:B------:R-:W0:Y:S07]  /*0010*/  S2R R0, SR_TID.X ;  /* 0x0000000000007919 */ /* 0x000e2e0000002100 */
[----:B------:R-:W0:Y:S01]  /*0020*/  S2UR UR4, SR_CTAID.X ;  /* 0x00000000000479c3 */ /* 0x000e220000002500 */
[----:B------:R-:W1:Y:S07]  /*0030*/  LDCU UR5, c[0x0][0x39c] ;  /* 0x00007380ff0577ac */ /* 0x000e6e0008000800 */
[----:B------:R-:W0:Y:S02]  /*0040*/  LDC R9, c[0x0][0x360] ;  /* 0x0000d800ff097b82 */ /* 0x000e240000000800 */
[----:B0-----:R-:W-:-:S05]  /*0050*/  IMAD R9, R9, UR4, R0 ;  /* 0x0000000409097c24 */ /* 0x001fca000f8e0200 */
[----:B-1----:R-:W-:-:S13]  /*0060*/  ISETP.GE.AND P0, PT, R9, UR5, PT ;  /* 0x0000000509007c0c */ /* 0x002fda000bf06270 */
[----:B------:R-:W-:Y:S05]  /*0070*/  @P0 EXIT ;  /* 0x000000000000094d */ /* 0x000fea0003800000 */
[----:B------:R-:W0:Y:S02]  /*0080*/  LDC.64 R2, c[0x0][0x3a0] ;  /* 0x0000e800ff027b82 */ /* 0x000e240000000a00 */
[----:B0-----:R-:W-:-:S04]  /*0090*/  IABS R7, R3 ;  /* 0x0000000300077213 */ /* 0x001fc80000000000 */
[----:B------:R-:W0:Y:S08]  /*00a0*/  I2F.RP R0, R7 ;  /* 0x0000000700007306 */ /* 0x000e300000209400 */
[----:B0-----:R-:W0:Y:S02]  /*00b0*/  MUFU.RCP R0, R0 ;  /* 0x0000000000007308 */ /* 0x001e240000001000 */
[----:B0-----:R-:W-:-:S06]  /*00c0*/  VIADD R4, R0, 0xffffffe ;  /* 0x0ffffffe00047836 */ /* 0x001fcc0000000000 */
[----:B------:R0:W1:Y:S02]  /*00d0*/  F2I.FTZ.U32.TRUNC.NTZ R5, R4 ;  /* 0x0000000400057305 */ /* 0x000064000021f000 */
[----:B0-----:R-:W-:Y:S02]  /*00e0*/  HFMA2 R4, -RZ, RZ, 0, 0 ;  /* 0x00000000ff047431 */ /* 0x001fe400000001ff */
[----:B-1----:R-:W-:-:S04]  /*00f0*/  IMAD.MOV R6, RZ, RZ, -R5 ;  /* 0x000000ffff067224 */ /* 0x002fc800078e0a05 */
[----:B------:R-:W-:Y:S01]  /*0100*/  IMAD R11, R6, R7, RZ ;  /* 0x00000007060b7224 */ /* 0x000fe200078e02ff */
[----:B------:R-:W-:Y:S02]  /*0110*/  IABS R6, R2 ;  /* 0x0000000200067213 */ /* 0x000fe40000000000 */
[----:B------:R-:W-:Y:S01]  /*0120*/  LOP3.LUT R2, R2, R3, RZ, 0x3c, !PT ;  /* 0x0000000302027212 */ /* 0x000fe200078e3cff */
[----:B------:R-:W-:-:S03]  /*0130*/  IMAD.HI.U32 R5, R5, R11, R4 ;  /* 0x0000000b05057227 */ /* 0x000fc600078e0004 */
[----:B------:R-:W-:-:S03]  /*0140*/  ISETP.GE.AND P1, PT, R2, RZ, PT ;  /* 0x000000ff0200720c */ /* 0x000fc60003f26270 */
[----:B------:R-:W-:-:S04]  /*0150*/  IMAD.HI.U32 R5, R5, R6, RZ ;  /* 0x0000000605057227 */ /* 0x000fc800078e00ff */
[----:B------:R-:W-:-:S04]  /*0160*/  IMAD.MOV R0, RZ, RZ, -R5 ;  /* 0x000000ffff007224 */ /* 0x000fc800078e0a05 */
[----:B------:R-:W-:-:S05]  /*0170*/  IMAD R0, R7, R0, R6 ;  /* 0x0000000007007224 */ /* 0x000fca00078e0206 */
[----:B------:R-:W-:-:S13]  /*0180*/  ISETP.GT.U32.AND P2, PT, R7, R0, PT ;  /* 0x000000000700720c */ /* 0x000fda0003f44070 */
[----:B------:R-:W-:Y:S01]  /*0190*/  @!P2 IMAD.IADD R0, R0, 0x1, -R7 ;  /* 0x000000010000a824 */ /* 0x000fe200078e0a07 */
[----:B------:R-:W-:Y:S02]  /*01a0*/  @!P2 IADD3 R5, PT, PT, R5, 0x1, RZ ;  /* 0x000000010505a810 */ /* 0x000fe40007ffe0ff */
[----:B------:R-:W-:Y:S02]  /*01b0*/  ISETP.NE.AND P2, PT, R3, RZ, PT ;  /* 0x000000ff0300720c */ /* 0x000fe40003f45270 */
[----:B------:R-:W-:-:S13]  /*01c0*/  ISETP.GE.U32.AND P0, PT, R0, R7, PT ;  /* 0x000000070000720c */ /* 0x000fda0003f06070 */
[----:B------:R-:W-:-:S04]  /*01d0*/  @P0 VIADD R5, R5, 0x1 ;  /* 0x0000000105050836 */ /* 0x000fc80000000000 */
[----:B------:R-:W-:Y:S01]  /*01e0*/  @!P1 IMAD.MOV R5, RZ, RZ, -R5 ;  /* 0x000000ffff059224 */ /* 0x000fe200078e0a05 */
[----:B------:R-:W-:-:S04]  /*01f0*/  @!P2 LOP3.LUT R5, RZ, R3, RZ, 0x33, !PT ;  /* 0x00000003ff05a212 */ /* 0x000fc800078e33ff */
[----:B------:R-:W-:-:S04]  /*0200*/  I2FP.F32.S32 R3, R5 ;  /* 0x0000000500037245 */ /* 0x000fc80000201400 */
[----:B------:R-:W-:Y:S01]  /*0210*/  IADD3 R0, PT, PT, R3, -0xd000000, RZ ;  /* 0xf300000003007810 */ /* 0x000fe20007ffe0ff */
[----:B------:R0:W1:Y:S03]  /*0220*/  MUFU.RSQ R2, R3 ;  /* 0x0000000300027308 */ /* 0x0000660000001400 */
[----:B------:R-:W-:-:S13]  /*0230*/  ISETP.GT.U32.AND P0, PT, R0, 0x727fffff, PT ;  /* 0x727fffff0000780c */ /* 0x000fda0003f04070 */
[----:B0-----:R-:W-:Y:S05]  /*0240*/  @!P0 BRA `(.L_x_162) ;  /* 0x00000000000c8947 */ /* 0x001fea0003800000 */
[----:B------:R-:W-:-:S07]  /*0250*/  MOV R4, 0x270 ;  /* 0x0000027000047802 */ /* 0x000fce0000000f00 */
[----:B-1----:R-:W-:Y:S05]  /*0260*/  CALL.REL.NOINC `($__internal_4_$__cuda_sm20_sqrt_rn_f32_slowpath) ;  /* 0x0000001000c47944 */ /* 0x002fea0003c00000 */
[----:B------:R-:W-:Y:S05]  /*0270*/  BRA `(.L_x_163) ;  /* 0x0000000000107947 */ /* 0x000fea0003800000 */
.L_x_162:
[----:B-1----:R-:W-:Y:S01]  /*0280*/  FMUL.FTZ R0, R3, R2 ;  /* 0x0000000203007220 */ /* 0x002fe20000410000 */
[----:B------:R-:W-:-:S03]  /*0290*/  FMUL.FTZ R2, R2, 0.5 ;  /* 0x3f00000002027820 */ /* 0x000fc60000410000 */
[----:B------:R-:W-:-:S04]  /*02a0*/  FFMA R3, -R0, R0, R3 ;  /* 0x0000000000037223 */ /* 0x000fc80000000103 */
[----:B------:R-:W-:-:S07]  /*02b0*/  FFMA R0, R3, R2, R0 ;  /* 0x0000000203007223 */ /* 0x000fce0000000000 */
.L_x_163:
[----:B------:R-:W-:-:S05]  /*02c0*/  VIADD R2, R0, 0x1800000 ;  /* 0x0180000000027836 */ /* 0x000fca0000000000 */
[----:B------:R-:W-:-:S04]  /*02d0*/  LOP3.LUT R2, R2, 0x7f800000, RZ, 0xc0, !PT ;  /* 0x7f80000002027812 */ /* 0x000fc800078ec0ff */
[----:B------:R-:W-:-:S13]  /*02e0*/  ISETP.GT.U32.AND P0, PT, R2, 0x1ffffff, PT ;  /* 0x01ffffff0200780c */ /* 0x000fda0003f04070 */
[----:B------:R-:W-:Y:S05]  /*02f0*/  @P0 BRA `(.L_x_164) ;  /* 0x00000000000c0947 */ /* 0x000fea0003800000 */
[----:B------:R-:W-:-:S07]  /*0300*/  MOV R2, 0x320 ;  /* 0x0000032000027802 */ /* 0x000fce0000000f00 */
[----:B------:R-:W-:Y:S05]  /*0310*/  CALL.REL.NOINC `($__internal_3_$__cuda_sm20_rcp_rn_f32_slowpath) ;  /* 0x0000000c00c87944 */ /* 0x000fea0003c00000 */
[----:B------:R-:W-:Y:S05]  /*0320*/  BRA `(.L_x_165) ;  /* 0x0000000000107947 */ /* 0x000fea0003800000 */
.L_x_164:
[----:B------:R-:W0:Y:S02]  /*0330*/  MUFU.RCP R3, R0 ;  /* 0x0000000000037308 */ /* 0x000e240000001000 */
[----:B0-----:R-:W-:-:S04]  /*0340*/  FFMA R2, R3, R0, -1 ;  /* 0xbf80000003027423 */ /* 0x001fc80000000000 */
[----:B------:R-:W-:-:S04]  /*0350*/  FADD.FTZ R2, -R2, -RZ ;  /* 0x800000ff02027221 */ /* 0x000fc80000010100 */
[----:B------:R-:W-:-:S07]  /*0360*/  FFMA R0, R3, R2, R3 ;  /* 0x0000000203007223 */ /* 0x000fce0000000003 */
.L_x_165:
[----:B------:R-:W0:Y:S01]  /*0370*/  S2UR UR4, SR_CTAID.Y ;  /* 0x00000000000479c3 */ /* 0x000e220000002600 */
[----:B------:R-:W-:Y:S01]  /*0380*/  VIADD R18, R9, 0x1 ;  /* 0x0000000109127836 */ /* 0x000fe20000000000 */
[----:B------:R-:W-:Y:S01]  /*0390*/  PRMT R10, RZ, 0x7610, R10 ;  /* 0x00007610ff0a7816 */ /* 0x000fe2000000000a */
[----:B------:R-:W1:Y:S01]  /*03a0*/  LDCU.64 UR6, c[0x0][0x358] ;  /* 0x00006b00ff0677ac */ /* 0x000e620008000a00 */
[----:B------:R-:W-:Y:S02]  /*03b0*/  PRMT R12, RZ, 0x7610, R12 ;  /* 0x00007610ff0c7816 */ /* 0x000fe4000000000c */
[----:B------:R-:W-:Y:S02]  /*03c0*/  MOV R11, R9 ;  /* 0x00000009000b7202 */ /* 0x000fe40000000f00 */
[----:B------:R-:W0:Y:S02]  /*03d0*/  LDC R3, c[0x0][0x39c] ;  /* 0x0000e700ff037b82 */ /* 0x000e240000000800 */
[----:B0-----:R-:W-:-:S04]  /*03e0*/  IMAD R8, R3, UR4, RZ ;  /* 0x0000000403087c24 */ /* 0x001fc8000f8e02ff */
[----:B-1----:R-:W-:-:S07]  /*03f0*/  IMAD R8, R8, R3, RZ ;  /* 0x0000000308087224 */ /* 0x002fce00078e02ff */
.L_x_176:
[----:B0-----:R-:W0:Y:S01]  /*0400*/  LDC R14, c[0x0][0x39c] ;  /* 0x0000e700ff0e7b82 */ /* 0x001e220000000800 */
[C---:B------:R-:W-:Y:S01]  /*0410*/  ISETP.GE.AND P0, PT, R11.reuse, RZ, PT ;  /* 0x000000ff0b00720c */ /* 0x040fe20003f06270 */
[----:B------:R-:W-:Y:S01]  /*0420*/  BSSY.RECONVERGENT B0, `(.L_x_166) ;  /* 0x00000d3000007945 */ /* 0x000fe20003800200 */
[----:B------:R-:W-:Y:S02]  /*0430*/  IMAD.MOV.U32 R17, RZ, RZ, RZ ;  /* 0x000000ffff117224 */ /* 0x000fe400078e00ff */
[----:B0-----:R-:W-:-:S05]  /*0440*/  IMAD R3, R11, R14, RZ ;  /* 0x0000000e0b037224 */ /* 0x001fca00078e02ff */
[----:B------:R-:W-:Y:S02]  /*0450*/  IADD3 R16, P1, PT, R8, R3, RZ ;  /* 0x0000000308107210 */ /* 0x000fe40007f3e0ff */
[----:B------:R-:W-:-:S04]  /*0460*/  SHF.R.S32.HI R13, RZ, 0x1f, R3 ;  /* 0x0000001fff0d7819 */ /* 0x000fc80000011403 */
[----:B------:R-:W-:Y:S01]  /*0470*/  LEA.HI.X.SX32 R13, R8, R13, 0x1, P1 ;  /* 0x0000000d080d7211 */ /* 0x000fe200008f0eff */
[----:B-----5:R-:W-:Y:S06]  /*0480*/  @!P0 BRA `(.L_x_167) ;  /* 0x0000000c00308947 */ /* 0x020fec0003800000 */
[----:B------:R-:W0:Y:S02]  /*0490*/  LDCU.64 UR4, c[0x0][0x390] ;  /* 0x00007200ff0477ac */ /* 0x000e240008000a00 */
[----:B0-----:R-:W-:-:S04]  /*04a0*/  LEA R2, P0, R16, UR4, 0x2 ;  /* 0x0000000410027c11 */ /* 0x001fc8000f8010ff */
[----:B------:R-:W-:-:S03]  /*04b0*/  LEA.HI.X R3, R16, UR5, R13, 0x2, P0 ;  /* 0x0000000510037c11 */ /* 0x000fc600080f140d */
[----:B------:R-:W-:-:S05]  /*04c0*/  IMAD.WIDE R4, R9, 0x4, R2 ;  /* 0x0000000409047825 */ /* 0x000fca00078e0202 */
[----:B------:R0:W5:Y:S01]  /*04d0*/  LDG.E R15, desc[UR6][R4.64] ;  /* 0x00000006040f7981 */ /* 0x000162000c1e1900 */
[----:B------:R-:W-:Y:S01]  /*04e0*/  ISETP.GE.U32.AND P0, PT, R11, 0x7, PT ;  /* 0x000000070b00780c */ /* 0x000fe20003f06070 */
[----:B------:R-:W-:Y:S01]  /*04f0*/  BSSY.RECONVERGENT B1, `(.L_x_168) ;  /* 0x0000061000017945 */ /* 0x000fe20003800200 */
[----:B------:R-:W-:Y:S02]  /*0500*/  HFMA2 R19, -RZ, RZ, 0, 0 ;  /* 0x00000000ff137431 */ /* 0x000fe400000001ff */
[----:B------:R-:W-:-:S09]  /*0510*/  IMAD.MOV.U32 R17, RZ, RZ, RZ ;  /* 0x000000ffff117224 */ /* 0x000fd200078e00ff */
[----:B0-----:R-:W-:Y:S05]  /*0520*/  @!P0 BRA `(.L_x_169) ;  /* 0x0000000400748947 */ /* 0x001fea0003800000 */
[----:B------:R-:W0:Y:S01]  /*0530*/  LDCU.64 UR4, c[0x0][0x388] ;  /* 0x00007100ff0477ac */ /* 0x000e220008000a00 */
[----:B------:R-:W-:Y:S01]  /*0540*/  IADD3 R4, P0, PT, R2, 0x10, RZ ;  /* 0x0000001002047810 */ /* 0x000fe20007f1e0ff */
[----:B------:R-:W-:Y:S01]  /*0550*/  BSSY.RECONVERGENT B2, `(.L_x_170) ;  /* 0x0000059000027945 */ /* 0x000fe20003800200 */
[----:B------:R-:W-:Y:S01]  /*0560*/  IMAD.MOV R25, RZ, RZ, -R9 ;  /* 0x000000ffff197224 */ /* 0x000fe200078e0a09 */
[----:B------:R-:W-:Y:S01]  /*0570*/  MOV R19, RZ ;  /* 0x000000ff00137202 */ /* 0x000fe20000000f00 */
[----:B------:R-:W-:Y:S02]  /*0580*/  IMAD.MOV.U32 R17, RZ, RZ, RZ ;  /* 0x000000ffff117224 */ /* 0x000fe400078e00ff */
[----:B------:R-:W-:Y:S01]  /*0590*/  IMAD.X R5, RZ, RZ, R3, P0 ;  /* 0x000000ffff057224 */ /* 0x000fe200000e0603 */
[----:B0-----:R-:W-:-:S04]  /*05a0*/  LEA R6, P1, R16, UR4, 0x2 ;  /* 0x0000000410067c11 */ /* 0x001fc8000f8210ff */
[----:B------:R-:W-:Y:S02]  /*05b0*/  IADD3 R6, P2, PT, R6, 0x10, RZ ;  /* 0x0000001006067810 */ /* 0x000fe40007f5e0ff */
[----:B------:R-:W-:-:S05]  /*05c0*/  LEA.HI.X R7, R16, UR5, R13, 0x2, P1 ;  /* 0x0000000510077c11 */ /* 0x000fca00088f140d */
[----:B------:R-:W-:-:S07]  /*05d0*/  IMAD.X R7, RZ, RZ, R7, P2 ;  /* 0x000000ffff077224 */ /* 0x000fce00010e0607 */
.L_x_171:
[----:B------:R-:W2:Y:S04]  /*05e0*/  LDG.E R23, desc[UR6][R4.64+-0x10] ;  /* 0xfffff00604177981 */ /* 0x000ea8000c1e1900 */
[----:B------:R-:W3:Y:S04]  /*05f0*/  LDG.E R22, desc[UR6][R4.64+-0xc] ;  /* 0xfffff40604167981 */ /* 0x000ee8000c1e1900 */
[----:B------:R-:W4:Y:S04]  /*0600*/  LDG.E R24, desc[UR6][R6.64+-0x10] ;  /* 0xfffff00606187981 */ /* 0x000f28000c1e1900 */
[----:B------:R-:W4:Y:S01]  /*0610*/  LDG.E R21, desc[UR6][R6.64+-0xc] ;  /* 0xfffff40606157981 */ /* 0x000f22000c1e1900 */
[----:B------:R-:W-:-:S02]  /*0620*/  IADD3 R20, PT, PT, R19, 0x1, RZ ;  /* 0x0000000113147810 */ /* 0x000fc40007ffe0ff */
[----:B------:R-:W-:Y:S02]  /*0630*/  ISETP.NE.AND P0, PT, R25, RZ, PT ;  /* 0x000000ff1900720c */ /* 0x000fe40003f05270 */
[----:B------:R-:W-:Y:S02]  /*0640*/  ISETP.NE.AND P1, PT, R20, R9, PT ;  /* 0x000000091400720c */ /* 0x000fe40003f25270 */
[----:B------:R-:W-:Y:S01]  /*0650*/  FSEL R26, RZ, 1, P0 ;  /* 0x3f800000ff1a7808 */ /* 0x000fe20000000000 */
[----:B------:R-:W4:Y:S04]  /*0660*/  LDG.E R20, desc[UR6][R4.64+-0x8] ;  /* 0xfffff80604147981 */ /* 0x000f28000c1e1900 */
[----:B-----5:R-:W-:-:S04]  /*0670*/  FADD R26, -R15, R26 ;  /* 0x0000001a0f1a7221 */ /* 0x020fc80000000100 */
[----:B--2---:R-:W-:Y:S01]  /*0680*/  FMUL R23, R23, R26 ;  /* 0x0000001a17177220 */ /* 0x004fe20000400000 */
[----:B------:R-:W-:-:S05]  /*0690*/  FSEL R26, RZ, 1, P1 ;  /* 0x3f800000ff1a7808 */ /* 0x000fca0000800000 */
[----:B------:R-:W-:-:S04]  /*06a0*/  FADD R27, -R15, R26 ;  /* 0x0000001a0f1b7221 */ /* 0x000fc80000000100 */
[----:B---3--:R-:W-:Y:S02]  /*06b0*/  FMUL R27, R22, R27 ;  /* 0x0000001b161b7220 */ /* 0x008fe40000400000 */
[----:B------:R-:W2:Y:S01]  /*06c0*/  LDG.E R22, desc[UR6][R6.64+-0x8] ;  /* 0xfffff80606167981 */ /* 0x000ea2000c1e1900 */
[----:B------:R-:W-:-:S03]  /*06d0*/  FMUL R26, R23, R0 ;  /* 0x00000000171a7220 */ /* 0x000fc60000400000 */
[----:B------:R-:W3:Y:S01]  /*06e0*/  LDG.E R23, desc[UR6][R4.64+-0x4] ;  /* 0xfffffc0604177981 */ /* 0x000ee2000c1e1900 */
[----:B----4-:R-:W-:Y:S01]  /*06f0*/  FFMA R24, R26, R24, R17 ;  /* 0x000000181a187223 */ /* 0x010fe20000000011 */
[----:B------:R-:W-:-:S04]  /*0700*/  FMUL R17, R27, R0 ;  /* 0x000000001b117220 */ /* 0x000fc80000400000 */
[----:B------:R-:W-:Y:S01]  /*0710*/  FFMA R17, R17, R21, R24 ;  /* 0x0000001511117223 */ /* 0x000fe20000000018 */
[----:B------:R-:W-:Y:S01]  /*0720*/  VIADD R24, R19, 0x2 ;  /* 0x0000000213187836 */ /* 0x000fe20000000000 */
[----:B------:R-:W4:Y:S04]  /*0730*/  LDG.E R21, desc[UR6][R4.64] ;  /* 0x0000000604157981 */ /* 0x000f28000c1e1900 */
[----:B------:R-:W-:-:S04]  /*0740*/  ISETP.NE.AND P0, PT, R24, R9, PT ;  /* 0x000000091800720c */ /* 0x000fc80003f05270 */
[----:B------:R-:W-:-:S05]  /*0750*/  FSEL R24, RZ, 1, P0 ;  /* 0x3f800000ff187808 */ /* 0x000fca0000000000 */
[----:B------:R-:W-:Y:S02]  /*0760*/  FADD R27, -R15, R24 ;  /* 0x000000180f1b7221 */ /* 0x000fe40000000100 */
[----:B------:R-:W4:Y:S02]  /*0770*/  LDG.E R24, desc[UR6][R6.64+-0x4] ;  /* 0xfffffc0606187981 */ /* 0x000f24000c1e1900 */
[----:B------:R-:W-:Y:S02]  /*0780*/  FMUL R27, R20, R27 ;  /* 0x0000001b141b7220 */ /* 0x000fe40000400000 */
[----:B------:R-:W4:Y:S02]  /*0790*/  LDG.E R20, desc[UR6][R6.64] ;  /* 0x0000000606147981 */ /* 0x000f24000c1e1900 */
[----:B------:R-:W-:-:S04]  /*07a0*/  FMUL R26, R27, R0 ;  /* 0x000000001b1a7220 */ /* 0x000fc80000400000 */
[----:B--2---:R-:W-:Y:S02]  /*07b0*/  FFMA R27, R26, R22, R17 ;  /* 0x000000161a1b7223 */ /* 0x004fe40000000011 */
[----:B------:R-:W2:Y:S01]  /*07c0*/  LDG.E R17, desc[UR6][R4.64+0x4] ;  /* 0x0000040604117981 */ /* 0x000ea2000c1e1900 */
[----:B------:R-:W-:-:S05]  /*07d0*/  VIADD R22, R19, 0x3 ;  /* 0x0000000313167836 */ /* 0x000fca0000000000 */
[----:B------:R-:W-:Y:S02]  /*07e0*/  ISETP.NE.AND P0, PT, R22, R9, PT ;  /* 0x000000091600720c */ /* 0x000fe40003f05270 */
[----:B------:R-:W-:-:S04]  /*07f0*/  IADD3 R22, PT, PT, R19, 0x4, RZ ;  /* 0x0000000413167810 */ /* 0x000fc80007ffe0ff */
[----:B------:R-:W-:Y:S02]  /*0800*/  ISETP.NE.AND P1, PT, R22, R9, PT ;  /* 0x000000091600720c */ /* 0x000fe40003f25270 */
[----:B------:R-:W-:-:S05]  /*0810*/  FSEL R22, RZ, 1, P0 ;  /* 0x3f800000ff167808 */ /* 0x000fca0000000000 */
[----:B------:R-:W-:-:S04]  /*0820*/  FADD R22, -R15, R22 ;  /* 0x000000160f167221 */ /* 0x000fc80000000100 */
[----:B---3--:R-:W-:Y:S01]  /*0830*/  FMUL R23, R23, R22 ;  /* 0x0000001617177220 */ /* 0x008fe20000400000 */
[----:B------:R-:W-:-:S05]  /*0840*/  FSEL R22, RZ, 1, P1 ;  /* 0x3f800000ff167808 */ /* 0x000fca0000800000 */
[----:B------:R-:W-:-:S04]  /*0850*/  FADD R22, -R15, R22 ;  /* 0x000000160f167221 */ /* 0x000fc80000000100 */
[----:B----4-:R-:W-:Y:S01]  /*0860*/  FMUL R29, R21, R22 ;  /* 0x00000016151d7220 */ /* 0x010fe20000400000 */
[----:B------:R-:W-:Y:S01]  /*0870*/  FMUL R22, R23, R0 ;  /* 0x0000000017167220 */ /* 0x000fe20000400000 */
[----:B------:R-:W3:Y:S03]  /*0880*/  LDG.E R21, desc[UR6][R6.64+0x4] ;  /* 0x0000040606157981 */ /* 0x000ee6000c1e1900 */
[----:B------:R-:W-:Y:S01]  /*0890*/  FFMA R27, R22, R24, R27 ;  /* 0x00000018161b7223 */ /* 0x000fe2000000001b */
[----:B------:R-:W4:Y:S04]  /*08a0*/  LDG.E R23, desc[UR6][R6.64+0x8] ;  /* 0x0000080606177981 */ /* 0x000f28000c1e1900 */
[----:B------:R-:W4:Y:S01]  /*08b0*/  LDG.E R22, desc[UR6][R4.64+0x8] ;  /* 0x0000080604167981 */ /* 0x000f22000c1e1900 */
[----:B------:R-:W-:-:S04]  /*08c0*/  FMUL R24, R29, R0 ;  /* 0x000000001d187220 */ /* 0x000fc80000400000 */
[----:B------:R-:W-:Y:S01]  /*08d0*/  FFMA R24, R24, R20, R27 ;  /* 0x0000001418187223 */ /* 0x000fe2000000001b */
[C---:B------:R-:W-:Y:S02]  /*08e0*/  VIADD R20, R19.reuse, 0x5 ;  /* 0x0000000513147836 */ /* 0x040fe40000000000 */
[----:B------:R-:W-:-:S03]  /*08f0*/  VIADD R26, R19, 0x6 ;  /* 0x00000006131a7836 */ /* 0x000fc60000000000 */
[-C--:B------:R-:W-:Y:S02]  /*0900*/  ISETP.NE.AND P0, PT, R20, R9.reuse, PT ;  /* 0x000000091400720c */ /* 0x080fe40003f05270 */
[----:B------:R-:W-:Y:S01]  /*0910*/  ISETP.NE.AND P1, PT, R26, R9, PT ;  /* 0x000000091a00720c */ /* 0x000fe20003f25270 */
[----:B------:R0:W4:Y:S01]  /*0920*/  LDG.E R20, desc[UR6][R4.64+0xc] ;  /* 0x00000c0604147981 */ /* 0x000122000c1e1900 */
[----:B------:R-:W-:-:S05]  /*0930*/  FSEL R26, RZ, 1, P0 ;  /* 0x3f800000ff1a7808 */ /* 0x000fca0000000000 */
[----:B------:R-:W-:-:S04]  /*0940*/  FADD R26, -R15, R26 ;  /* 0x0000001a0f1a7221 */ /* 0x000fc80000000100 */
[----:B--2---:R-:W-:Y:S02]  /*0950*/  FMUL R27, R17, R26 ;  /* 0x0000001a111b7220 */ /* 0x004fe40000400000 */
[----:B------:R1:W2:Y:S01]  /*0960*/  LDG.E R17, desc[UR6][R6.64+0xc] ;  /* 0x00000c0606117981 */ /* 0x0002a2000c1e1900 */
[----:B------:R-:W-:Y:S01]  /*0970*/  FSEL R26, RZ, 1, P1 ;  /* 0x3f800000ff1a7808 */ /* 0x000fe20000800000 */
[----:B------:R-:W-:Y:S01]  /*0980*/  FMUL R27, R27, R0 ;  /* 0x000000001b1b7220 */ /* 0x000fe20000400000 */
[----:B0-----:R-:W-:-:S03]  /*0990*/  IADD3 R4, P1, PT, R4, 0x20, RZ ;  /* 0x0000002004047810 */ /* 0x001fc60007f3e0ff */
[----:B---3--:R-:W-:Y:S01]  /*09a0*/  FFMA R24, R27, R21, R24 ;  /* 0x000000151b187223 */ /* 0x008fe20000000018 */
[----:B------:R-:W-:Y:S01]  /*09b0*/  FADD R21, -R15, R26 ;  /* 0x0000001a0f157221 */ /* 0x000fe20000000100 */
[----:B------:R-:W-:-:S04]  /*09c0*/  IADD3 R26, PT, PT, R19, 0x7, RZ ;  /* 0x00000007131a7810 */ /* 0x000fc80007ffe0ff */
[----:B------:R-:W-:Y:S01]  /*09d0*/  ISETP.NE.AND P0, PT, R26, R9, PT ;  /* 0x000000091a00720c */ /* 0x000fe20003f05270 */
[----:B----4-:R-:W-:-:S03]  /*09e0*/  FMUL R21, R22, R21 ;  /* 0x0000001516157220 */ /* 0x010fc60000400000 */
[----:B------:R-:W-:Y:S01]  /*09f0*/  FSEL R22, RZ, 1, P0 ;  /* 0x3f800000ff167808 */ /* 0x000fe20000000000 */
[----:B------:R-:W-:Y:S01]  /*0a00*/  FMUL R21, R21, R0 ;  /* 0x0000000015157220 */ /* 0x000fe20000400000 */
[----:B------:R-:W-:-:S03]  /*0a10*/  VIADD R19, R19, 0x8 ;  /* 0x0000000813137836 */ /* 0x000fc60000000000 */
[----:B------:R-:W-:Y:S01]  /*0a20*/  FFMA R24, R21, R23, R24 ;  /* 0x0000001715187223 */ /* 0x000fe20000000018 */
[----:B------:R-:W-:Y:S01]  /*0a30*/  FADD R21, -R15, R22 ;  /* 0x000000160f157221 */ /* 0x000fe20000000100 */
[----:B------:R-:W-:-:S04]  /*0a40*/  LOP3.LUT R22, R18, 0xfffffff8, RZ, 0xc0, !PT ;  /* 0xfffffff812167812 */ /* 0x000fc800078ec0ff */
[----:B------:R-:W-:Y:S01]  /*0a50*/  ISETP.NE.AND P0, PT, R19, R22, PT ;  /* 0x000000161300720c */ /* 0x000fe20003f05270 */
[----:B------:R-:W-:Y:S01]  /*0a60*/  FMUL R21, R20, R21 ;  /* 0x0000001514157220 */ /* 0x000fe20000400000 */
[----:B-1----:R-:W-:-:S03]  /*0a70*/  IADD3 R6, P2, PT, R6, 0x20, RZ ;  /* 0x0000002006067810 */ /* 0x002fc60007f5e0ff */
[----:B------:R-:W-:Y:S01]  /*0a80*/  FMUL R21, R21, R0 ;  /* 0x0000000015157220 */ /* 0x000fe20000400000 */
[----:B------:R-:W-:Y:S01]  /*0a90*/  IMAD.X R5, RZ, RZ, R5, P1 ;  /* 0x000000ffff057224 */ /* 0x000fe200008e0605 */
[----:B------:R-:W-:Y:S01]  /*0aa0*/  IADD3.X R7, PT, PT, RZ, R7, RZ, P2, !PT ;  /* 0x00000007ff077210 */ /* 0x000fe200017fe4ff */
[----:B------:R-:W-:Y:S02]  /*0ab0*/  VIADD R25, R25, 0x8 ;  /* 0x0000000819197836 */ /* 0x000fe40000000000 */
[----:B--2---:R-:W-:-:S03]  /*0ac0*/  FFMA R17, R21, R17, R24 ;  /* 0x0000001115117223 */ /* 0x004fc60000000018 */
[----:B------:R-:W-:Y:S05]  /*0ad0*/  @P0 BRA `(.L_x_171) ;  /* 0xfffffff800c00947 */ /* 0x000fea000383ffff */
[----:B------:R-:W-:Y:S05]  /*0ae0*/  BSYNC.RECONVERGENT B2 ;  /* 0x0000000000027941 */ /* 0x000fea0003800200 */
.L_x_170:
[----:B------:R-:W-:-:S07]  /*0af0*/  IMAD.MOV.U32 R19, RZ, RZ, R22 ;  /* 0x000000ffff137224 */ /* 0x000fce00078e0016 */
.L_x_169:
[----:B------:R-:W-:Y:S05]  /*0b00*/  BSYNC.RECONVERGENT B1 ;  /* 0x0000000000017941 */ /* 0x000fea0003800200 */
.L_x_168:
[----:B------:R-:W-:-:S13]  /*0b10*/  LOP3.LUT P0, RZ, R18, 0x7, RZ, 0xc0, !PT ;  /* 0x0000000712ff7812 */ /* 0x000fda000780c0ff */
[----:B------:R-:W-:Y:S05]  /*0b20*/  @!P0 BRA `(.L_x_167) ;  /* 0x0000000400888947 */ /* 0x000fea0003800000 */
[----:B------:R-:W-:Y:S01]  /*0b30*/  IADD3 R4, PT, PT, R9, 0x1, R12 ;  /* 0x0000000109047810 */ /* 0x000fe20007ffe00c */
[----:B------:R-:W-:Y:S03]  /*0b40*/  BSSY.RECONVERGENT B1, `(.L_x_172) ;  /* 0x0000030000017945 */ /* 0x000fe60003800200 */
[----:B------:R-:W-:-:S04]  /*0b50*/  LOP3.LUT R4, R4, 0x7, RZ, 0xc0, !PT ;  /* 0x0000000704047812 */ /* 0x000fc800078ec0ff */
[C---:B------:R-:W-:Y:S02]  /*0b60*/  IADD3 R5, PT, PT, R4.reuse, -0x1, RZ ;  /* 0xffffffff04057810 */ /* 0x040fe40007ffe0ff */
[----:B------:R-:W-:Y:S02]  /*0b70*/  LOP3.LUT P0, RZ, R4, 0x3, RZ, 0xc0, !PT ;  /* 0x0000000304ff7812 */ /* 0x000fe4000780c0ff */
[----:B------:R-:W-:-:S13]  /*0b80*/  ISETP.GE.U32.AND P1, PT, R5, 0x3, PT ;  /* 0x000000030500780c */ /* 0x000fda0003f26070 */
[----:B------:R-:W-:Y:S05]  /*0b90*/  @!P1 BRA `(.L_x_173) ;  /* 0x0000000000a89947 */ /* 0x000fea0003800000 */
[----:B------:R-:W0:Y:S01]  /*0ba0*/  LDCU.64 UR4, c[0x0][0x388] ;  /* 0x00007100ff0477ac */ /* 0x000e220008000a00 */
[C---:B------:R-:W-:Y:S01]  /*0bb0*/  IMAD.WIDE.U32 R4, R19.reuse, 0x4, R2 ;  /* 0x0000000413047825 */ /* 0x040fe200078e0002 */
[----:B------:R-:W-:-:S04]  /*0bc0*/  IADD3 R7, P1, PT, R19, R16, RZ ;  /* 0x0000001013077210 */ /* 0x000fc80007f3e0ff */
[----:B------:R-:W2:Y:S01]  /*0bd0*/  LDG.E R25, desc[UR6][R4.64] ;  /* 0x0000000604197981 */ /* 0x000ea2000c1e1900 */
[----:B------:R-:W-:-:S03]  /*0be0*/  IMAD.X R18, RZ, RZ, R13, P1 ;  /* 0x000000ffff127224 */ /* 0x000fc600008e060d */
[----:B------:R-:W3:Y:S04]  /*0bf0*/  LDG.E R21, desc[UR6][R4.64+0x4] ;  /* 0x0000040604157981 */ /* 0x000ee8000c1e1900 */
[----:B------:R-:W4:Y:S01]  /*0c00*/  LDG.E R20, desc[UR6][R4.64+0x8] ;  /* 0x0000080604147981 */ /* 0x000f22000c1e1900 */
[----:B0-----:R-:W-:-:S03]  /*0c10*/  LEA R6, P1, R7, UR4, 0x2 ;  /* 0x0000000407067c11 */ /* 0x001fc6000f8210ff */
[----:B------:R0:W4:Y:S01]  /*0c20*/  LDG.E R24, desc[UR6][R4.64+0xc] ;  /* 0x00000c0604187981 */ /* 0x000122000c1e1900 */
[----:B------:R-:W-:-:S05]  /*0c30*/  LEA.HI.X R7, R7, UR5, R18, 0x2, P1 ;  /* 0x0000000507077c11 */ /* 0x000fca00088f1412 */
[----:B------:R-:W4:Y:S04]  /*0c40*/  LDG.E R22, desc[UR6][R6.64] ;  /* 0x0000000606167981 */ /* 0x000f28000c1e1900 */
[----:B------:R-:W4:Y:S04]  /*0c50*/  LDG.E R18, desc[UR6][R6.64+0x4] ;  /* 0x0000040606127981 */ /* 0x000f28000c1e1900 */
[----:B------:R-:W4:Y:S04]  /*0c60*/  LDG.E R23, desc[UR6][R6.64+0x8] ;  /* 0x0000080606177981 */ /* 0x000f28000c1e1900 */
[----:B------:R1:W4:Y:S01]  /*0c70*/  LDG.E R26, desc[UR6][R6.64+0xc] ;  /* 0x00000c06061a7981 */ /* 0x000322000c1e1900 */
[C---:B------:R-:W-:Y:S01]  /*0c80*/  ISETP.NE.AND P1, PT, R19.reuse, R9, PT ;  /* 0x000000091300720c */ /* 0x040fe20003f25270 */
[----:B------:R-:W-:-:S03]  /*0c90*/  VIADD R27, R19, 0x1 ;  /* 0x00000001131b7836 */ /* 0x000fc60000000000 */
[----:B------:R-:W-:Y:S02]  /*0ca0*/  FSEL R28, RZ, 1, P1 ;  /* 0x3f800000ff1c7808 */ /* 0x000fe40000800000 */
[----:B------:R-:W-:-:S03]  /*0cb0*/  ISETP.NE.AND P1, PT, R27, R9, PT ;  /* 0x000000091b00720c */ /* 0x000fc60003f25270 */
[----:B-----5:R-:W-:Y:S01]  /*0cc0*/  FADD R28, -R15, R28 ;  /* 0x0000001c0f1c7221 */ /* 0x020fe20000000100 */
[----:B------:R-:W-:Y:S02]  /*0cd0*/  IADD3 R29, PT, PT, R19, 0x2, RZ ;  /* 0x00000002131d7810 */ /* 0x000fe40007ffe0ff */
[----:B------:R-:W-:Y:S02]  /*0ce0*/  FSEL R27, RZ, 1, P1 ;  /* 0x3f800000ff1b7808 */ /* 0x000fe40000800000 */
[----:B------:R-:W-:-:S03]  /*0cf0*/  ISETP.NE.AND P1, PT, R29, R9, PT ;  /* 0x000000091d00720c */ /* 0x000fc60003f25270 */
[----:B0-----:R-:W-:Y:S01]  /*0d00*/  FADD R4, -R15, R27 ;  /* 0x0000001b0f047221 */ /* 0x001fe20000000100 */
[----:B-1----:R-:W-:-:S05]  /*0d10*/  FSEL R6, RZ, 1, P1 ;  /* 0x3f800000ff067808 */ /* 0x002fca0000800000 */
[----:B------:R-:W-:Y:S01]  /*0d20*/  FADD R5, -R15, R6 ;  /* 0x000000060f057221 */ /* 0x000fe20000000100 */
[----:B--2---:R-:W-:Y:S01]  /*0d30*/  FMUL R25, R25, R28 ;  /* 0x0000001c19197220 */ /* 0x004fe20000400000 */
[----:B------:R-:W-:-:S05]  /*0d40*/  VIADD R28, R19, 0x3 ;  /* 0x00000003131c7836 */ /* 0x000fca0000000000 */
[----:B------:R-:W-:Y:S01]  /*0d50*/  ISETP.NE.AND P2, PT, R28, R9, PT ;  /* 0x000000091c00720c */ /* 0x000fe20003f45270 */
[----:B---3--:R-:W-:Y:S01]  /*0d60*/  FMUL R21, R21, R4 ;  /* 0x0000000415157220 */ /* 0x008fe20000400000 */
[----:B------:R-:W-:Y:S02]  /*0d70*/  FMUL R4, R25, R0 ;  /* 0x0000000019047220 */ /* 0x000fe40000400000 */
[----:B------:R-:W-:Y:S01]  /*0d80*/  FSEL R28, RZ, 1, P2 ;  /* 0x3f800000ff1c7808 */ /* 0x000fe20001000000 */
[----:B----4-:R-:W-:-:S04]  /*0d90*/  FMUL R5, R20, R5 ;  /* 0x0000000514057220 */ /* 0x010fc80000400000 */
[----:B------:R-:W-:Y:S01]  /*0da0*/  FADD R7, -R15, R28 ;  /* 0x0000001c0f077221 */ /* 0x000fe20000000100 */
[----:B------:R-:W-:Y:S01]  /*0db0*/  FMUL R5, R5, R0 ;  /* 0x0000000005057220 */ /* 0x000fe20000400000 */
[----:B------:R-:W-:Y:S01]  /*0dc0*/  FFMA R17, R4, R22, R17 ;  /* 0x0000001604117223 */ /* 0x000fe20000000011 */
[----:B------:R-:W-:Y:S01]  /*0dd0*/  FMUL R4, R21, R0 ;  /* 0x0000000015047220 */ /* 0x000fe20000400000 */
[----:B------:R-:W-:-:S03]  /*0de0*/  FMUL R7, R24, R7 ;  /* 0x0000000718077220 */ /* 0x000fc60000400000 */
[----:B------:R-:W-:Y:S01]  /*0df0*/  FFMA R4, R4, R18, R17 ;  /* 0x0000001204047223 */ /* 0x000fe20000000011 */
[----:B------:R-:W-:-:S03]  /*0e00*/  FMUL R6, R7, R0 ;  /* 0x0000000007067220 */ /* 0x000fc60000400000 */
[----:B------:R-:W-:Y:S01]  /*0e10*/  FFMA R5, R5, R23, R4 ;  /* 0x0000001705057223 */ /* 0x000fe20000000004 */
[----:B------:R-:W-:-:S03]  /*0e20*/  VIADD R19, R19, 0x4 ;  /* 0x0000000413137836 */ /* 0x000fc60000000000 */
[----:B------:R-:W-:-:S07]  /*0e30*/  FFMA R17, R6, R26, R5 ;  /* 0x0000001a06117223 */ /* 0x000fce0000000005 */
.L_x_173:
[----:B------:R-:W-:Y:S05]  /*0e40*/  BSYNC.RECONVERGENT B1 ;  /* 0x0000000000017941 */ /* 0x000fea0003800200 */
.L_x_172:
[----:B------:R-:W-:Y:S05]  /*0e50*/  @!P0 BRA `(.L_x_167) ;  /* 0x0000000000bc8947 */ /* 0x000fea0003800000 */
[----:B------:R-:W-:Y:S01]  /*0e60*/  IADD3 R4, PT, PT, R9, 0x1, R10 ;  /* 0x0000000109047810 */ /* 0x000fe20007ffe00a */
[----:B------:R-:W-:Y:S03]  /*0e70*/  BSSY.RECONVERGENT B1, `(.L_x_174) ;  /* 0x000001e000017945 */ /* 0x000fe60003800200 */
[C---:B------:R-:W-:Y:S02]  /*0e80*/  LOP3.LUT R5, R4.reuse, 0x3, RZ, 0xc0, !PT ;  /* 0x0000000304057812 */ /* 0x040fe400078ec0ff */
[----:B------:R-:W-:Y:S02]  /*0e90*/  LOP3.LUT R4, R4, 0x1, RZ, 0xc0, !PT ;  /* 0x0000000104047812 */ /* 0x000fe400078ec0ff */
[----:B------:R-:W-:Y:S02]  /*0ea0*/  ISETP.NE.AND P1, PT, R5, 0x1, PT ;  /* 0x000000010500780c */ /* 0x000fe40003f25270 */
[----:B------:R-:W-:-:S11]  /*0eb0*/  ISETP.NE.U32.AND P0, PT, R4, 0x1, PT ;  /* 0x000000010400780c */ /* 0x000fd60003f05070 */
[----:B------:R-:W-:Y:S05]  /*0ec0*/  @!P1 BRA `(.L_x_175) ;  /* 0x0000000000609947 */ /* 0x000fea0003800000 */
[----:B------:R-:W0:Y:S01]  /*0ed0*/  LDCU.64 UR4, c[0x0][0x388] ;  /* 0x00007100ff0477ac */ /* 0x000e220008000a00 */
[C---:B------:R-:W-:Y:S01]  /*0ee0*/  IADD3 R7, P1, PT, R19.reuse, R16, RZ ;  /* 0x0000001013077210 */ /* 0x040fe20007f3e0ff */
[----:B------:R-:W-:-:S03]  /*0ef0*/  IMAD.WIDE.U32 R4, R19, 0x4, R2 ;  /* 0x0000000413047825 */ /* 0x000fc600078e0002 */
[----:B------:R-:W-:Y:S02]  /*0f00*/  IADD3.X R18, PT, PT, RZ, R13, RZ, P1, !PT ;  /* 0x0000000dff127210 */ /* 0x000fe40000ffe4ff */
[----:B------:R-:W2:Y:S04]  /*0f10*/  LDG.E R20, desc[UR6][R4.64] ;  /* 0x0000000604147981 */ /* 0x000ea8000c1e1900 */
[----:B------:R1:W3:Y:S01]  /*0f20*/  LDG.E R23, desc[UR6][R4.64+0x4] ;  /* 0x0000040604177981 */ /* 0x0002e2000c1e1900 */
[----:B0-----:R-:W-:-:S04]  /*0f30*/  LEA R6, P1, R7, UR4, 0x2 ;  /* 0x0000000407067c11 */ /* 0x001fc8000f8210ff */
[----:B------:R-:W-:-:S05]  /*0f40*/  LEA.HI.X R7, R7, UR5, R18, 0x2, P1 ;  /* 0x0000000507077c11 */ /* 0x000fca00088f1412 */
[----:B------:R-:W4:Y:S04]  /*0f50*/  LDG.E R22, desc[UR6][R6.64] ;  /* 0x0000000606167981 */ /* 0x000f28000c1e1900 */
[----:B------:R-:W4:Y:S01]  /*0f60*/  LDG.E R25, desc[UR6][R6.64+0x4] ;  /* 0x0000040606197981 */ /* 0x000f22000c1e1900 */
[C---:B------:R-:W-:Y:S01]  /*0f70*/  ISETP.NE.AND P1, PT, R19.reuse, R9, PT ;  /* 0x000000091300720c */ /* 0x040fe20003f25270 */
[----:B------:R-:W-:-:S03]  /*0f80*/  VIADD R24, R19, 0x1 ;  /* 0x0000000113187836 */ /* 0x000fc60000000000 */
[----:B------:R-:W-:Y:S02]  /*0f90*/  FSEL R18, RZ, 1, P1 ;  /* 0x3f800000ff127808 */ /* 0x000fe40000800000 */
[----:B------:R-:W-:-:S03]  /*0fa0*/  ISETP.NE.AND P1, PT, R24, R9, PT ;  /* 0x000000091800720c */ /* 0x000fc60003f25270 */
[----:B-----5:R-:W-:Y:S01]  /*0fb0*/  FADD R21, -R15, R18 ;  /* 0x000000120f157221 */ /* 0x020fe20000000100 */
[----:B------:R-:W-:-:S05]  /*0fc0*/  FSEL R18, RZ, 1, P1 ;  /* 0x3f800000ff127808 */ /* 0x000fca0000800000 */
[----:B------:R-:W-:Y:S01]  /*0fd0*/  FADD R18, -R15, R18 ;  /* 0x000000120f127221 */ /* 0x000fe20000000100 */
[----:B------:R-:W-:Y:S01]  /*0fe0*/  IADD3 R19, PT, PT, R19, 0x2, RZ ;  /* 0x0000000213137810 */ /* 0x000fe20007ffe0ff */
[----:B--2---:R-:W-:-:S04]  /*0ff0*/  FMUL R21, R20, R21 ;  /* 0x0000001514157220 */ /* 0x004fc80000400000 */
[----:B-1----:R-:W-:Y:S01]  /*1000*/  FMUL R4, R21, R0 ;  /* 0x0000000015047220 */ /* 0x002fe20000400000 */
[----:B---3--:R-:W-:-:S04]  /*1010*/  FMUL R23, R23, R18 ;  /* 0x0000001217177220 */ /* 0x008fc80000400000 */
[----:B------:R-:W-:Y:S01]  /*1020*/  FMUL R23, R23, R0 ;  /* 0x0000000017177220 */ /* 0x000fe20000400000 */
[----:B----4-:R-:W-:-:S04]  /*1030*/  FFMA R4, R4, R22, R17 ;  /* 0x0000001604047223 */ /* 0x010fc80000000011 */
[----:B------:R-:W-:-:S07]  /*1040*/  FFMA R17, R23, R25, R4 ;  /* 0x0000001917117223 */ /* 0x000fce0000000004 */
.L_x_175:
[----:B------:R-:W-:Y:S05]  /*1050*/  BSYNC.RECONVERGENT B1 ;  /* 0x0000000000017941 */ /* 0x000fea0003800200 */
.L_x_174:
[----:B------:R-:W-:Y:S05]  /*1060*/  @P0 BRA `(.L_x_167) ;  /* 0x0000000000380947 */ /* 0x000fea0003800000 */
[----:B------:R-:W0:Y:S01]  /*1070*/  LDCU.64 UR4, c[0x0][0x388] ;  /* 0x00007100ff0477ac */ /* 0x000e220008000a00 */
[C---:B------:R-:W-:Y:S01]  /*1080*/  IADD3 R6, P0, PT, R19.reuse, R16, RZ ;  /* 0x0000001013067210 */ /* 0x040fe20007f1e0ff */
[----:B------:R-:W-:-:S04]  /*1090*/  IMAD.WIDE.U32 R4, R19, 0x4, R2 ;  /* 0x0000000413047825 */ /* 0x000fc800078e0002 */
[----:B------:R-:W-:Y:S02]  /*10a0*/  IMAD.X R3, RZ, RZ, R13, P0 ;  /* 0x000000ffff037224 */ /* 0x000fe400000e060d */
[----:B------:R-:W2:Y:S01]  /*10b0*/  LDG.E R4, desc[UR6][R4.64] ;  /* 0x0000000604047981 */ /* 0x000ea2000c1e1900 */
[----:B0-----:R-:W-:-:S04]  /*10c0*/  LEA R2, P0, R6, UR4, 0x2 ;  /* 0x0000000406027c11 */ /* 0x001fc8000f8010ff */
[----:B------:R-:W-:-:S05]  /*10d0*/  LEA.HI.X R3, R6, UR5, R3, 0x2, P0 ;  /* 0x0000000506037c11 */ /* 0x000fca00080f1403 */
[----:B------:R-:W3:Y:S01]  /*10e0*/  LDG.E R2, desc[UR6][R2.64] ;  /* 0x0000000602027981 */ /* 0x000ee2000c1e1900 */
[----:B------:R-:W-:-:S04]  /*10f0*/  ISETP.NE.AND P0, PT, R19, R9, PT ;  /* 0x000000091300720c */ /* 0x000fc80003f05270 */
[----:B------:R-:W-:-:S05]  /*1100*/  FSEL R6, RZ, 1, P0 ;  /* 0x3f800000ff067808 */ /* 0x000fca0000000000 */
[----:B-----5:R-:W-:-:S04]  /*1110*/  FADD R15, -R15, R6 ;  /* 0x000000060f0f7221 */ /* 0x020fc80000000100 */
[----:B--2---:R-:W-:-:S04]  /*1120*/  FMUL R15, R4, R15 ;  /* 0x0000000f040f7220 */ /* 0x004fc80000400000 */
[----:B------:R-:W-:-:S04]  /*1130*/  FMUL R6, R15, R0 ;  /* 0x000000000f067220 */ /* 0x000fc80000400000 */
[----:B---3--:R-:W-:-:S07]  /*1140*/  FFMA R17, R6, R2, R17 ;  /* 0x0000000206117223 */ /* 0x008fce0000000011 */
.L_x_167:
[----:B------:R-:W-:Y:S05]  /*1150*/  BSYNC.RECONVERGENT B0 ;  /* 0x0000000000007941 */ /* 0x000fea0003800200 */
.L_x_166:
[----:B------:R-:W0:Y:S01]  /*1160*/  LDCU.64 UR4, c[0x0][0x380] ;  /* 0x00007000ff0477ac */ /* 0x000e220008000a00 */
[----:B------:R-:W-:Y:S01]  /*1170*/  IADD3 R16, P0, PT, R9, R16, RZ ;  /* 0x0000001009107210 */ /* 0x000fe20007f1e0ff */
[C---:B------:R-:W-:Y:S01]  /*1180*/  VIADD R18, R11.reuse, 0x2 ;  /* 0x000000020b127836 */ /* 0x040fe20000000000 */
[----:B------:R-:W-:Y:S01]  /*1190*/  IADD3 R5, PT, PT, R11, 0x1, RZ ;  /* 0x000000010b057810 */ /* 0x000fe20007ffe0ff */
[----:B------:R-:W-:Y:S01]  /*11a0*/  VIADD R12, R12, 0x1 ;  /* 0x000000010c0c7836 */ /* 0x000fe20000000000 */
[----:B------:R-:W-:Y:S02]  /*11b0*/  LEA.HI.X.SX32 R13, R9, R13, 0x1, P0 ;  /* 0x0000000d090d7211 */ /* 0x000fe400000f0eff */
[----:B------:R-:W-:Y:S02]  /*11c0*/  IADD3 R10, PT, PT, R10, 0x1, RZ ;  /* 0x000000010a0a7810 */ /* 0x000fe40007ffe0ff */
[----:B------:R-:W-:Y:S02]  /*11d0*/  MOV R11, R5 ;  /* 0x00000005000b7202 */ /* 0x000fe40000000f00 */
[----:B0-----:R-:W-:-:S04]  /*11e0*/  LEA R2, P0, R16, UR4, 0x2 ;  /* 0x0000000410027c11 */ /* 0x001fc8000f8010ff */
[----:B------:R-:W-:Y:S02]  /*11f0*/  LEA.HI.X R3, R16, UR5, R13, 0x2, P0 ;  /* 0x0000000510037c11 */ /* 0x000fe400080f140d */
[----:B------:R-:W-:-:S03]  /*1200*/  ISETP.GE.AND P0, PT, R5, R14, PT ;  /* 0x0000000e0500720c */ /* 0x000fc60003f06270 */
[----:B------:R0:W-:Y:S10]  /*1210*/  STG.E desc[UR6][R2.64], R17 ;  /* 0x0000001102007986 */ /* 0x0001f4000c101906 */
[----:B------:R-:W-:Y:S05]  /*1220*/  @!P0 BRA `(.L_x_176) ;  /* 0xfffffff000748947 */ /* 0x000fea000383ffff */
[----:B------:R-:W-:Y:S05]  /*1230*/  EXIT ;  /* 0x000000000000794d */ /* 0x000fea0003800000 */
        .weak           $__internal_3_$__cuda_sm20_rcp_rn_f32_slowpath
        .type           $__internal_3_$__cuda_sm20_rcp_rn_f32_slowpath,@function
        .size           $__internal_3_$__cuda_sm20_rcp_rn_f32_slowpath,($__internal_4_$__cuda_sm20_sqrt_rn_f32_slowpath - $__internal_3_$__cuda_sm20_rcp_rn_f32_slowpath)
$__internal_3_$__cuda_sm20_rcp_rn_f32_slowpath:
[----:B------:R-:W-:-:S05]  /*1240*/  IMAD.SHL.U32 R3, R0, 0x2, RZ ;  /* 0x0000000200037824 */ /* 0x000fca00078e00ff */
[----:B------:R-:W-:-:S04]  /*1250*/  SHF.R.U32.HI R8, RZ, 0x18, R3 ;  /* 0x00000018ff087819 */ /* 0x000fc80000011603 */
[----:B------:R-:W-:-:S13]  /*1260*/  ISETP.NE.U32.AND P0, PT, R8, RZ, PT ;  /* 0x000000ff0800720c */ /* 0x000fda0003f05070 */
[----:B------:R-:W-:Y:S05]  /*1270*/  @P0 BRA `(.L_x_177) ;  /* 0x00000000002c0947 */ /* 0x000fea0003800000 */
[----:B------:R-:W-:-:S04]  /*1280*/  SHF.L.U32 R3, R0, 0x1, RZ ;  /* 0x0000000100037819 */ /* 0x000fc800000006ff */
[----:B------:R-:W-:-:S13]  /*1290*/  ISETP.NE.AND P0, PT, R3, RZ, PT ;  /* 0x000000ff0300720c */ /* 0x000fda0003f05270 */
[----:B------:R2:W3:Y:S01]  /*12a0*/  @!P0 MUFU.RCP R3, R0 ;  /* 0x0000000000038308 */ /* 0x0004e20000001000 */
[----:B------:R-:W-:Y:S05]  /*12b0*/  @!P0 BRA `(.L_x_178) ;  /* 0x0000000000a48947 */ /* 0x000fea0003800000 */
[----:B------:R-:W-:-:S04]  /*12c0*/  FFMA R4, R0, 1.84467440737095516160e+19, RZ ;  /* 0x5f80000000047823 */ /* 0x000fc800000000ff */
[----:B---3--:R-:W2:Y:S02]  /*12d0*/  MUFU.RCP R3, R4 ;  /* 0x0000000400037308 */ /* 0x008ea40000001000 */
[----:B--2---:R-:W-:-:S04]  /*12e0*/  FFMA R0, R4, R3, -1 ;  /* 0xbf80000004007423 */ /* 0x004fc80000000003 */
[----:B------:R-:W-:-:S04]  /*12f0*/  FADD.FTZ R0, -R0, -RZ ;  /* 0x800000ff00007221 */ /* 0x000fc80000010100 */
[----:B------:R-:W-:-:S04]  /*1300*/  FFMA R0, R3, R0, R3 ;  /* 0x0000000003007223 */ /* 0x000fc80000000003 */
[----:B------:R-:W-:Y:S01]  /*1310*/  FFMA R3, R0, 1.84467440737095516160e+19, RZ ;  /* 0x5f80000000037823 */ /* 0x000fe200000000ff */
[----:B------:R-:W-:Y:S06]  /*1320*/  BRA `(.L_x_178) ;  /* 0x0000000000887947 */ /* 0x000fec0003800000 */
.L_x_177:
[----:B------:R-:W-:-:S05]  /*1330*/  VIADD R10, R8, 0xffffff03 ;  /* 0xffffff03080a7836 */ /* 0x000fca0000000000 */
        /* <DEDUP_REMOVED lines=15> */
[----:B------:R-:W-:-:S03]  /*1430*/  LOP3.LUT R7, R7, R4, RZ, 0xc0, !PT ;  /* 0x0000000407077212 */ /* 0x000fc600078ec0ff */
[----:B------:R-:W-:Y:S01]  /*1440*/  IMAD.MOV R5, RZ, RZ, -R5 ;  /* 0x000000ffff057224 */ /* 0x000fe200078e0a05 */
[----:B------:R-:W-:-:S04]  /*1450*/  SHF.R.U32.HI R7, RZ, R10, R7 ;  /* 0x0000000aff077219 */ /* 0x000fc80000011607 */
[----:B------:R-:W-:Y:S02]  /*1460*/  LOP3.LUT P1, RZ, R5, R10, R4, 0xf8, !PT ;  /* 0x0000000a05ff7212 */ /* 0x000fe4000782f804 */
[C---:B------:R-:W-:Y:S02]  /*1470*/  LOP3.LUT P0, RZ, R7.reuse, 0x1, RZ, 0xc0, !PT ;  /* 0x0000000107ff7812 */ /* 0x040fe4000780c0ff */
[----:B------:R-:W-:-:S04]  /*1480*/  LOP3.LUT P2, RZ, R7, 0x2, RZ, 0xc0, !PT ;  /* 0x0000000207ff7812 */ /* 0x000fc8000784c0ff */
[----:B------:R-:W-:Y:S02]  /*1490*/  PLOP3.LUT P0, PT, P0, P1, P2, 0xe0, 0x0 ;  /* 0x000000000000781c */ /* 0x000fe40000703c20 */
[----:B------:R-:W-:Y:S02]  /*14a0*/  LOP3.LUT P1, RZ, R0, 0x7fffff, RZ, 0xc0, !PT ;  /* 0x007fffff00ff7812 */ /* 0x000fe4000782c0ff */
[----:B------:R-:W-:-:S04]  /*14b0*/  SEL R3, RZ, 0x1, !P0 ;  /* 0x00000001ff037807 */ /* 0x000fc80004000000 */
[----:B------:R-:W-:-:S04]  /*14c0*/  IADD3 R3, PT, PT, -R3, RZ, RZ ;  /* 0x000000ff03037210 */ /* 0x000fc80007ffe1ff */
[----:B------:R-:W-:Y:S01]  /*14d0*/  ISETP.GE.AND P0, PT, R3, RZ, PT ;  /* 0x000000ff0300720c */ /* 0x000fe20003f06270 */
[----:B------:R-:W-:-:S05]  /*14e0*/  VIADD R3, R8, 0xffffff04 ;  /* 0xffffff0408037836 */ /* 0x000fca0000000000 */
[----:B------:R-:W-:-:S07]  /*14f0*/  SHF.R.U32.HI R3, RZ, R3, R4 ;  /* 0x00000003ff037219 */ /* 0x000fce0000011604 */
[----:B------:R-:W-:-:S05]  /*1500*/  @!P0 IADD3 R3, PT, PT, R3, 0x1, RZ ;  /* 0x0000000103038810 */ /* 0x000fca0007ffe0ff */
[----:B------:R-:W-:-:S05]  /*1510*/  @!P1 IMAD.SHL.U32 R3, R3, 0x2, RZ ;  /* 0x0000000203039824 */ /* 0x000fca00078e00ff */
[----:B------:R-:W-:Y:S01]  /*1520*/  LOP3.LUT R3, R3, 0x80000000, R0, 0xf8, !PT ;  /* 0x8000000003037812 */ /* 0x000fe200078ef800 */
[----:B------:R-:W-:Y:S06]  /*1530*/  BRA `(.L_x_178) ;  /* 0x0000000000047947 */ /* 0x000fec0003800000 */
.L_x_179:
[----:B------:R0:W1:Y:S02]  /*1540*/  MUFU.RCP R3, R0 ;  /* 0x0000000000037308 */ /* 0x0000640000001000 */
.L_x_178:
[----:B0123--:R-:W-:Y:S01]  /*1550*/  MOV R0, R3 ;  /* 0x0000000300007202 */ /* 0x00ffe20000000f00 */
[----:B------:R-:W-:-:S04]  /*1560*/  IMAD.MOV.U32 R3, RZ, RZ, 0x0 ;  /* 0x00000000ff037424 */ /* 0x000fc800078e00ff */
[----:B------:R-:W-:Y:S05]  /*1570*/  RET.REL.NODEC R2 `(softmax_autoregressive_backward_kernel2) ;  /* 0xffffffe802a07950 */ /* 0x000fea0003c3ffff */
        .weak           $__internal_4_$__cuda_sm20_sqrt_rn_f32_slowpath
        .type           $__internal_4_$__cuda_sm20_sqrt_rn_f32_slowpath,@function
        .size           $__internal_4_$__cuda_sm20_sqrt_rn_f32_slowpath,(.L_x_463 - $__internal_4_$__cuda_sm20_sqrt_rn_f32_slowpath)
$__internal_4_$__cuda_sm20_sqrt_rn_f32_slowpath:
[----:B------:R-:W-:-:S13]  /*1580*/  LOP3.LUT P0, RZ, R3, 0x7fffffff, RZ, 0xc0, !PT ;  /* 0x7fffffff03ff7812 */ /* 0x000fda000780c0ff */
[----:B------:R-:W-:Y:S01]  /*1590*/  @!P0 MOV R2, R3 ;  /* 0x0000000300028202 */ /* 0x000fe20000000f00 */
[----:B------:R-:W-:Y:S06]  /*15a0*/  @!P0 BRA `(.L_x_180) ;  /* 0x0000000000488947 */ /* 0x000fec0003800000 */
[----:B------:R-:W-:Y:S01]  /*15b0*/  FSETP.GEU.FTZ.AND P0, PT, R3, RZ, PT ;  /* 0x000000ff0300720b */ /* 0x000fe20003f1e000 */
[----:B------:R-:W-:-:S12]  /*15c0*/  IMAD.MOV.U32 R0, RZ, RZ, R3 ;  /* 0x000000ffff007224 */ /* 0x000fd800078e0003 */
[----:B------:R-:W-:Y:S01]  /*15d0*/  @!P0 MOV R2, 0x7fffffff ;  /* 0x7fffffff00028802 */ /* 0x000fe20000000f00 */
[----:B------:R-:W-:Y:S06]  /*15e0*/  @!P0 BRA `(.L_x_180) ;  /* 0x0000000000388947 */ /* 0x000fec0003800000 */
[----:B------:R-:W-:-:S13]  /*15f0*/  FSETP.GTU.FTZ.AND P0, PT, |R0|, +INF , PT ;  /* 0x7f8000000000780b */ /* 0x000fda0003f1c200 */
[----:B------:R-:W-:Y:S01]  /*1600*/  @P0 FADD.FTZ R2, R0, 1 ;  /* 0x3f80000000020421 */ /* 0x000fe20000010000 */
[----:B------:R-:W-:Y:S06]  /*1610*/  @P0 BRA `(.L_x_180) ;  /* 0x00000000002c0947 */ /* 0x000fec0003800000 */
[----:B------:R-:W-:-:S13]  /*1620*/  FSETP.NEU.FTZ.AND P0, PT, |R0|, +INF , PT ;  /* 0x7f8000000000780b */ /* 0x000fda0003f1d200 */
[----:B------:R-:W-:Y:S01]  /*1630*/  @!P0 IMAD.MOV.U32 R2, RZ, RZ, R0 ;  /* 0x000000ffff028224 */ /* 0x000fe200078e0000 */
[----:B------:R-:W-:Y:S06]  /*1640*/  @!P0 BRA `(.L_x_180) ;  /* 0x0000000000208947 */ /* 0x000fec0003800000 */
[----:B------:R-:W-:-:S04]  /*1650*/  FFMA R0, R0, 1.84467440737095516160e+19, RZ ;  /* 0x5f80000000007823 */ /* 0x000fc800000000ff */
[----:B------:R-:W0:Y:S02]  /*1660*/  MUFU.RSQ R3, R0 ;  /* 0x0000000000037308 */ /* 0x000e240000001400 */
[----:B0-----:R-:W-:Y:S01]  /*1670*/  FMUL.FTZ R5, R0, R3 ;  /* 0x0000000300057220 */ /* 0x001fe20000410000 */
[----:B------:R-:W-:-:S03]  /*1680*/  FMUL.FTZ R3, R3, 0.5 ;  /* 0x3f00000003037820 */ /* 0x000fc60000410000 */
[----:B------:R-:W-:-:S04]  /*1690*/  FADD.FTZ R2, -R5, -RZ ;  /* 0x800000ff05027221 */ /* 0x000fc80000010100 */
[----:B------:R-:W-:-:S04]  /*16a0*/  FFMA R2, R5, R2, R0 ;  /* 0x0000000205027223 */ /* 0x000fc80000000000 */
[----:B------:R-:W-:-:S04]  /*16b0*/  FFMA R2, R2, R3, R5 ;  /* 0x0000000302027223 */ /* 0x000fc80000000005 */
[----:B------:R-:W-:-:S07]  /*16c0*/  FMUL.FTZ R2, R2, 2.3283064365386962891e-10 ;  /* 0x2f80000002027820 */ /* 0x000fce0000410000 */
.L_x_180:
[----:B------:R-:W-:Y:S01]  /*16d0*/  HFMA2 R3, -RZ, RZ, 0, 0 ;  /* 0x00000000ff037431 */ /* 0x000fe200000001ff */
[----:B------:R-:W-:Y:S01]  /*16e0*/  MOV R0, R2 ;  /* 0x0000000200007202 */ /* 0x000fe20000000f00 */
[----:B------:R-:W-:-:S04]  /*16f0*/  IMAD.MOV.U32 R2, RZ, RZ, R4 ;  /* 0x000000ffff027224 */ /* 0x000fc800078e0004 */
[----:B------:R-:W-:Y:S05]  /*1700*/  RET.REL.NODEC R2 `(softmax_autoregressive_backward_kernel2) ;  /* 0xffffffe8023c7950 */ /* 0x000fea0003c3ffff */
.L_x_181:
        /* <DEDUP_REMOVED lines=15> */
.L_x_463:


//--------------------- .text.scale_kernel        --------------------------
	.section	.text.scale_kernel,"ax",@progbits
	.align	128
        .global         scale_kernel
        .type           scale_kernel,@function
        .size           scale_kernel,(.L_x_483 - scale_kernel)
        .other          scale_kernel,@"STO_CUDA_ENTRY STV_DEFAULT"
scale_kernel:
.text.scale_kernel:
[----:B------:R-:W-:Y:S01]  /*0000*/  LDC R1, c[0x0][0x37c] ;  /* 0x0000df00ff017b82 */ /* 0x000fe20000000800 */
[----:B------:R-:W0:Y:S07]  /*0010*/  S2R R6, SR_TID.X ;  /* 0x0000000000067919 */ /* 0x000e2e0000002100 */
[----:B------:R-:W1:Y:S01]  /*0020*/  LDC.64 R2, c[0x0][0x390] ;  /* 0x0000e400ff027b82 */ /* 0x000e620000000a00 */
[----:B------:R-:W1:Y:S07]  /*0030*/  LDCU UR5, c[0x0][0x38c] ;  /* 0x00007180ff0577ac */ /* 0x000e6e0008000800 */
[----:B------:R-:W0:Y:S08]  /*0040*/  S2UR UR4, SR_CTAID.X ;  /* 0x00000000000479c3 */ /* 0x000e300000002500 */
[----:B------:R-:W0:Y:S01]  /*0050*/  LDC R5, c[0x0][0x360] ;  /* 0x0000d800ff057b82 */ /* 0x000e220000000800 */
[----:B-1----:R-:W-:-:S04]  /*0060*/  IMAD R0, R2, UR5, RZ ;  /* 0x0000000502007c24 */ /* 0x002fc8000f8e02ff */
[-C--:B------:R-:W-:Y:S02]  /*0070*/  IMAD R4, R0, R3.reuse, RZ ;  /* 0x0000000300047224 */ /* 0x080fe400078e02ff */
[----:B0-----:R-:W-:Y:S02]  /*0080*/  IMAD R0, R5, UR4, R6 ;  /* 0x0000000405007c24 */ /* 0x001fe4000f8e0206 */
[----:B------:R-:W-:-:S05]  /*0090*/  IMAD R5, R4, R3, RZ ;  /* 0x0000000304057224 */ /* 0x000fca00078e02ff */
[----:B------:R-:W-:-:S13]  /*00a0*/  ISETP.GE.AND P0, PT, R0, R5, PT ;  /* 0x000000050000720c */ /* 0x000fda0003f06270 */
[----:B------:R-:W-:Y:S05]  /*00b0*/  @P0 EXIT ;  /* 0x000000000000094d */ /* 0x000fea0003800000 */
[----:B------:R-:W-:Y:S01]  /*00c0*/  IMAD R5, R3, R3, RZ ;  /* 0x0000000303057224 */ /* 0x000fe200078e02ff */
[----:B------:R-:W-:Y:S01]  /*00d0*/  IABS R12, R0 ;  /* 0x00000000000c7213 */ /* 0x000fe20000000000 */
[----:B------:R-:W0:Y:S01]  /*00e0*/  LDCU.64 UR4, c[0x0][0x358] ;  /* 0x00006b00ff0477ac */ /* 0x000e220008000a00 */
[----:B------:R-:W-:Y:S01]  /*00f0*/  ISETP.GE.AND P2, PT, R0, RZ, PT ;  /* 0x000000ff0000720c */ /* 0x000fe20003f46270 */
[----:B------:R-:W-:Y:S01]  /*0100*/  IMAD R4, R5, R2, RZ ;  /* 0x0000000205047224 */ /* 0x000fe200078e02ff */
[----:B------:R-:W-:-:S04]  /*0110*/  IABS R2, R5 ;  /* 0x0000000500027213 */ /* 0x000fc80000000000 */
[-C--:B------:R-:W-:Y:S02]  /*0120*/  IABS R9, R4.reuse ;  /* 0x0000000400097213 */ /* 0x080fe40000000000 */
[----:B------:R-:W-:Y:S02]  /*0130*/  IABS R13, R4 ;  /* 0x00000004000d7213 */ /* 0x000fe40000000000 */
[----:B------:R-:W1:Y:S08]  /*0140*/  I2F.RP R8, R9 ;  /* 0x0000000900087306 */ /* 0x000e700000209400 */
[----:B-1----:R-:W1:Y:S02]  /*0150*/  MUFU.RCP R8, R8 ;  /* 0x0000000800087308 */ /* 0x002e640000001000 */
[----:B-1----:R-:W-:Y:S01]  /*0160*/  VIADD R6, R8, 0xffffffe ;  /* 0x0ffffffe08067836 */ /* 0x002fe20000000000 */
[----:B------:R-:W-:-:S05]  /*0170*/  IADD3 R8, PT, PT, RZ, -R13, RZ ;  /* 0x8000000dff087210 */ /* 0x000fca0007ffe0ff */
[----:B------:R1:W2:Y:S02]  /*0180*/  F2I.FTZ.U32.TRUNC.NTZ R7, R6 ;  /* 0x0000000600077305 */ /* 0x0002a4000021f000 */
[----:B-1----:R-:W-:Y:S02]  /*0190*/  HFMA2 R6, -RZ, RZ, 0, 0 ;  /* 0x00000000ff067431 */ /* 0x002fe400000001ff */
[----:B--2---:R-:W-:-:S04]  /*01a0*/  IMAD.MOV R10, RZ, RZ, -R7 ;  /* 0x000000ffff0a7224 */ /* 0x004fc800078e0a07 */
[----:B------:R-:W-:Y:S02]  /*01b0*/  IMAD R11, R10, R9, RZ ;  /* 0x000000090a0b7224 */ /* 0x000fe400078e02ff */
[----:B------:R-:W1:Y:S02]  /*01c0*/  I2F.RP R10, R2 ;  /* 0x00000002000a7306 */ /* 0x000e640000209400 */
[----:B------:R-:W-:-:S04]  /*01d0*/  IMAD.HI.U32 R7, R7, R11, R6 ;  /* 0x0000000b07077227 */ /* 0x000fc800078e0006 */
[----:B------:R-:W-:Y:S01]  /*01e0*/  IMAD.MOV.U32 R6, RZ, RZ, R12 ;  /* 0x000000ffff067224 */ /* 0x000fe200078e000c */
[----:B------:R-:W-:-:S03]  /*01f0*/  IABS R12, R5 ;  /* 0x00000005000c7213 */ /* 0x000fc60000000000 */
[----:B------:R-:W-:-:S04]  /*0200*/  IMAD.HI.U32 R7, R7, R6, RZ ;  /* 0x0000000607077227 */ /* 0x000fc800078e00ff */
[----:B------:R-:W-:Y:S01]  /*0210*/  IMAD R6, R7, R8, R6 ;  /* 0x0000000807067224 */ /* 0x000fe200078e0206 */
[----:B-1----:R-:W1:Y:S01]  /*0220*/  MUFU.RCP R10, R10 ;  /* 0x0000000a000a7308 */ /* 0x002e620000001000 */
[----:B------:R-:W-:-:S03]  /*0230*/  IABS R8, R3 ;  /* 0x0000000300087213 */ /* 0x000fc60000000000 */
[----:B------:R-:W-:-:S13]  /*0240*/  ISETP.GT.U32.AND P0, PT, R9, R6, PT ;  /* 0x000000060900720c */ /* 0x000fda0003f04070 */
[--C-:B------:R-:W-:Y:S01]  /*0250*/  @!P0 IMAD.IADD R6, R6, 0x1, -R9.reuse ;  /* 0x0000000106068824 */ /* 0x100fe200078e0a09 */
[----:B-1----:R-:W-:Y:S02]  /*0260*/  IADD3 R7, PT, PT, R10, 0xffffffe, RZ ;  /* 0x0ffffffe0a077810 */ /* 0x002fe40007ffe0ff */
[----:B------:R-:W-:Y:S02]  /*0270*/  ISETP.NE.AND P0, PT, R4, RZ, PT ;  /* 0x000000ff0400720c */ /* 0x000fe40003f05270 */
[----:B------:R-:W-:Y:S02]  /*0280*/  ISETP.GT.U32.AND P1, PT, R9, R6, PT ;  /* 0x000000060900720c */ /* 0x000fe40003f24070 */
[----:B------:R-:W1:Y:S11]  /*0290*/  F2I.FTZ.U32.TRUNC.NTZ R7, R7 ;  /* 0x0000000700077305 */ /* 0x000e76000021f000 */
[----:B------:R-:W-:-:S04]  /*02a0*/  @!P1 IMAD.IADD R6, R6, 0x1, -R9 ;  /* 0x0000000106069824 */ /* 0x000fc800078e0a09 */
[----:B------:R-:W-:Y:S01]  /*02b0*/  IMAD.MOV.U32 R9, RZ, RZ, R6 ;  /* 0x000000ffff097224 */ /* 0x000fe200078e0006 */
[----:B-1----:R-:W-:Y:S01]  /*02c0*/  IADD3 R11, PT, PT, RZ, -R7, RZ ;  /* 0x80000007ff0b7210 */ /* 0x002fe20007ffe0ff */
[----:B------:R-:W-:-:S03]  /*02d0*/  IMAD.MOV.U32 R6, RZ, RZ, RZ ;  /* 0x000000ffff067224 */ /* 0x000fc600078e00ff */
[----:B------:R-:W-:Y:S01]  /*02e0*/  @!P2 IADD3 R9, PT, PT, -R9, RZ, RZ ;  /* 0x000000ff0909a210 */ /* 0x000fe20007ffe1ff */
[----:B------:R-:W-:Y:S01]  /*02f0*/  IMAD R11, R11, R2, RZ ;  /* 0x000000020b0b7224 */ /* 0x000fe200078e02ff */
[----:B------:R-:W-:Y:S02]  /*0300*/  @!P0 LOP3.LUT R9, RZ, R4, RZ, 0x33, !PT ;  /* 0x00000004ff098212 */ /* 0x000fe400078e33ff */
[----:B------:R-:W1:Y:S01]  /*0310*/  I2F.RP R4, R8 ;  /* 0x0000000800047306 */ /* 0x000e620000209400 */
[----:B------:R-:W-:Y:S01]  /*0320*/  IMAD.HI.U32 R6, R7, R11, R6 ;  /* 0x0000000b07067227 */ /* 0x000fe200078e0006 */
[----:B------:R-:W-:Y:S02]  /*0330*/  IABS R10, R9 ;  /* 0x00000009000a7213 */ /* 0x000fe40000000000 */
[----:B------:R-:W-:Y:S02]  /*0340*/  IADD3 R7, PT, PT, RZ, -R12, RZ ;  /* 0x8000000cff077210 */ /* 0x000fe40007ffe0ff */
[----:B------:R-:W-:Y:S01]  /*0350*/  ISETP.GE.AND P2, PT, R9, RZ, PT ;  /* 0x000000ff0900720c */ /* 0x000fe20003f46270 */
[----:B------:R-:W-:-:S04]  /*0360*/  IMAD.MOV.U32 R11, RZ, RZ, R10 ;  /* 0x000000ffff0b7224 */ /* 0x000fc800078e000a */
[----:B------:R-:W-:-:S04]  /*0370*/  IMAD.HI.U32 R6, R6, R11, RZ ;  /* 0x0000000b06067227 */ /* 0x000fc800078e00ff */
[----:B------:R-:W-:Y:S01]  /*0380*/  IMAD R11, R6, R7, R11 ;  /* 0x00000007060b7224 */ /* 0x000fe200078e020b */
[----:B-1----:R-:W1:Y:S04]  /*0390*/  MUFU.RCP R4, R4 ;  /* 0x0000000400047308 */ /* 0x002e680000001000 */
[----:B------:R-:W-:-:S13]  /*03a0*/  ISETP.GT.U32.AND P0, PT, R2, R11, PT ;  /* 0x0000000b0200720c */ /* 0x000fda0003f04070 */
[----:B------:R-:W-:Y:S01]  /*03b0*/  @!P0 IADD3 R11, PT, PT, R11, -R2, RZ ;  /* 0x800000020b0b8210 */ /* 0x000fe20007ffe0ff */
[----:B-1----:R-:W-:Y:S01]  /*03c0*/  VIADD R6, R4, 0xffffffe ;  /* 0x0ffffffe04067836 */ /* 0x002fe20000000000 */
[----:B------:R-:W-:Y:S02]  /*03d0*/  ISETP.NE.AND P0, PT, R5, RZ, PT ;  /* 0x000000ff0500720c */ /* 0x000fe40003f05270 */
[----:B------:R-:W-:Y:S01]  /*03e0*/  ISETP.GT.U32.AND P1, PT, R2, R11, PT ;  /* 0x0000000b0200720c */ /* 0x000fe20003f24070 */
[----:B------:R1:W2:Y:S02]  /*03f0*/  F2I.FTZ.U32.TRUNC.NTZ R7, R6 ;  /* 0x0000000600077305 */ /* 0x0002a4000021f000 */
[----:B-1----:R-:W-:-:S10]  /*0400*/  IMAD.MOV.U32 R6, RZ, RZ, RZ ;  /* 0x000000ffff067224 */ /* 0x002fd400078e00ff */
[----:B------:R-:W-:Y:S01]  /*0410*/  @!P1 IADD3 R11, PT, PT, R11, -R2, RZ ;  /* 0x800000020b0b9210 */ /* 0x000fe20007ffe0ff */
[----:B--2---:R-:W-:-:S03]  /*0420*/  IMAD.MOV R9, RZ, RZ, -R7 ;  /* 0x000000ffff097224 */ /* 0x004fc600078e0a07 */
[----:B------:R-:W-:Y:S02]  /*0430*/  @!P2 IADD3 R11, PT, PT, -R11, RZ, RZ ;  /* 0x000000ff0b0ba210 */ /* 0x000fe40007ffe1ff */
[----:B------:R-:W-:Y:S01]  /*0440*/  @!P0 LOP3.LUT R11, RZ, R5, RZ, 0x33, !PT ;  /* 0x00000005ff0b8212 */ /* 0x000fe200078e33ff */
[----:B------:R-:W-:-:S03]  /*0450*/  IMAD R5, R9, R8, RZ ;  /* 0x0000000809057224 */ /* 0x000fc600078e02ff */
[----:B------:R-:W-:Y:S01]  /*0460*/  IABS R2, R11 ;  /* 0x0000000b00027213 */ /* 0x000fe20000000000 */
[----:B------:R-:W-:-:S03]  /*0470*/  IMAD.HI.U32 R6, R7, R5, R6 ;  /* 0x0000000507067227 */ /* 0x000fc600078e0006 */
[----:B------:R-:W-:-:S05]  /*0480*/  MOV R5, R2 ;  /* 0x0000000200057202 */ /* 0x000fca0000000f00 */
[----:B------:R-:W-:-:S04]  /*0490*/  IMAD.HI.U32 R6, R6, R5, RZ ;  /* 0x0000000506067227 */ /* 0x000fc800078e00ff */
[----:B------:R-:W-:-:S04]  /*04a0*/  IMAD.MOV R2, RZ, RZ, -R6 ;  /* 0x000000ffff027224 */ /* 0x000fc800078e0a06 */
[----:B------:R-:W-:Y:S01]  /*04b0*/  IMAD R5, R8, R2, R5 ;  /* 0x0000000208057224 */ /* 0x000fe200078e0205 */
[----:B------:R-:W-:-:S04]  /*04c0*/  LOP3.LUT R2, R11, R3, RZ, 0x3c, !PT ;  /* 0x000000030b027212 */ /* 0x000fc800078e3cff */
[----:B------:R-:W-:Y:S02]  /*04d0*/  ISETP.GT.U32.AND P2, PT, R8, R5, PT ;  /* 0x000000050800720c */ /* 0x000fe40003f44070 */
[----:B------:R-:W-:-:S11]  /*04e0*/  ISETP.GE.AND P1, PT, R2, RZ, PT ;  /* 0x000000ff0200720c */ /* 0x000fd60003f26270 */
[-C--:B------:R-:W-:Y:S01]  /*04f0*/  @!P2 IADD3 R5, PT, PT, R5, -R8.reuse, RZ ;  /* 0x800000080505a210 */ /* 0x080fe20007ffe0ff */
[----:B------:R-:W-:Y:S01]  /*0500*/  @!P2 VIADD R6, R6, 0x1 ;  /* 0x000000010606a836 */ /* 0x000fe20000000000 */
[----:B------:R-:W-:Y:S02]  /*0510*/  ISETP.NE.AND P2, PT, R3, RZ, PT ;  /* 0x000000ff0300720c */ /* 0x000fe40003f45270 */
[----:B------:R-:W-:-:S13]  /*0520*/  ISETP.GE.U32.AND P0, PT, R5, R8, PT ;  /* 0x000000080500720c */ /* 0x000fda0003f06070 */
[----:B------:R-:W-:-:S05]  /*0530*/  @P0 IADD3 R6, PT, PT, R6, 0x1, RZ ;  /* 0x0000000106060810 */ /* 0x000fca0007ffe0ff */
[----:B------:R-:W-:Y:S01]  /*0540*/  @!P1 IMAD.MOV R6, RZ, RZ, -R6 ;  /* 0x000000ffff069224 */ /* 0x000fe200078e0a06 */
[----:B------:R-:W-:-:S04]  /*0550*/  @!P2 LOP3.LUT R6, RZ, R3, RZ, 0x33, !PT ;  /* 0x00000003ff06a212 */ /* 0x000fc800078e33ff */
[----:B------:R-:W-:-:S05]  /*0560*/  IADD3 R2, PT, PT, -R6, RZ, RZ ;  /* 0x000000ff06027210 */ /* 0x000fca0007ffe1ff */
[----:B------:R-:W-:-:S05]  /*0570*/  IMAD R3, R3, R2, R11 ;  /* 0x0000000203037224 */ /* 0x000fca00078e020b */
[----:B------:R-:W-:-:S13]  /*0580*/  ISETP.GT.AND P0, PT, R3, R6, PT ;  /* 0x000000060300720c */ /* 0x000fda0003f04270 */
[----:B------:R-:W1:Y:S02]  /*0590*/  @P0 LDC.64 R2, c[0x0][0x380] ;  /* 0x0000e000ff020b82 */ /* 0x000e640000000a00 */
[----:B-1----:R-:W-:-:S05]  /*05a0*/  @P0 IMAD.WIDE R2, R0, 0x4, R2 ;  /* 0x0000000400020825 */ /* 0x002fca00078e0202 */
[----:B0-----:R0:W-:Y:S01]  /*05b0*/  @P0 STG.E desc[UR4][R2.64], RZ ;  /* 0x000000ff02000986 */ /* 0x0011e2000c101904 */
[----:B------:R-:W-:Y:S05]  /*05c0*/  @P0 EXIT ;  /* 0x000000000000094d */ /* 0x000fea0003800000 */
[----:B0-----:R-:W0:Y:S01]  /*05d0*/  LDC.64 R2, c[0x0][0x380] ;  /* 0x0000e000ff027b82 */ /* 0x001e220000000a00 */
[----:B------:R-:W1:Y:S01]  /*05e0*/  LDCU UR6, c[0x0][0x388] ;  /* 0x00007100ff0677ac */ /* 0x000e620008000800 */
[----:B0-----:R-:W-:-:S05]  /*05f0*/  IMAD.WIDE R2, R0, 0x4, R2 ;  /* 0x0000000400027825 */ /* 0x001fca00078e0202 */
[----:B------:R-:W1:Y:S02]  /*0600*/  LDG.E R5, desc[UR4][R2.64] ;  /* 0x0000000402057981 */ /* 0x000e64000c1e1900 */
[----:B-1----:R-:W-:-:S05]  /*0610*/  FMUL R5, R5, UR6 ;  /* 0x0000000605057c20 */ /* 0x002fca0008400000 */
[----:B------:R-:W-:Y:S01]  /*0620*/  STG.E desc[UR4][R2.64], R5 ;  /* 0x0000000502007986 */ /* 0x000fe2000c101904 */
[----:B------:R-:W-:Y:S05]  /*0630*/  EXIT ;  /* 0x000000000000794d */ /* 0x000fea0003800000 */
.L_x_182:
        /* <DEDUP_REMOVED lines=12> */
.L_x_483:


//--------------------- .text.softmax_autoregressive_backward_kernel4 --------------------------
	.section	.text.softmax_autoregressive_backward_kernel4,"ax",@progbits
	.align	128
        .global         softmax_autoregressive_backward_kernel4
        .type           softmax_autoregressive_backward_kernel4,@function
        .size           softmax_autoregressive_backward_kernel4,(.L_x_465 - softmax_autoregressive_backward_kernel4)
        .other          softmax_autoregressive_backward_kernel4,@"STO_CUDA_ENTRY STV_DEFAULT"
softmax_autoregressive_backward_kernel4:
.text.softmax_autoregressive_backward_kernel4:
[----:B------:R-:W-:Y:S01]  /*0000*/  LDC R1, c[0x0][0x37c] ;  /* 0x0000df00ff017b82 */ /* 0x000fe20000000800 */
[----:B------:R-:W0:Y:S01]  /*0010*/  S2R R17, SR_TID.Y ;  /* 0x0000000000117919 */ /* 0x000e220000002200 */
[----:B------:R-:W1:Y:S01]  /*0020*/  LDCU UR6, c[0x0][0x360] ;  /* 0x00006c00ff0677ac */ /* 0x000e620008000800 */
[----:B------:R-:W0:Y:S01]  /*0030*/  S2R R2, SR_TID.Z ;  /* 0x0000000000027919 */ /* 0x000e220000002300 */
[----:B------:R-:W1:Y:S01]  /*0040*/  LDCU UR7, c[0x0][0x364] ;  /* 0x00006c80ff0777ac */ /* 0x000e620008000800 */
[----:B------:R-:W2:Y:S01]  /*0050*/  S2R R0, SR_TID.X ;  /* 0x0000000000007919 */ /* 0x000ea20000002100 */
[----:B------:R-:W3:Y:S01]  /*0060*/  LDCU UR5, c[0x0][0x368] ;  /* 0x00006d00ff0577ac */ /* 0x000ee20008000800 */
[----:B------:R-:W4:Y:S01]  /*0070*/  S2R R3, SR_CTAID.X ;  /* 0x0000000000037919 */ /* 0x000f220000002500 */
[----:B-1----:R-:W-:-:S04]  /*0080*/  UIMAD UR4, UR6, UR7, URZ ;  /* 0x00000007060472a4 */ /* 0x002fc8000f8e02ff */
[----:B---3--:R-:W-:Y:S01]  /*0090*/  UIMAD UR4, UR4, UR5, 0x1f ;  /* 0x0000001f040474a4 */ /* 0x008fe2000f8e0205 */
[----:B------:R-:W1:Y:S03]  /*00a0*/  LDCU UR5, c[0x0][0x39c] ;  /* 0x00007380ff0577ac */ /* 0x000e660008000800 */
[----:B------:R-:W-:Y:S01]  /*00b0*/  USHF.R.U32.HI UR4, URZ, 0x5, UR4 ;  /* 0x00000005ff047899 */ /* 0x000fe20008011604 */
[----:B0-----:R-:W-:-:S03]  /*00c0*/  IMAD R17, R2, UR7, R17 ;  /* 0x0000000702117c24 */ /* 0x001fc6000f8e0211 */
[----:B------:R-:W-:Y:S01]  /*00d0*/  ULOP3.LUT UR4, UR4, 0xffff, URZ, 0xc0, !UPT ;  /* 0x0000ffff04047892 */ /* 0x000fe2000f8ec0ff */
[----:B--2---:R-:W-:-:S05]  /*00e0*/  IMAD R17, R17, UR6, R0 ;  /* 0x0000000611117c24 */ /* 0x004fca000f8e0200 */
[----:B------:R-:W-:-:S04]  /*00f0*/  SHF.R.U32.HI R0, RZ, 0x5, R17 ;  /* 0x00000005ff007819 */ /* 0x000fc80000011611 */
[----:B------:R-:W-:-:S05]  /*0100*/  LOP3.LUT R0, R0, 0xffff, RZ, 0xc0, !PT ;  /* 0x0000ffff00007812 */ /* 0x000fca00078ec0ff */
[----:B----4-:R-:W-:-:S05]  /*0110*/  IMAD R0, R3, UR4, R0 ;  /* 0x0000000403007c24 */ /* 0x010fca000f8e0200 */
[----:B------:R-:W-:-:S04]  /*0120*/  SHF.L.U32 R22, R0, 0x3, RZ ;  /* 0x0000000300167819 */ /* 0x000fc800000006ff */
[----:B-1----:R-:W-:-:S13]  /*0130*/  ISETP.GE.AND P0, PT, R22, UR5, PT ;  /* 0x0000000516007c0c */ /* 0x002fda000bf06270 */
[----:B------:R-:W-:Y:S05]  /*0140*/  @P0 EXIT ;  /* 0x000000000000094d */ /* 0x000fea0003800000 */
[----:B------:R-:W0:Y:S01]  /*0150*/  LDC.64 R2, c[0x0][0x3a0] ;  /* 0x0000e800ff027b82 */ /* 0x000e220000000a00 */
[----:B------:R-:W1:Y:S01]  /*0160*/  LDCU.64 UR4, c[0x0][0x358] ;  /* 0x00006b00ff0477ac */ /* 0x000e620008000a00 */
[----:B0-----:R-:W-:-:S04]  /*0170*/  IABS R7, R3 ;  /* 0x0000000300077213 */ /* 0x001fc80000000000 */
[----:B------:R-:W0:Y:S08]  /*0180*/  I2F.RP R0, R7 ;  /* 0x0000000700007306 */ /* 0x000e300000209400 */
[----:B0-----:R-:W0:Y:S02]  /*0190*/  MUFU.RCP R0, R0 ;  /* 0x0000000000007308 */ /* 0x001e240000001000 */
[----:B0-----:R-:W-:-:S06]  /*01a0*/  VIADD R4, R0, 0xffffffe ;  /* 0x0ffffffe00047836 */ /* 0x001fcc0000000000 */
[----:B------:R0:W2:Y:S02]  /*01b0*/  F2I.FTZ.U32.TRUNC.NTZ R5, R4 ;  /* 0x0000000400057305 */ /* 0x0000a4000021f000 */
[----:B0-----:R-:W-:Y:S01]  /*01c0*/  IMAD.MOV.U32 R4, RZ, RZ, RZ ;  /* 0x000000ffff047224 */ /* 0x001fe200078e00ff */
[----:B--2---:R-:W-:-:S05]  /*01d0*/  IADD3 R6, PT, PT, RZ, -R5, RZ ;  /* 0x80000005ff067210 */ /* 0x004fca0007ffe0ff */
[----:B------:R-:W-:Y:S01]  /*01e0*/  IMAD R9, R6, R7, RZ ;  /* 0x0000000706097224 */ /* 0x000fe200078e02ff */
[----:B------:R-:W-:Y:S02]  /*01f0*/  IABS R6, R2 ;  /* 0x0000000200067213 */ /* 0x000fe40000000000 */
[----:B------:R-:W-:Y:S01]  /*0200*/  LOP3.LUT R2, R2, R3, RZ, 0x3c, !PT ;  /* 0x0000000302027212 */ /* 0x000fe200078e3cff */
[----:B------:R-:W-:-:S03]  /*0210*/  IMAD.HI.U32 R5, R5, R9, R4 ;  /* 0x0000000905057227 */ /* 0x000fc600078e0004 */
[----:B------:R-:W-:-:S03]  /*0220*/  ISETP.GE.AND P2, PT, R2, RZ, PT ;  /* 0x000000ff0200720c */ /* 0x000fc60003f46270 */
[----:B------:R-:W-:-:S05]  /*0230*/  IMAD.HI.U32 R5, R5, R6, RZ ;  /* 0x0000000605057227 */ /* 0x000fca00078e00ff */
[----:B------:R-:W-:-:S05]  /*0240*/  IADD3 R0, PT, PT, -R5, RZ, RZ ;  /* 0x000000ff05007210 */ /* 0x000fca0007ffe1ff */
[----:B------:R-:W-:-:S05]  /*0250*/  IMAD R0, R7, R0, R6 ;  /* 0x0000000007007224 */ /* 0x000fca00078e0206 */
[----:B------:R-:W-:-:S13]  /*0260*/  ISETP.GT.U32.AND P1, PT, R7, R0, PT ;  /* 0x000000000700720c */ /* 0x000fda0003f24070 */
[----:B------:R-:W-:Y:S01]  /*0270*/  @!P1 IMAD.IADD R0, R0, 0x1, -R7 ;  /* 0x0000000100009824 */ /* 0x000fe200078e0a07 */
[----:B------:R-:W-:Y:S02]  /*0280*/  @!P1 IADD3 R5, PT, PT, R5, 0x1, RZ ;  /* 0x0000000105059810 */ /* 0x000fe40007ffe0ff */
[----:B------:R-:W-:Y:S02]  /*0290*/  ISETP.NE.AND P1, PT, R3, RZ, PT ;  /* 0x000000ff0300720c */ /* 0x000fe40003f25270 */
[----:B------:R-:W-:-:S13]  /*02a0*/  ISETP.GE.U32.AND P0, PT, R0, R7, PT ;  /* 0x000000070000720c */ /* 0x000fda0003f06070 */
[----:B------:R-:W-:-:S05]  /*02b0*/  @P0 VIADD R5, R5, 0x1 ;  /* 0x0000000105050836 */ /* 0x000fca0000000000 */
[----:B------:R-:W-:Y:S02]  /*02c0*/  @!P2 IADD3 R5, PT, PT, -R5, RZ, RZ ;  /* 0x000000ff0505a210 */ /* 0x000fe40007ffe1ff */
[----:B------:R-:W-:-:S04]  /*02d0*/  @!P1 LOP3.LUT R5, RZ, R3, RZ, 0x33, !PT ;  /* 0x00000003ff059212 */ /* 0x000fc800078e33ff */
[----:B------:R-:W-:-:S04]  /*02e0*/  I2FP.F32.S32 R3, R5 ;  /* 0x0000000500037245 */ /* 0x000fc80000201400 */
[----:B------:R0:W2:Y:S01]  /*02f0*/  MUFU.RSQ R2, R3 ;  /* 0x0000000300027308 */ /* 0x0000a20000001400 */
[----:B------:R-:W-:-:S05]  /*0300*/  VIADD R0, R3, 0xf3000000 ;  /* 0xf300000003007836 */ /* 0x000fca0000000000 */
[----:B------:R-:W-:-:S13]  /*0310*/  ISETP.GT.U32.AND P0, PT, R0, 0x727fffff, PT ;  /* 0x727fffff0000780c */ /* 0x000fda0003f04070 */
[----:B012---:R-:W-:Y:S05]  /*0320*/  @!P0 BRA `(.L_x_183) ;  /* 0x00000000000c8947 */ /* 0x007fea0003800000 */
[----:B------:R-:W-:-:S07]  /*0330*/  MOV R4, 0x350 ;  /* 0x0000035000047802 */ /* 0x000fce0000000f00 */
[----:B------:R-:W-:Y:S05]  /*0340*/  CALL.REL.NOINC `($__internal_6_$__cuda_sm20_sqrt_rn_f32_slowpath) ;  /* 0x0000002000f07944 */ /* 0x000fea0003c00000 */
[----:B------:R-:W-:Y:S05]  /*0350*/  BRA `(.L_x_184) ;  /* 0x0000000000107947 */ /* 0x000fea0003800000 */
.L_x_183:
[----:B------:R-:W-:Y:S01]  /*0360*/  FMUL.FTZ R0, R3, R2 ;  /* 0x0000000203007220 */ /* 0x000fe20000410000 */
[----:B------:R-:W-:-:S03]  /*0370*/  FMUL.FTZ R2, R2, 0.5 ;  /* 0x3f00000002027820 */ /* 0x000fc60000410000 */
[----:B------:R-:W-:-:S04]  /*0380*/  FFMA R3, -R0, R0, R3 ;  /* 0x0000000000037223 */ /* 0x000fc80000000103 */
[----:B------:R-:W-:-:S07]  /*0390*/  FFMA R0, R3, R2, R0 ;  /* 0x0000000203007223 */ /* 0x000fce0000000000 */
.L_x_184:
[----:B------:R-:W-:-:S04]  /*03a0*/  IADD3 R2, PT, PT, R0, 0x1800000, RZ ;  /* 0x0180000000027810 */ /* 0x000fc80007ffe0ff */
[----:B------:R-:W-:-:S04]  /*03b0*/  LOP3.LUT R2, R2, 0x7f800000, RZ, 0xc0, !PT ;  /* 0x7f80000002027812 */ /* 0x000fc800078ec0ff */
[----:B------:R-:W-:-:S13]  /*03c0*/  ISETP.GT.U32.AND P0, PT, R2, 0x1ffffff, PT ;  /* 0x01ffffff0200780c */ /* 0x000fda0003f04070 */
[----:B------:R-:W-:Y:S05]  /*03d0*/  @P0 BRA `(.L_x_185) ;  /* 0x00000000000c0947 */ /* 0x000fea0003800000 */
[----:B------:R-:W-:-:S07]  /*03e0*/  MOV R7, 0x400 ;  /* 0x0000040000077802 */ /* 0x000fce0000000f00 */
[----:B------:R-:W-:Y:S05]  /*03f0*/  CALL.REL.NOINC `($__internal_5_$__cuda_sm20_rcp_rn_f32_slowpath) ;  /* 0x0000001c00f07944 */ /* 0x000fea0003c00000 */
[----:B------:R-:W-:Y:S05]  /*0400*/  BRA `(.L_x_186) ;  /* 0x0000000000107947 */ /* 0x000fea0003800000 */
.L_x_185:
[----:B------:R-:W0:Y:S02]  /*0410*/  MUFU.RCP R15, R0 ;  /* 0x00000000000f7308 */ /* 0x000e240000001000 */
[----:B0-----:R-:W-:-:S04]  /*0420*/  FFMA R2, R15, R0, -1 ;  /* 0xbf8000000f027423 */ /* 0x001fc80000000000 */
[----:B------:R-:W-:-:S04]  /*0430*/  FADD.FTZ R2, -R2, -RZ ;  /* 0x800000ff02027221 */ /* 0x000fc80000010100 */
[----:B------:R-:W-:-:S07]  /*0440*/  FFMA R15, R15, R2, R15 ;  /* 0x000000020f0f7223 */ /* 0x000fce000000000f */
.L_x_186:
[----:B------:R-:W0:Y:S01]  /*0450*/  S2UR UR6, SR_CTAID.Y ;  /* 0x00000000000679c3 */ /* 0x000e220000002600 */
[C---:B------:R-:W-:Y:S01]  /*0460*/  VIADD R20, R22.reuse, 0x2 ;  /* 0x0000000216147836 */ /* 0x040fe20000000000 */
[C---:B------:R-:W-:Y:S01]  /*0470*/  IADD3 R18, PT, PT, R22.reuse, 0x3, RZ ;  /* 0x0000000316127810 */ /* 0x040fe20007ffe0ff */
[C---:B------:R-:W-:Y:S01]  /*0480*/  VIADD R16, R22.reuse, 0x4 ;  /* 0x0000000416107836 */ /* 0x040fe20000000000 */
[C---:B------:R-:W-:Y:S01]  /*0490*/  IADD3 R14, PT, PT, R22.reuse, 0x5, RZ ;  /* 0x00000005160e7810 */ /* 0x040fe20007ffe0ff */
[----:B------:R-:W-:Y:S01]  /*04a0*/  VIADD R12, R22, 0x6 ;  /* 0x00000006160c7836 */ /* 0x000fe20000000000 */
[----:B------:R-:W-:Y:S01]  /*04b0*/  MOV R11, R22 ;  /* 0x00000016000b7202 */ /* 0x000fe20000000f00 */
[----:B------:R-:W1:Y:S01]  /*04c0*/  LDCU.64 UR8, c[0x0][0x388] ;  /* 0x00007100ff0877ac */ /* 0x000e620008000a00 */
[----:B------:R-:W0:Y:S02]  /*04d0*/  LDC R0, c[0x0][0x39c] ;  /* 0x0000e700ff007b82 */ /* 0x000e240000000800 */
[----:B0-----:R-:W-:-:S04]  /*04e0*/  IMAD R13, R0, UR6, RZ ;  /* 0x00000006000d7c24 */ /* 0x001fc8000f8e02ff */
[----:B-1----:R-:W-:-:S07]  /*04f0*/  IMAD R13, R13, R0, RZ ;  /* 0x000000000d0d7224 */ /* 0x002fce00078e02ff */
.L_x_193:
[----:B0-----:R-:W0:Y:S01]  /*0500*/  LDCU UR10, c[0x0][0x39c] ;  /* 0x00007380ff0a77ac */ /* 0x001e220008000800 */
[C---:B------:R-:W-:Y:S01]  /*0510*/  ISETP.GT.AND P6, PT, R11.reuse, R22, PT ;  /* 0x000000160b00720c */ /* 0x040fe20003fc4270 */
[----:B------:R-:W-:Y:S01]  /*0520*/  VIADD R26, R22, 0x7 ;  /* 0x00000007161a7836 */ /* 0x000fe20000000000 */
[C---:B------:R-:W-:Y:S01]  /*0530*/  ISETP.GE.AND P5, PT, R11.reuse, R20, PT ;  /* 0x000000140b00720c */ /* 0x040fe20003fa6270 */
[----:B------:R-:W1:Y:S01]  /*0540*/  LDCU.64 UR6, c[0x0][0x390] ;  /* 0x00007200ff0677ac */ /* 0x000e620008000a00 */
[C---:B------:R-:W-:Y:S02]  /*0550*/  ISETP.GE.AND P4, PT, R11.reuse, R18, PT ;  /* 0x000000120b00720c */ /* 0x040fe40003f86270 */
[C---:B------:R-:W-:Y:S02]  /*0560*/  ISETP.GE.AND P3, PT, R11.reuse, R16, PT ;  /* 0x000000100b00720c */ /* 0x040fe40003f66270 */
[C---:B------:R-:W-:Y:S02]  /*0570*/  ISETP.GE.AND P2, PT, R11.reuse, R14, PT ;  /* 0x0000000e0b00720c */ /* 0x040fe40003f46270 */
[C---:B------:R-:W-:Y:S01]  /*0580*/  ISETP.GE.AND P1, PT, R11.reuse, R12, PT ;  /* 0x0000000c0b00720c */ /* 0x040fe20003f26270 */
[----:B0-----:R-:W-:-:S05]  /*0590*/  IMAD R10, R11, UR10, RZ ;  /* 0x0000000a0b0a7c24 */ /* 0x001fca000f8e02ff */
[----:B------:R-:W-:Y:S02]  /*05a0*/  SHF.R.S32.HI R24, RZ, 0x1f, R10 ;  /* 0x0000001fff187819 */ /* 0x000fe4000001140a */
[----:B------:R-:W-:-:S04]  /*05b0*/  IADD3 R10, P0, PT, R13, R10, RZ ;  /* 0x0000000a0d0a7210 */ /* 0x000fc80007f1e0ff */
[----:B------:R-:W-:Y:S02]  /*05c0*/  LEA.HI.X.SX32 R9, R13, R24, 0x1, P0 ;  /* 0x000000180d097211 */ /* 0x000fe400000f0eff */
[----:B-1----:R-:W-:-:S04]  /*05d0*/  LEA R24, P0, R10, UR6, 0x2 ;  /* 0x000000060a187c11 */ /* 0x002fc8000f8010ff */
[----:B------:R-:W-:Y:S02]  /*05e0*/  LEA.HI.X R25, R10, UR7, R9, 0x2, P0 ;  /* 0x000000070a197c11 */ /* 0x000fe400080f1409 */
[----:B------:R-:W-:Y:S01]  /*05f0*/  ISETP.GE.AND P0, PT, R11, R22, PT ;  /* 0x000000160b00720c */ /* 0x000fe20003f06270 */
[----:B------:R-:W-:-:S05]  /*0600*/  IMAD.WIDE R34, R22, 0x4, R24 ;  /* 0x0000000416227825 */ /* 0x000fca00078e0218 */
[----:B-----5:R0:W5:Y:S01]  /*0610*/  @P6 LDG.E.CONSTANT R8, desc[UR4][R34.64+0x4] ;  /* 0x0000040422086981 */ /* 0x020162000c1e9900 */
[----:B------:R-:W-:-:S03]  /*0620*/  ISETP.GE.AND P6, PT, R11, R26, PT ;  /* 0x0000001a0b00720c */ /* 0x000fc60003fc6270 */
[----:B------:R0:W5:Y:S04]  /*0630*/  @P5 LDG.E.CONSTANT R7, desc[UR4][R34.64+0x8] ;  /* 0x0000080422075981 */ /* 0x000168000c1e9900 */
[----:B------:R0:W5:Y:S04]  /*0640*/  @P4 LDG.E.CONSTANT R6, desc[UR4][R34.64+0xc] ;  /* 0x00000c0422064981 */ /* 0x000168000c1e9900 */
[----:B------:R0:W5:Y:S04]  /*0650*/  @P3 LDG.E.CONSTANT R5, desc[UR4][R34.64+0x10] ;  /* 0x0000100422053981 */ /* 0x000168000c1e9900 */
[----:B------:R0:W5:Y:S04]  /*0660*/  @P0 LDG.E.CONSTANT R2, desc[UR4][R34.64] ;  /* 0x0000000422020981 */ /* 0x000168000c1e9900 */
[----:B------:R0:W5:Y:S01]  /*0670*/  @P6 LDG.E.CONSTANT R0, desc[UR4][R34.64+0x1c] ;  /* 0x00001c0422006981 */ /* 0x000162000c1e9900 */
[----:B------:R-:W-:-:S03]  /*0680*/  LOP3.LUT R19, R17, 0x1f, RZ, 0xc0, !PT ;  /* 0x0000001f11137812 */ /* 0x000fc600078ec0ff */
[----:B------:R0:W5:Y:S01]  /*0690*/  @P2 LDG.E.CONSTANT R4, desc[UR4][R34.64+0x14] ;  /* 0x0000140422042981 */ /* 0x000162000c1e9900 */
[----:B------:R-:W-:Y:S01]  /*06a0*/  ISETP.GT.AND P2, PT, R19, R11, PT ;  /* 0x0000000b1300720c */ /* 0x000fe20003f44270 */
[----:B------:R-:W-:Y:S01]  /*06b0*/  BSSY.RECONVERGENT B0, `(.L_x_187) ;  /* 0x0000045000007945 */ /* 0x000fe20003800200 */
[----:B------:R-:W-:Y:S01]  /*06c0*/  HFMA2 R27, -RZ, RZ, 0, 0 ;  /* 0x00000000ff1b7431 */ /* 0x000fe200000001ff */
[----:B------:R0:W5:Y:S01]  /*06d0*/  @P1 LDG.E.CONSTANT R3, desc[UR4][R34.64+0x18] ;  /* 0x0000180422031981 */ /* 0x000162000c1e9900 */
[----:B------:R-:W-:Y:S01]  /*06e0*/  LOP3.LUT P1, RZ, R17, 0x18, RZ, 0xc0, !PT ;  /* 0x0000001811ff7812 */ /* 0x000fe2000782c0ff */
[----:B------:R-:W-:Y:S01]  /*06f0*/  IMAD.MOV.U32 R30, RZ, RZ, RZ ;  /* 0x000000ffff1e7224 */ /* 0x000fe200078e00ff */
[----:B------:R-:W-:Y:S02]  /*0700*/  CS2R R28, SRZ ;  /* 0x00000000001c7805 */ /* 0x000fe4000001ff00 */
[----:B------:R-:W-:Y:S02]  /*0710*/  MOV R21, RZ ;  /* 0x000000ff00157202 */ /* 0x000fe40000000f00 */
[----:B------:R-:W-:Y:S01]  /*0720*/  CS2R R32, SRZ ;  /* 0x0000000000207805 */ /* 0x000fe2000001ff00 */
[----:B------:R-:W-:-:S02]  /*0730*/  IMAD.MOV.U32 R37, RZ, RZ, RZ ;  /* 0x000000ffff257224 */ /* 0x000fc400078e00ff */
[----:B0-----:R-:W-:Y:S05]  /*0740*/  @P2 BRA `(.L_x_188) ;  /* 0x0000000000ec2947 */ /* 0x001fea0003800000 */
[----:B------:R-:W-:-:S07]  /*0750*/  MOV R27, RZ ;  /* 0x000000ff001b7202 */ /* 0x000fce0000000f00 */
.L_x_189:
[----:B------:R-:W-:-:S04]  /*0760*/  IADD3 R23, P2, PT, R19, R10, RZ ;  /* 0x0000000a13177210 */ /* 0x000fc80007f5e0ff */
[----:B------:R-:W-:Y:S02]  /*0770*/  LEA.HI.X.SX32 R36, R19, R9, 0x1, P2 ;  /* 0x0000000913247211 */ /* 0x000fe400010f0eff */
[----:B------:R-:W-:-:S04]  /*0780*/  LEA R34, P2, R23, UR8, 0x2 ;  /* 0x0000000817227c11 */ /* 0x000fc8000f8410ff */
[----:B------:R-:W-:-:S05]  /*0790*/  LEA.HI.X R35, R23, UR9, R36, 0x2, P2 ;  /* 0x0000000917237c11 */ /* 0x000fca00090f1424 */
[----:B------:R0:W2:Y:S02]  /*07a0*/  LDG.E.CONSTANT R36, desc[UR4][R34.64] ;  /* 0x0000000422247981 */ /* 0x0000a4000c1e9900 */
[----:B0-----:R-:W-:-:S05]  /*07b0*/  IMAD.WIDE R34, R19, 0x4, R24 ;  /* 0x0000000413227825 */ /* 0x001fca00078e0218 */
[----:B------:R-:W3:Y:S01]  /*07c0*/  LDG.E.CONSTANT R23, desc[UR4][R34.64] ;  /* 0x0000000422177981 */ /* 0x000ee2000c1e9900 */
[----:B------:R-:W-:-:S13]  /*07d0*/  ISETP.GT.AND P3, PT, R11, R22, PT ;  /* 0x000000160b00720c */ /* 0x000fda0003f64270 */
[----:B------:R-:W-:-:S05]  /*07e0*/  @P3 VIADD R31, R22, 0x1 ;  /* 0x00000001161f3836 */ /* 0x000fca0000000000 */
[----:B------:R-:W-:-:S04]  /*07f0*/  @P3 ISETP.NE.AND P2, PT, R19, R31, PT ;  /* 0x0000001f1300320c */ /* 0x000fc80003f45270 */
[----:B------:R-:W-:-:S05]  /*0800*/  @P3 FSEL R31, RZ, 1, P2 ;  /* 0x3f800000ff1f3808 */ /* 0x000fca0001000000 */
[----:B-----5:R-:W-:-:S04]  /*0810*/  @P3 FADD R31, -R8, R31 ;  /* 0x0000001f081f3221 */ /* 0x020fc80000000100 */
[----:B---3--:R-:W-:-:S04]  /*0820*/  @P3 FMUL R31, R23, R31 ;  /* 0x0000001f171f3220 */ /* 0x008fc80000400000 */
[----:B--2---:R-:W-:Y:S01]  /*0830*/  @P3 FFMA R33, R36, R31, R33 ;  /* 0x0000001f24213223 */ /* 0x004fe20000000021 */
[----:B------:R-:W-:-:S13]  /*0840*/  ISETP.GE.AND P3, PT, R11, R20, PT ;  /* 0x000000140b00720c */ /* 0x000fda0003f66270 */
[----:B------:R-:W-:-:S04]  /*0850*/  @P3 ISETP.NE.AND P2, PT, R19, R20, PT ;  /* 0x000000141300320c */ /* 0x000fc80003f45270 */
[----:B------:R-:W-:-:S05]  /*0860*/  @P3 FSEL R31, RZ, 1, P2 ;  /* 0x3f800000ff1f3808 */ /* 0x000fca0001000000 */
[----:B------:R-:W-:-:S04]  /*0870*/  @P3 FADD R34, -R7, R31 ;  /* 0x0000001f07223221 */ /* 0x000fc80000000100 */
[----:B------:R-:W-:-:S04]  /*0880*/  @P3 FMUL R31, R23, R34 ;  /* 0x00000022171f3220 */ /* 0x000fc80000400000 */
[----:B------:R-:W-:Y:S01]  /*0890*/  @P3 FFMA R32, R36, R31, R32 ;  /* 0x0000001f24203223 */ /* 0x000fe20000000020 */
        /* <DEDUP_REMOVED lines=20> */
[----:B------:R-:W-:Y:S02]  /*09e0*/  @P3 FSEL R34, RZ, 1, P2 ;  /* 0x3f800000ff223808 */ /* 0x000fe40001000000 */
[----:B------:R-:W-:-:S03]  /*09f0*/  @P0 ISETP.NE.AND P2, PT, R19, R22, PT ;  /* 0x000000161300020c */ /* 0x000fc60003f45270 */
[----:B------:R-:W-:-:S04]  /*0a00*/  @P3 FADD R34, -R3, R34 ;  /* 0x0000002203223221 */ /* 0x000fc80000000100 */
[----:B------:R-:W-:-:S04]  /*0a10*/  @P3 FMUL R31, R23, R34 ;  /* 0x00000022171f3220 */ /* 0x000fc80000400000 */
[----:B------:R-:W-:Y:S01]  /*0a20*/  @P3 FFMA R30, R36, R31, R30 ;  /* 0x0000001f241e3223 */ /* 0x000fe2000000001e */
[----:B------:R-:W-:Y:S02]  /*0a30*/  ISETP.GE.AND P3, PT, R11, R26, PT ;  /* 0x0000001a0b00720c */ /* 0x000fe40003f66270 */
[----:B------:R-:W-:-:S05]  /*0a40*/  @P0 FSEL R31, RZ, 1, P2 ;  /* 0x3f800000ff1f0808 */ /* 0x000fca0001000000 */
[----:B------:R-:W-:-:S04]  /*0a50*/  @P0 FADD R34, -R2, R31 ;  /* 0x0000001f02220221 */ /* 0x000fc80000000100 */
[----:B------:R-:W-:Y:S02]  /*0a60*/  @P0 FMUL R34, R23, R34 ;  /* 0x0000002217220220 */ /* 0x000fe40000400000 */
[C---:B------:R-:W-:Y:S02]  /*0a70*/  @P3 ISETP.NE.AND P2, PT, R19.reuse, R26, PT ;  /* 0x0000001a1300320c */ /* 0x040fe40003f45270 */
[----:B------:R-:W-:Y:S01]  /*0a80*/  IADD3 R19, PT, PT, R19, 0x20, RZ ;  /* 0x0000002013137810 */ /* 0x000fe20007ffe0ff */
[----:B------:R-:W-:Y:S01]  /*0a90*/  @P0 FFMA R37, R36, R34, R37 ;  /* 0x0000002224250223 */ /* 0x000fe20000000025 */
[----:B------:R-:W-:Y:S02]  /*0aa0*/  @P3 FSEL R31, RZ, 1, P2 ;  /* 0x3f800000ff1f3808 */ /* 0x000fe40001000000 */
[----:B------:R-:W-:-:S03]  /*0ab0*/  ISETP.GT.AND P2, PT, R19, R11, PT ;  /* 0x0000000b1300720c */ /* 0x000fc60003f44270 */
[----:B------:R-:W-:-:S04]  /*0ac0*/  @P3 FADD R34, -R0, R31 ;  /* 0x0000001f00223221 */ /* 0x000fc80000000100 */
[----:B------:R-:W-:-:S04]  /*0ad0*/  @P3 FMUL R34, R23, R34 ;  /* 0x0000002217223220 */ /* 0x000fc80000400000 */
[----:B------:R-:W-:Y:S02]  /*0ae0*/  @P3 FFMA R27, R36, R34, R27 ;  /* 0x00000022241b3223 */ /* 0x000fe4000000001b */
[----:B------:R-:W-:Y:S05]  /*0af0*/  @!P2 BRA `(.L_x_189) ;  /* 0xfffffffc0018a947 */ /* 0x000fea000383ffff */
.L_x_188:
[----:B------:R-:W-:Y:S05]  /*0b00*/  BSYNC.RECONVERGENT B0 ;  /* 0x0000000000007941 */ /* 0x000fea0003800200 */
.L_x_187:
[----:B------:R-:W-:-:S03]  /*0b10*/  UMOV UR6, 0xffffffff ;  /* 0xffffffff00067882 */ /* 0x000fc60000000000 */
[----:B------:R-:W-:Y:S05]  /*0b20*/  BRA.DIV UR6, `(.L_x_190) ;  /* 0x0000000606c47947 */ /* 0x000fea000b800000 */
[----:B------:R-:W0:Y:S04]  /*0b30*/  SHFL.BFLY PT, R34, R33, 0x10, 0x1f ;  /* 0x0e001f0021227f89 */ /* 0x000e2800000e0000 */
[----:B------:R-:W1:Y:S04]  /*0b40*/  SHFL.BFLY PT, R31, R32, 0x10, 0x1f ;  /* 0x0e001f00201f7f89 */ /* 0x000e6800000e0000 */
[----:B------:R-:W2:Y:S04]  /*0b50*/  SHFL.BFLY PT, R24, R37, 0x10, 0x1f ;  /* 0x0e001f0025187f89 */ /* 0x000ea800000e0000 */
[----:B------:R-:W3:Y:S01]  /*0b60*/  SHFL.BFLY PT, R35, R21, 0x10, 0x1f ;  /* 0x0e001f0015237f89 */ /* 0x000ee200000e0000 */
[----:B0-----:R-:W-:-:S03]  /*0b70*/  FADD R23, R34, R33 ;  /* 0x0000002122177221 */ /* 0x001fc60000000000 */
[----:B------:R-:W0:Y:S01]  /*0b80*/  SHFL.BFLY PT, R34, R28, 0x10, 0x1f ;  /* 0x0e001f001c227f89 */ /* 0x000e2200000e0000 */
[----:B-1----:R-:W-:-:S03]  /*0b90*/  FADD R31, R31, R32 ;  /* 0x000000201f1f7221 */ /* 0x002fc60000000000 */
[----:B------:R-:W1:Y:S01]  /*0ba0*/  SHFL.BFLY PT, R33, R29, 0x10, 0x1f ;  /* 0x0e001f001d217f89 */ /* 0x000e6200000e0000 */
[----:B--2---:R-:W-:-:S03]  /*0bb0*/  FADD R37, R24, R37 ;  /* 0x0000002518257221 */ /* 0x004fc60000000000 */
[----:B------:R-:W2:Y:S01]  /*0bc0*/  SHFL.BFLY PT, R32, R31, 0x8, 0x1f ;  /* 0x0d001f001f207f89 */ /* 0x000ea200000e0000 */
[----:B---3--:R-:W-:-:S03]  /*0bd0*/  FADD R36, R35, R21 ;  /* 0x0000001523247221 */ /* 0x008fc60000000000 */
[----:B------:R-:W3:Y:S04]  /*0be0*/  SHFL.BFLY PT, R35, R30, 0x10, 0x1f ;  /* 0x0e001f001e237f89 */ /* 0x000ee800000e0000 */
[----:B------:R-:W4:Y:S04]  /*0bf0*/  SHFL.BFLY PT, R19, R37, 0x8, 0x1f ;  /* 0x0d001f0025137f89 */ /* 0x000f2800000e0000 */
[----:B------:R-:W4:Y:S01]  /*0c00*/  SHFL.BFLY PT, R24, R23, 0x8, 0x1f ;  /* 0x0d001f0017187f89 */ /* 0x000f2200000e0000 */
[----:B0-----:R-:W-:-:S03]  /*0c10*/  FADD R34, R34, R28 ;  /* 0x0000001c22227221 */ /* 0x001fc60000000000 */
[----:B------:R-:W0:Y:S01]  /*0c20*/  SHFL.BFLY PT, R25, R36, 0x8, 0x1f ;  /* 0x0d001f0024197f89 */ /* 0x000e2200000e0000 */
[----:B-1----:R-:W-:-:S03]  /*0c30*/  FADD R33, R33, R29 ;  /* 0x0000001d21217221 */ /* 0x002fc60000000000 */
[----:B------:R-:W1:Y:S01]  /*0c40*/  SHFL.BFLY PT, R28, R27, 0x10, 0x1f ;  /* 0x0e001f001b1c7f89 */ /* 0x000e6200000e0000 */
[----:B--2---:R-:W-:-:S03]  /*0c50*/  FADD R31, R31, R32 ;  /* 0x000000201f1f7221 */ /* 0x004fc60000000000 */
[----:B------:R-:W2:Y:S01]  /*0c60*/  SHFL.BFLY PT, R32, R33, 0x8, 0x1f ;  /* 0x0d001f0021207f89 */ /* 0x000ea200000e0000 */
[----:B---3--:R-:W-:Y:S01]  /*0c70*/  FADD R21, R35, R30 ;  /* 0x0000001e23157221 */ /* 0x008fe20000000000 */
[----:B----4-:R-:W-:-:S04]  /*0c80*/  FADD R19, R37, R19 ;  /* 0x0000001325137221 */ /* 0x010fc80000000000 */
[----:B------:R-:W-:Y:S01]  /*0c90*/  SHFL.BFLY PT, R35, R21, 0x8, 0x1f ;  /* 0x0d001f0015237f89 */ /* 0x000fe200000e0000 */
[----:B------:R-:W-:-:S03]  /*0ca0*/  FADD R23, R23, R24 ;  /* 0x0000001817177221 */ /* 0x000fc60000000000 */
[----:B------:R-:W3:Y:S04]  /*0cb0*/  SHFL.BFLY PT, R37, R34, 0x8, 0x1f ;  /* 0x0d001f0022257f89 */ /* 0x000ee800000e0000 */
[----:B------:R-:W4:Y:S01]  /*0cc0*/  SHFL.BFLY PT, R24, R19, 0x4, 0x1f ;  /* 0x0c801f0013187f89 */ /* 0x000f2200000e0000 */
[----:B0-----:R-:W-:Y:S01]  /*0cd0*/  FADD R36, R36, R25 ;  /* 0x0000001924247221 */ /* 0x001fe20000000000 */
[----:B-1----:R-:W-:Y:S01]  /*0ce0*/  FADD R29, R28, R27 ;  /* 0x0000001b1c1d7221 */ /* 0x002fe20000000000 */
[----:B--2---:R-:W-:-:S04]  /*0cf0*/  FADD R32, R33, R32 ;  /* 0x0000002021207221 */ /* 0x004fc80000000000 */
[----:B------:R-:W0:Y:S04]  /*0d00*/  SHFL.BFLY PT, R28, R29, 0x8, 0x1f ;  /* 0x0d001f001d1c7f89 */ /* 0x000e2800000e0000 */
[----:B------:R-:W1:Y:S01]  /*0d10*/  SHFL.BFLY PT, R33, R31, 0x4, 0x1f ;  /* 0x0c801f001f217f89 */ /* 0x000e6200000e0000 */
[----:B---3--:R-:W-:Y:S01]  /*0d20*/  FADD R34, R34, R37 ;  /* 0x0000002522227221 */ /* 0x008fe20000000000 */
[----:B------:R-:W-:Y:S02]  /*0d30*/  FADD R37, R21, R35 ;  /* 0x0000002315257221 */ /* 0x000fe40000000000 */
[----:B------:R-:W2:Y:S01]  /*0d40*/  SHFL.BFLY PT, R21, R36, 0x4, 0x1f ;  /* 0x0c801f0024157f89 */ /* 0x000ea200000e0000 */
[----:B----4-:R-:W-:-:S03]  /*0d50*/  FADD R19, R19, R24 ;  /* 0x0000001813137221 */ /* 0x010fc60000000000 */
[----:B------:R-:W3:Y:S04]  /*0d60*/  SHFL.BFLY PT, R35, R32, 0x4, 0x1f ;  /* 0x0c801f0020237f89 */ /* 0x000ee800000e0000 */
[----:B------:R-:W4:Y:S01]  /*0d70*/  SHFL.BFLY PT, R24, R23, 0x4, 0x1f ;  /* 0x0c801f0017187f89 */ /* 0x000f2200000e0000 */
[----:B0-----:R-:W-:-:S03]  /*0d80*/  FADD R28, R29, R28 ;  /* 0x0000001c1d1c7221 */ /* 0x001fc60000000000 */
[----:B------:R-:W0:Y:S01]  /*0d90*/  SHFL.BFLY PT, R25, R34, 0x4, 0x1f ;  /* 0x0c801f0022197f89 */ /* 0x000e2200000e0000 */
[----:B-1----:R-:W-:-:S03]  /*0da0*/  FADD R33, R31, R33 ;  /* 0x000000211f217221 */ /* 0x002fc60000000000 */
[----:B------:R-:W1:Y:S04]  /*0db0*/  SHFL.BFLY PT, R30, R37, 0x4, 0x1f ;  /* 0x0c801f00251e7f89 */ /* 0x000e6800000e0000 */
[----:B------:R-:W1:Y:S01]  /*0dc0*/  SHFL.BFLY PT, R27, R28, 0x4, 0x1f ;  /* 0x0c801f001c1b7f89 */ /* 0x000e6200000e0000 */
[----:B--2---:R-:W-:-:S03]  /*0dd0*/  FADD R21, R36, R21 ;  /* 0x0000001524157221 */ /* 0x004fc60000000000 */
[----:B------:R-:W2:Y:S01]  /*0de0*/  SHFL.BFLY PT, R36, R19, 0x2, 0x1f ;  /* 0x0c401f0013247f89 */ /* 0x000ea200000e0000 */
[----:B---3--:R-:W-:-:S03]  /*0df0*/  FADD R29, R32, R35 ;  /* 0x00000023201d7221 */ /* 0x008fc60000000000 */
[----:B------:R-:W3:Y:S01]  /*0e00*/  SHFL.BFLY PT, R32, R33, 0x2, 0x1f ;  /* 0x0c401f0021207f89 */ /* 0x000ee200000e0000 */
[----:B----4-:R-:W-:-:S03]  /*0e10*/  FADD R23, R23, R24 ;  /* 0x0000001817177221 */ /* 0x010fc60000000000 */
[----:B------:R-:W4:Y:S01]  /*0e20*/  SHFL.BFLY PT, R35, R21, 0x2, 0x1f ;  /* 0x0c401f0015237f89 */ /* 0x000f2200000e0000 */
[----:B0-----:R-:W-:-:S03]  /*0e30*/  FADD R34, R34, R25 ;  /* 0x0000001922227221 */ /* 0x001fc60000000000 */
[----:B------:R-:W0:Y:S01]  /*0e40*/  SHFL.BFLY PT, R31, R23, 0x2, 0x1f ;  /* 0x0c401f00171f7f89 */ /* 0x000e2200000e0000 */
[----:B-1----:R-:W-:Y:S01]  /*0e50*/  FADD R30, R37, R30 ;  /* 0x0000001e251e7221 */ /* 0x002fe20000000000 */
[----:B------:R-:W-:-:S04]  /*0e60*/  FADD R27, R28, R27 ;  /* 0x0000001b1c1b7221 */ /* 0x000fc80000000000 */
[----:B------:R-:W1:Y:S04]  /*0e70*/  SHFL.BFLY PT, R37, R30, 0x2, 0x1f ;  /* 0x0c401f001e257f89 */ /* 0x000e6800000e0000 */
[----:B------:R-:W1:Y:S01]  /*0e80*/  SHFL.BFLY PT, R28, R34, 0x2, 0x1f ;  /* 0x0c401f00221c7f89 */ /* 0x000e6200000e0000 */
[----:B--2---:R-:W-:Y:S01]  /*0e90*/  FADD R36, R19, R36 ;  /* 0x0000002413247221 */ /* 0x004fe20000000000 */
[----:B---3--:R-:W-:-:S04]  /*0ea0*/  FADD R33, R33, R32 ;  /* 0x0000002021217221 */ /* 0x008fc80000000000 */
[----:B------:R-:W2:Y:S01]  /*0eb0*/  SHFL.BFLY PT, R19, R36, 0x1, 0x1f ;  /* 0x0c201f0024137f89 */ /* 0x000ea200000e0000 */
[----:B----4-:R-:W-:-:S03]  /*0ec0*/  FADD R21, R21, R35 ;  /* 0x0000002315157221 */ /* 0x010fc60000000000 */
[----:B------:R-:W3:Y:S01]  /*0ed0*/  SHFL.BFLY PT, R32, R29, 0x2, 0x1f ;  /* 0x0c401f001d207f89 */ /* 0x000ee200000e0000 */
[----:B0-----:R-:W-:-:S03]  /*0ee0*/  FADD R31, R23, R31 ;  /* 0x0000001f171f7221 */ /* 0x001fc60000000000 */
[----:B------:R-:W0:Y:S04]  /*0ef0*/  SHFL.BFLY PT, R35, R27, 0x2, 0x1f ;  /* 0x0c401f001b237f89 */ /* 0x000e2800000e0000 */
[----:B------:R-:W4:Y:S01]  /*0f00*/  SHFL.BFLY PT, R23, R31, 0x1, 0x1f ;  /* 0x0c201f001f177f89 */ /* 0x000f2200000e0000 */
[----:B-1----:R-:W-:Y:S01]  /*0f10*/  FADD R37, R30, R37 ;  /* 0x000000251e257221 */ /* 0x002fe20000000000 */
[----:B------:R-:W-:-:S04]  /*0f20*/  FADD R28, R34, R28 ;  /* 0x0000001c221c7221 */ /* 0x000fc80000000000 */
[----:B------:R-:W1:Y:S04]  /*0f30*/  SHFL.BFLY PT, R30, R37, 0x1, 0x1f ;  /* 0x0c201f00251e7f89 */ /* 0x000e6800000e0000 */
[----:B------:R-:W-:Y:S01]  /*0f40*/  SHFL.BFLY PT, R34, R21, 0x1, 0x1f ;  /* 0x0c201f0015227f89 */ /* 0x000fe200000e0000 */
[----:B--2---:R-:W-:-:S03]  /*0f50*/  FADD R19, R36, R19 ;  /* 0x0000001324137221 */ /* 0x004fc60000000000 */
[----:B------:R-:W2:Y:S01]  /*0f60*/  SHFL.BFLY PT, R36, R33, 0x1, 0x1f ;  /* 0x0c201f0021247f89 */ /* 0x000ea200000e0000 */
[----:B---3--:R-:W-:Y:S01]  /*0f70*/  FADD R32, R29, R32 ;  /* 0x000000201d207221 */ /* 0x008fe20000000000 */
[----:B0-----:R-:W-:-:S04]  /*0f80*/  FADD R27, R27, R35 ;  /* 0x000000231b1b7221 */ /* 0x001fc80000000000 */
[----:B------:R-:W0:Y:S01]  /*0f90*/  SHFL.BFLY PT, R29, R32, 0x1, 0x1f ;  /* 0x0c201f00201d7f89 */ /* 0x000e2200000e0000 */
[----:B----4-:R-:W-:-:S03]  /*0fa0*/  FADD R23, R31, R23 ;  /* 0x000000171f177221 */ /* 0x010fc60000000000 */
[----:B------:R-:W3:Y:S04]  /*0fb0*/  SHFL.BFLY PT, R35, R28, 0x1, 0x1f ;  /* 0x0c201f001c237f89 */ /* 0x000ee800000e0000 */
[----:B------:R4:W4:Y:S01]  /*0fc0*/  SHFL.BFLY PT, R24, R27, 0x1, 0x1f ;  /* 0x0c201f001b187f89 */ /* 0x00092200000e0000 */
[----:B-1----:R-:W-:Y:S01]  /*0fd0*/  FADD R30, R37, R30 ;  /* 0x0000001e251e7221 */ /* 0x002fe20000000000 */
[----:B--2---:R-:W-:Y:S01]  /*0fe0*/  FADD R31, R33, R36 ;  /* 0x00000024211f7221 */ /* 0x004fe20000000000 */
[----:B------:R-:W-:Y:S01]  /*0ff0*/  FADD R36, R21, R34 ;  /* 0x0000002215247221 */ /* 0x000fe20000000000 */
[----:B0-----:R-:W-:Y:S01]  /*1000*/  FADD R32, R32, R29 ;  /* 0x0000001d20207221 */ /* 0x001fe20000000000 */
[----:B---3--:R-:W-:-:S07]  /*1010*/  FADD R34, R28, R35 ;  /* 0x000000231c227221 */ /* 0x008fce0000000000 */
.L_x_235:
[----:B------:R-:W-:Y:S01]  /*1020*/  BSSY.RECONVERGENT B0, `(.L_x_191) ;  /* 0x000001c000007945 */ /* 0x000fe20003800200 */
[----:B----4-:R-:W-:-:S03]  /*1030*/  FADD R27, R27, R24 ;  /* 0x000000181b1b7221 */ /* 0x010fc60000000000 */
[----:B------:R-:W-:Y:S05]  /*1040*/  @P1 BRA `(.L_x_192) ;  /* 0x0000000000641947 */ /* 0x000fea0003800000 */
[----:B------:R-:W-:Y:S01]  /*1050*/  LOP3.LUT R21, R17, 0x1f, RZ, 0xc0, !PT ;  /* 0x0000001f11157812 */ /* 0x000fe200078ec0ff */
[----:B------:R-:W0:Y:S04]  /*1060*/  LDCU.64 UR6, c[0x0][0x380] ;  /* 0x00007000ff0677ac */ /* 0x000e280008000a00 */
[----:B------:R-:W-:Y:S01]  /*1070*/  IMAD.SHL.U32 R24, R21, 0x4, RZ ;  /* 0x0000000415187824 */ /* 0x000fe200078e00ff */
[----:B------:R-:W-:-:S04]  /*1080*/  IADD3 R21, PT, PT, R22, R21, RZ ;  /* 0x0000001516157210 */ /* 0x000fc80007ffe0ff */
[C---:B------:R-:W-:Y:S02]  /*1090*/  ISETP.EQ.AND P1, PT, R24.reuse, 0x4, PT ;  /* 0x000000041800780c */ /* 0x040fe40003f22270 */
[C---:B------:R-:W-:Y:S02]  /*10a0*/  ISETP.EQ.AND P2, PT, R24.reuse, 0x8, PT ;  /* 0x000000081800780c */ /* 0x040fe40003f42270 */
[C---:B------:R-:W-:Y:S02]  /*10b0*/  ISETP.EQ.AND P3, PT, R24.reuse, 0xc, PT ;  /* 0x0000000c1800780c */ /* 0x040fe40003f62270 */
[C---:B------:R-:W-:Y:S02]  /*10c0*/  ISETP.EQ.AND P0, PT, R24.reuse, RZ, PT ;  /* 0x000000ff1800720c */ /* 0x040fe40003f02270 */
[----:B------:R-:W-:-:S05]  /*10d0*/  ISETP.EQ.AND P0, PT, R24, 0x10, PT ;  /* 0x000000101800780c */ /* 0x000fca0003f02270 */
[----:B------:R-:W-:Y:S02]  /*10e0*/  @P1 MOV R19, R23 ;  /* 0x0000001700131202 */ /* 0x000fe40000000f00 */
[C---:B------:R-:W-:Y:S01]  /*10f0*/  ISETP.EQ.AND P1, PT, R24.reuse, 0x14, PT ;  /* 0x000000141800780c */ /* 0x040fe20003f22270 */
[----:B------:R-:W-:Y:S01]  /*1100*/  @P2 IMAD.MOV.U32 R19, RZ, RZ, R31 ;  /* 0x000000ffff132224 */ /* 0x000fe200078e001f */
[C---:B------:R-:W-:Y:S02]  /*1110*/  ISETP.EQ.AND P2, PT, R24.reuse, 0x18, PT ;  /* 0x000000181800780c */ /* 0x040fe40003f42270 */
[----:B------:R-:W-:Y:S02]  /*1120*/  @P3 MOV R19, R36 ;  /* 0x0000002400133202 */ /* 0x000fe40000000f00 */
[----:B------:R-:W-:Y:S01]  /*1130*/  ISETP.EQ.AND P3, PT, R24, 0x1c, PT ;  /* 0x0000001c1800780c */ /* 0x000fe20003f62270 */
[----:B------:R-:W-:Y:S01]  /*1140*/  @P0 IMAD.MOV.U32 R19, RZ, RZ, R34 ;  /* 0x000000ffff130224 */ /* 0x000fe200078e0022 */
[----:B------:R-:W-:-:S05]  /*1150*/  IADD3 R21, P0, PT, R21, R10, RZ ;  /* 0x0000000a15157210 */ /* 0x000fca0007f1e0ff */
[----:B------:R-:W-:Y:S02]  /*1160*/  @P1 IMAD.MOV.U32 R19, RZ, RZ, R32 ;  /* 0x000000ffff131224 */ /* 0x000fe400078e0020 */
[----:B------:R-:W-:Y:S01]  /*1170*/  @P2 MOV R19, R30 ;  /* 0x0000001e00132202 */ /* 0x000fe20000000f00 */
[----:B------:R-:W-:Y:S01]  /*1180*/  IMAD.X R10, RZ, RZ, R9, P0 ;  /* 0x000000ffff0a7224 */ /* 0x000fe200000e0609 */
[C---:B0-----:R-:W-:Y:S02]  /*1190*/  LEA R24, P0, R21.reuse, UR6, 0x2 ;  /* 0x0000000615187c11 */ /* 0x041fe4000f8010ff */
[----:B------:R-:W-:Y:S02]  /*11a0*/  @P3 MOV R19, R27 ;  /* 0x0000001b00133202 */ /* 0x000fe40000000f00 */
[----:B------:R-:W-:-:S03]  /*11b0*/  LEA.HI.X R25, R21, UR7, R10, 0x2, P0 ;  /* 0x0000000715197c11 */ /* 0x000fc600080f140a */
[----:B------:R-:W-:-:S05]  /*11c0*/  FMUL R19, R15, R19 ;  /* 0x000000130f137220 */ /* 0x000fca0000400000 */
[----:B------:R0:W-:Y:S02]  /*11d0*/  STG.E desc[UR4][R24.64], R19 ;  /* 0x0000001318007986 */ /* 0x0001e4000c101904 */
.L_x_192:
[----:B------:R-:W-:Y:S05]  /*11e0*/  BSYNC.RECONVERGENT B0 ;  /* 0x0000000000007941 */ /* 0x000fea0003800200 */
.L_x_191:
[----:B------:R-:W1:Y:S01]  /*11f0*/  LDCU UR6, c[0x0][0x39c] ;  /* 0x00007380ff0677ac */ /* 0x000e620008000800 */
[----:B------:R-:W-:-:S05]  /*1200*/  VIADD R11, R11, 0x1 ;  /* 0x000000010b0b7836 */ /* 0x000fca0000000000 */
[----:B-1----:R-:W-:-:S13]  /*1210*/  ISETP.NE.AND P0, PT, R11, UR6, PT ;  /* 0x000000060b007c0c */ /* 0x002fda000bf05270 */
[----:B------:R-:W-:Y:S05]  /*1220*/  @P0 BRA `(.L_x_193) ;  /* 0xfffffff000b40947 */ /* 0x000fea000383ffff */
[----:B------:R-:W-:Y:S05]  /*1230*/  EXIT ;  /* 0x000000000000794d */ /* 0x000fea0003800000 */
.L_x_190:
[----:B------:R-:W-:Y:S01]  /*1240*/  HFMA2 R26, -RZ, RZ, 0, 9.5367431640625e-07 ;  /* 0x00000010ff1a7431 */ /* 0x000fe200000001ff */
[----:B------:R-:W-:Y:S01]  /*1250*/  BSSY B0, `(.L_x_194) ;  /* 0x0000006000007945 */ /* 0x000fe20003800000 */
[----:B------:R-:W-:Y:S01]  /*1260*/  IMAD.MOV.U32 R25, RZ, RZ, 0x1f ;  /* 0x0000001fff197424 */ /* 0x000fe200078e00ff */
[----:B------:R-:W-:-:S07]  /*1270*/  MOV R24, 0xffffffff ;  /* 0xffffffff00187802 */ /* 0x000fce0000000f00 */
[----:B-----5:R-:W-:Y:S05]  /*1280*/  WARPSYNC.COLLECTIVE R24, `(.L_x_195) ;  /* 0x0000000018087348 */ /* 0x020fea0003c00000 */
[----:B------:R0:W1:Y:S02]  /*1290*/  SHFL.BFLY P0, R35, R37, R26, R25 ;  /* 0x0c00001a25237389 */ /* 0x0000640000000019 */
[----:B01---5:R-:W-:Y:S05]  /*12a0*/  ENDCOLLECTIVE ;  /* 0x000000000000791b */ /* 0x023fea0003800000 */
.L_x_195:
[----:B------:R-:W-:Y:S05]  /*12b0*/  BSYNC B0 ;  /* 0x0000000000007941 */ /* 0x000fea0003800000 */
.L_x_194:
[----:B------:R-:W-:Y:S02]  /*12c0*/  IMAD.MOV.U32 R24, RZ, RZ, R35 ;  /* 0x000000ffff187224 */ /* 0x000fe400078e0023 */
[----:B------:R-:W-:Y:S02]  /*12d0*/  HFMA2 R26, -RZ, RZ, 0, 4.76837158203125e-07 ;  /* 0x00000008ff1a7431 */ /* 0x000fe400000001ff */
[----:B------:R-:W-:Y:S02]  /*12e0*/  IMAD.MOV.U32 R25, RZ, RZ, 0x1f ;  /* 0x0000001fff197424 */ /* 0x000fe400078e00ff */
[----:B------:R-:W-:Y:S01]  /*12f0*/  FADD R37, R24, R37 ;  /* 0x0000002518257221 */ /* 0x000fe20000000000 */
[----:B------:R-:W-:-:S07]  /*1300*/  MOV R24, 0xffffffff ;  /* 0xffffffff00187802 */ /* 0x000fce0000000f00 */
[----:B------:R-:W-:Y:S05]  /*1310*/  WARPSYNC.COLLECTIVE R24, `(.L_x_196) ;  /* 0x0000000018087348 */ /* 0x000fea0003c00000 */
[----:B------:R0:W1:Y:S02]  /*1320*/  SHFL.BFLY P0, R35, R37, R26, R25 ;  /* 0x0c00001a25237389 */ /* 0x0000640000000019 */
[----:B01----:R-:W-:Y:S05]  /*1330*/  ENDCOLLECTIVE ;  /* 0x000000000000791b */ /* 0x003fea0003800000 */
.L_x_196:
[----:B------:R-:W-:Y:S02]  /*1340*/  IMAD.MOV.U32 R26, RZ, RZ, 0x4 ;  /* 0x00000004ff1a7424 */ /* 0x000fe400078e00ff */
[----:B------:R-:W-:-:S04]  /*1350*/  IMAD.MOV.U32 R19, RZ, RZ, R35 ;  /* 0x000000ffff137224 */ /* 0x000fc800078e0023 */
[----:B------:R-:W-:-:S05]  /*1360*/  FADD R19, R37, R19 ;  /* 0x0000001325137221 */ /* 0x000fca0000000000 */
[----:B------:R-:W-:-:S07]  /*1370*/  MOV R37, R19 ;  /* 0x0000001300257202 */ /* 0x000fce0000000f00 */
[----:B------:R-:W-:Y:S05]  /*1380*/  WARPSYNC.COLLECTIVE R24, `(.L_x_197) ;  /* 0x0000000018087348 */ /* 0x000fea0003c00000 */
[----:B------:R0:W1:Y:S02]  /*1390*/  SHFL.BFLY P0, R35, R37, R26, R25 ;  /* 0x0c00001a25237389 */ /* 0x0000640000000019 */
[----:B01----:R-:W-:Y:S05]  /*13a0*/  ENDCOLLECTIVE ;  /* 0x000000000000791b */ /* 0x003fea0003800000 */
.L_x_197:
[----:B------:R-:W-:Y:S01]  /*13b0*/  HFMA2 R26, -RZ, RZ, 0, 1.1920928955078125e-07 ;  /* 0x00000002ff1a7431 */ /* 0x000fe200000001ff */
[----:B------:R-:W-:-:S05]  /*13c0*/  MOV R24, R35 ;  /* 0x0000002300187202 */ /* 0x000fca0000000f00 */
[----:B------:R-:W-:Y:S01]  /*13d0*/  FADD R19, R19, R24 ;  /* 0x0000001813137221 */ /* 0x000fe20000000000 */
[----:B------:R-:W-:-:S03]  /*13e0*/  IMAD.MOV.U32 R24, RZ, RZ, -0x1 ;  /* 0xffffffffff187424 */ /* 0x000fc600078e00ff */
[----:B------:R-:W-:-:S07]  /*13f0*/  IMAD.MOV.U32 R37, RZ, RZ, R19 ;  /* 0x000000ffff257224 */ /* 0x000fce00078e0013 */
[----:B------:R-:W-:Y:S05]  /*1400*/  WARPSYNC.COLLECTIVE R24, `(.L_x_198) ;  /* 0x0000000018087348 */ /* 0x000fea0003c00000 */
[----:B------:R0:W1:Y:S02]  /*1410*/  SHFL.BFLY P0, R35, R37, R26, R25 ;  /* 0x0c00001a25237389 */ /* 0x0000640000000019 */
[----:B01----:R-:W-:Y:S05]  /*1420*/  ENDCOLLECTIVE ;  /* 0x000000000000791b */ /* 0x003fea0003800000 */
.L_x_198:
[----:B------:R-:W-:Y:S01]  /*1430*/  HFMA2 R26, -RZ, RZ, 0, 5.9604644775390625e-08 ;  /* 0x00000001ff1a7431 */ /* 0x000fe200000001ff */
[----:B------:R-:W-:-:S05]  /*1440*/  MOV R36, R35 ;  /* 0x0000002300247202 */ /* 0x000fca0000000f00 */
[----:B------:R-:W-:-:S04]  /*1450*/  FADD R36, R19, R36 ;  /* 0x0000002413247221 */ /* 0x000fc80000000000 */
[----:B------:R-:W-:-:S07]  /*1460*/  IMAD.MOV.U32 R37, RZ, RZ, R36 ;  /* 0x000000ffff257224 */ /* 0x000fce00078e0024 */
[----:B------:R-:W-:Y:S05]  /*1470*/  WARPSYNC.COLLECTIVE R24, `(.L_x_199) ;  /* 0x0000000018087348 */ /* 0x000fea0003c00000 */
[----:B------:R0:W1:Y:S02]  /*1480*/  SHFL.BFLY P0, R35, R37, R26, R25 ;  /* 0x0c00001a25237389 */ /* 0x0000640000000019 */
[----:B01----:R-:W-:Y:S05]  /*1490*/  ENDCOLLECTIVE ;  /* 0x000000000000791b */ /* 0x003fea0003800000 */
.L_x_199:
[----:B------:R-:W-:Y:S01]  /*14a0*/  MOV R37, R33 ;  /* 0x0000002100257202 */ /* 0x000fe20000000f00 */
[----:B------:R-:W-:Y:S02]  /*14b0*/  IMAD.MOV.U32 R26, RZ, RZ, 0x10 ;  /* 0x00000010ff1a7424 */ /* 0x000fe400078e00ff */
[----:B------:R-:W-:-:S07]  /*14c0*/  IMAD.MOV.U32 R19, RZ, RZ, R35 ;  /* 0x000000ffff137224 */ /* 0x000fce00078e0023 */
[----:B------:R-:W-:Y:S05]  /*14d0*/  WARPSYNC.COLLECTIVE R24, `(.L_x_200) ;  /* 0x0000000018087348 */ /* 0x000fea0003c00000 */
[----:B------:R0:W1:Y:S02]  /*14e0*/  SHFL.BFLY P0, R35, R37, R26, R25 ;  /* 0x0c00001a25237389 */ /* 0x0000640000000019 */
[----:B01----:R-:W-:Y:S05]  /*14f0*/  ENDCOLLECTIVE ;  /* 0x000000000000791b */ /* 0x003fea0003800000 */
.L_x_200:
[----:B------:R-:W-:Y:S01]  /*1500*/  FADD R19, R36, R19 ;  /* 0x0000001324137221 */ /* 0x000fe20000000000 */
[----:B------:R-:W-:Y:S01]  /*1510*/  HFMA2 R26, -RZ, RZ, 0, 4.76837158203125e-07 ;  /* 0x00000008ff1a7431 */ /* 0x000fe200000001ff */
[----:B------:R-:W-:-:S05]  /*1520*/  MOV R34, R35 ;  /* 0x0000002300227202 */ /* 0x000fca0000000f00 */
[----:B------:R-:W-:-:S04]  /*1530*/  FADD R23, R34, R33 ;  /* 0x0000002122177221 */ /* 0x000fc80000000000 */
[----:B------:R-:W-:-:S07]  /*1540*/  IMAD.MOV.U32 R37, RZ, RZ, R23 ;  /* 0x000000ffff257224 */ /* 0x000fce00078e0017 */
[----:B------:R-:W-:Y:S05]  /*1550*/  WARPSYNC.COLLECTIVE R24, `(.L_x_201) ;  /* 0x0000000018087348 */ /* 0x000fea0003c00000 */
[----:B------:R0:W1:Y:S02]  /*1560*/  SHFL.BFLY P0, R35, R37, R26, R25 ;  /* 0x0c00001a25237389 */ /* 0x0000640000000019 */
[----:B01----:R-:W-:Y:S05]  /*1570*/  ENDCOLLECTIVE ;  /* 0x000000000000791b */ /* 0x003fea0003800000 */
.L_x_201:
[----:B------:R-:W-:Y:S02]  /*1580*/  HFMA2 R26, -RZ, RZ, 0, 2.384185791015625e-07 ;  /* 0x00000004ff1a7431 */ /* 0x000fe400000001ff */
[----:B------:R-:W-:-:S04]  /*1590*/  IMAD.MOV.U32 R24, RZ, RZ, R35 ;  /* 0x000000ffff187224 */ /* 0x000fc800078e0023 */
[----:B------:R-:W-:Y:S01]  /*15a0*/  FADD R23, R23, R24 ;  /* 0x0000001817177221 */ /* 0x000fe20000000000 */
[----:B------:R-:W-:-:S04]  /*15b0*/  IMAD.MOV.U32 R24, RZ, RZ, -0x1 ;  /* 0xffffffffff187424 */ /* 0x000fc800078e00ff */
[----:B------:R-:W-:-:S07]  /*15c0*/  MOV R37, R23 ;  /* 0x0000001700257202 */ /* 0x000fce0000000f00 */
[----:B------:R-:W-:Y:S05]  /*15d0*/  WARPSYNC.COLLECTIVE R24, `(.L_x_202) ;  /* 0x0000000018087348 */ /* 0x000fea0003c00000 */
[----:B------:R0:W1:Y:S02]  /*15e0*/  SHFL.BFLY P0, R35, R37, R26, R25 ;  /* 0x0c00001a25237389 */ /* 0x0000640000000019 */
[----:B01----:R-:W-:Y:S05]  /*15f0*/  ENDCOLLECTIVE ;  /* 0x000000000000791b */ /* 0x003fea0003800000 */
.L_x_202:
[----:B------:R-:W-:Y:S01]  /*1600*/  IMAD.MOV.U32 R26, RZ, RZ, 0x2 ;  /* 0x00000002ff1a7424 */ /* 0x000fe200078e00ff */
[----:B------:R-:W-:-:S05]  /*1610*/  MOV R24, R35 ;  /* 0x0000002300187202 */ /* 0x000fca0000000f00 */
[----:B------:R-:W-:Y:S01]  /*1620*/  FADD R23, R23, R24 ;  /* 0x0000001817177221 */ /* 0x000fe20000000000 */
[----:B------:R-:W-:-:S04]  /*1630*/  MOV R24, 0xffffffff ;  /* 0xffffffff00187802 */ /* 0x000fc80000000f00 */
[----:B------:R-:W-:-:S07]  /*1640*/  MOV R37, R23 ;  /* 0x0000001700257202 */ /* 0x000fce0000000f00 */
[----:B------:R-:W-:Y:S05]  /*1650*/  WARPSYNC.COLLECTIVE R24, `(.L_x_203) ;  /* 0x0000000018087348 */ /* 0x000fea0003c00000 */
[----:B------:R0:W1:Y:S02]  /*1660*/  SHFL.BFLY P0, R35, R37, R26, R25 ;  /* 0x0c00001a25237389 */ /* 0x0000640000000019 */
[----:B01----:R-:W-:Y:S05]  /*1670*/  ENDCOLLECTIVE ;  /* 0x000000000000791b */ /* 0x003fea0003800000 */
.L_x_203:
[----:B------:R-:W-:Y:S01]  /*1680*/  HFMA2 R26, -RZ, RZ, 0, 5.9604644775390625e-08 ;  /* 0x00000001ff1a7431 */ /* 0x000fe200000001ff */
[----:B------:R-:W-:-:S05]  /*1690*/  MOV R31, R35 ;  /* 0x00000023001f7202 */ /* 0x000fca0000000f00 */
[----:B------:R-:W-:-:S04]  /*16a0*/  FADD R31, R23, R31 ;  /* 0x0000001f171f7221 */ /* 0x000fc80000000000 */
[----:B------:R-:W-:-:S07]  /*16b0*/  IMAD.MOV.U32 R37, RZ, RZ, R31 ;  /* 0x000000ffff257224 */ /* 0x000fce00078e001f */
[----:B------:R-:W-:Y:S05]  /*16c0*/  WARPSYNC.COLLECTIVE R24, `(.L_x_204) ;  /* 0x0000000018087348 */ /* 0x000fea0003c00000 */
[----:B------:R0:W1:Y:S02]  /*16d0*/  SHFL.BFLY P0, R35, R37, R26, R25 ;  /* 0x0c00001a25237389 */ /* 0x0000640000000019 */
[----:B01----:R-:W-:Y:S05]  /*16e0*/  ENDCOLLECTIVE ;  /* 0x000000000000791b */ /* 0x003fea0003800000 */
.L_x_204:
[----:B------:R-:W-:Y:S02]  /*16f0*/  HFMA2 R26, -RZ, RZ, 0, 9.5367431640625e-07 ;  /* 0x00000010ff1a7431 */ /* 0x000fe400000001ff */
[----:B------:R-:W-:Y:S01]  /*1700*/  IMAD.MOV.U32 R37, RZ, RZ, R32 ;  /* 0x000000ffff257224 */ /* 0x000fe200078e0020 */
[----:B------:R-:W-:-:S07]  /*1710*/  MOV R23, R35 ;  /* 0x0000002300177202 */ /* 0x000fce0000000f00 */
[----:B------:R-:W-:Y:S05]  /*1720*/  WARPSYNC.COLLECTIVE R24, `(.L_x_205) ;  /* 0x0000000018087348 */ /* 0x000fea0003c00000 */
[----:B------:R0:W1:Y:S02]  /*1730*/  SHFL.BFLY P0, R35, R37, R26, R25 ;  /* 0x0c00001a25237389 */ /* 0x0000640000000019 */
[----:B01----:R-:W-:Y:S05]  /*1740*/  ENDCOLLECTIVE ;  /* 0x000000000000791b */ /* 0x003fea0003800000 */
.L_x_205:
        /* <DEDUP_REMOVED lines=8> */
.L_x_206:
[----:B------:R-:W-:Y:S01]  /*17d0*/  HFMA2 R26, -RZ, RZ, 0, 2.384185791015625e-07 ;  /* 0x00000004ff1a7431 */ /* 0x000fe200000001ff */
[----:B------:R-:W-:-:S05]  /*17e0*/  MOV R32, R35 ;  /* 0x0000002300207202 */ /* 0x000fca0000000f00 */
[----:B------:R-:W-:-:S04]  /*17f0*/  FADD R31, R31, R32 ;  /* 0x000000201f1f7221 */ /* 0x000fc80000000000 */
[----:B------:R-:W-:-:S07]  /*1800*/  IMAD.MOV.U32 R37, RZ, RZ, R31 ;  /* 0x000000ffff257224 */ /* 0x000fce00078e001f */
[----:B------:R-:W-:Y:S05]  /*1810*/  WARPSYNC.COLLECTIVE R24, `(.L_x_207) ;  /* 0x0000000018087348 */ /* 0x000fea0003c00000 */
[----:B------:R0:W1:Y:S02]  /*1820*/  SHFL.BFLY P0, R35, R37, R26, R25 ;  /* 0x0c00001a25237389 */ /* 0x0000640000000019 */
[----:B01----:R-:W-:Y:S05]  /*1830*/  ENDCOLLECTIVE ;  /* 0x000000000000791b */ /* 0x003fea0003800000 */
.L_x_207:
[----:B------:R-:W-:Y:S01]  /*1840*/  HFMA2 R26, -RZ, RZ, 0, 1.1920928955078125e-07 ;  /* 0x00000002ff1a7431 */ /* 0x000fe200000001ff */
[----:B------:R-:W-:-:S05]  /*1850*/  MOV R33, R35 ;  /* 0x0000002300217202 */ /* 0x000fca0000000f00 */
[----:B------:R-:W-:-:S04]  /*1860*/  FADD R33, R31, R33 ;  /* 0x000000211f217221 */ /* 0x000fc80000000000 */
[----:B------:R-:W-:-:S07]  /*1870*/  IMAD.MOV.U32 R37, RZ, RZ, R33 ;  /* 0x000000ffff257224 */ /* 0x000fce00078e0021 */
[----:B------:R-:W-:Y:S05]  /*1880*/  WARPSYNC.COLLECTIVE R24, `(.L_x_208) ;  /* 0x0000000018087348 */ /* 0x000fea0003c00000 */
[----:B------:R0:W1:Y:S02]  /*1890*/  SHFL.BFLY P0, R35, R37, R26, R25 ;  /* 0x0c00001a25237389 */ /* 0x0000640000000019 */
[----:B01----:R-:W-:Y:S05]  /*18a0*/  ENDCOLLECTIVE ;  /* 0x000000000000791b */ /* 0x003fea0003800000 */
.L_x_208:
[----:B------:R-:W-:Y:S01]  /*18b0*/  HFMA2 R26, -RZ, RZ, 0, 5.9604644775390625e-08 ;  /* 0x00000001ff1a7431 */ /* 0x000fe200000001ff */
[----:B------:R-:W-:-:S05]  /*18c0*/  MOV R32, R35 ;  /* 0x0000002300207202 */ /* 0x000fca0000000f00 */
[----:B------:R-:W-:-:S04]  /*18d0*/  FADD R33, R33, R32 ;  /* 0x0000002021217221 */ /* 0x000fc80000000000 */
[----:B------:R-:W-:-:S07]  /*18e0*/  IMAD.MOV.U32 R37, RZ, RZ, R33 ;  /* 0x000000ffff257224 */ /* 0x000fce00078e0021 */
[----:B------:R-:W-:Y:S05]  /*18f0*/  WARPSYNC.COLLECTIVE R24, `(.L_x_209) ;  /* 0x0000000018087348 */ /* 0x000fea0003c00000 */
[----:B------:R0:W1:Y:S02]  /*1900*/  SHFL.BFLY P0, R35, R37, R26, R25 ;  /* 0x0c00001a25237389 */ /* 0x0000640000000019 */
[----:B01----:R-:W-:Y:S05]  /*1910*/  ENDCOLLECTIVE ;  /* 0x000000000000791b */ /* 0x003fea0003800000 */
.L_x_209:
[----:B------:R-:W-:Y:S02]  /*1920*/  HFMA2 R26, -RZ, RZ, 0, 9.5367431640625e-07 ;  /* 0x00000010ff1a7431 */ /* 0x000fe400000001ff */
[----:B------:R-:W-:Y:S01]  /*1930*/  IMAD.MOV.U32 R37, RZ, RZ, R21 ;  /* 0x000000ffff257224 */ /* 0x000fe200078e0015 */
[----:B------:R-:W-:-:S07]  /*1940*/  MOV R36, R35 ;  /* 0x0000002300247202 */ /* 0x000fce0000000f00 */
[----:B------:R-:W-:Y:S05]  /*1950*/  WARPSYNC.COLLECTIVE R24, `(.L_x_210) ;  /* 0x0000000018087348 */ /* 0x000fea0003c00000 */
[----:B------:R0:W1:Y:S02]  /*1960*/  SHFL.BFLY P0, R35, R37, R26, R25 ;  /* 0x0c00001a25237389 */ /* 0x0000640000000019 */
[----:B01----:R-:W-:Y:S05]  /*1970*/  ENDCOLLECTIVE ;  /* 0x000000000000791b */ /* 0x003fea0003800000 */
.L_x_210:
[----:B------:R-:W-:Y:S01]  /*1980*/  FADD R31, R33, R36 ;  /* 0x00000024211f7221 */ /* 0x000fe20000000000 */
[----:B------:R-:W-:Y:S02]  /*1990*/  IMAD.MOV.U32 R26, RZ, RZ, 0x8 ;  /* 0x00000008ff1a7424 */ /* 0x000fe400078e00ff */
[----:B------:R-:W-:-:S05]  /*19a0*/  FADD R36, R35, R21 ;  /* 0x0000001523247221 */ /* 0x000fca0000000000 */
[----:B------:R-:W-:-:S07]  /*19b0*/  MOV R37, R36 ;  /* 0x0000002400257202 */ /* 0x000fce0000000f00 */
[----:B------:R-:W-:Y:S05]  /*19c0*/  WARPSYNC.COLLECTIVE R24, `(.L_x_211) ;  /* 0x0000000018087348 */ /* 0x000fea0003c00000 */
[----:B------:R0:W1:Y:S02]  /*19d0*/  SHFL.BFLY P0, R35, R37, R26, R25 ;  /* 0x0c00001a25237389 */ /* 0x0000640000000019 */
[----:B01----:R-:W-:Y:S05]  /*19e0*/  ENDCOLLECTIVE ;  /* 0x000000000000791b */ /* 0x003fea0003800000 */
.L_x_211:
[----:B------:R-:W-:Y:S01]  /*19f0*/  IMAD.MOV.U32 R26, RZ, RZ, 0x4 ;  /* 0x00000004ff1a7424 */ /* 0x000fe200078e00ff */
[----:B------:R-:W-:-:S05]  /*1a00*/  MOV R25, R35 ;  /* 0x0000002300197202 */ /* 0x000fca0000000f00 */
[----:B------:R-:W-:Y:S01]  /*1a10*/  FADD R36, R36, R25 ;  /* 0x0000001924247221 */ /* 0x000fe20000000000 */
[----:B------:R-:W-:-:S04]  /*1a20*/  HFMA2 R25, -RZ, RZ, 0, 1.847743988037109375e-06 ;  /* 0x0000001fff197431 */ /* 0x000fc800000001ff */
[----:B------:R-:W-:-:S07]  /*1a30*/  MOV R37, R36 ;  /* 0x0000002400257202 */ /* 0x000fce0000000f00 */
[----:B------:R-:W-:Y:S05]  /*1a40*/  WARPSYNC.COLLECTIVE R24, `(.L_x_212) ;  /* 0x0000000018087348 */ /* 0x000fea0003c00000 */
[----:B------:R0:W1:Y:S02]  /*1a50*/  SHFL.BFLY P0, R35, R37, R26, R25 ;  /* 0x0c00001a25237389 */ /* 0x0000640000000019 */
[----:B01----:R-:W-:Y:S05]  /*1a60*/  ENDCOLLECTIVE ;  /* 0x000000000000791b */ /* 0x003fea0003800000 */
.L_x_212:
[----:B------:R-:W-:Y:S01]  /*1a70*/  HFMA2 R26, -RZ, RZ, 0, 1.1920928955078125e-07 ;  /* 0x00000002ff1a7431 */ /* 0x000fe200000001ff */
[----:B------:R-:W-:-:S05]  /*1a80*/  MOV R21, R35 ;  /* 0x0000002300157202 */ /* 0x000fca0000000f00 */
[----:B------:R-:W-:-:S04]  /*1a90*/  FADD R21, R36, R21 ;  /* 0x0000001524157221 */ /* 0x000fc80000000000 */
[----:B------:R-:W-:-:S07]  /*1aa0*/  IMAD.MOV.U32 R37, RZ, RZ, R21 ;  /* 0x000000ffff257224 */ /* 0x000fce00078e0015 */
[----:B------:R-:W-:Y:S05]  /*1ab0*/  WARPSYNC.COLLECTIVE R24, `(.L_x_213) ;  /* 0x0000000018087348 */ /* 0x000fea0003c00000 */
[----:B------:R0:W1:Y:S02]  /*1ac0*/  SHFL.BFLY P0, R35, R37, R26, R25 ;  /* 0x0c00001a25237389 */ /* 0x0000640000000019 */
[----:B01----:R-:W-:Y:S05]  /*1ad0*/  ENDCOLLECTIVE ;  /* 0x000000000000791b */ /* 0x003fea0003800000 */
.L_x_213:
[----:B------:R-:W-:Y:S02]  /*1ae0*/  IMAD.MOV.U32 R26, RZ, RZ, 0x1 ;  /* 0x00000001ff1a7424 */ /* 0x000fe400078e00ff */
[----:B------:R-:W-:-:S05]  /*1af0*/  FADD R21, R21, R35 ;  /* 0x0000002315157221 */ /* 0x000fca0000000000 */
[----:B------:R-:W-:-:S07]  /*1b00*/  MOV R37, R21 ;  /* 0x0000001500257202 */ /* 0x000fce0000000f00 */
[----:B------:R-:W-:Y:S05]  /*1b10*/  WARPSYNC.COLLECTIVE R24, `(.L_x_214) ;  /* 0x0000000018087348 */ /* 0x000fea0003c00000 */
[----:B------:R0:W1:Y:S02]  /*1b20*/  SHFL.BFLY P0, R35, R37, R26, R25 ;  /* 0x0c00001a25237389 */ /* 0x0000640000000019 */
[----:B01----:R-:W-:Y:S05]  /*1b30*/  ENDCOLLECTIVE ;  /* 0x000000000000791b */ /* 0x003fea0003800000 */
.L_x_214:
[----:B------:R-:W-:Y:S01]  /*1b40*/  MOV R37, R28 ;  /* 0x0000001c00257202 */ /* 0x000fe20000000f00 */
[----:B------:R-:W-:Y:S01]  /*1b50*/  IMAD.MOV.U32 R26, RZ, RZ, 0x10 ;  /* 0x00000010ff1a7424 */ /* 0x000fe200078e00ff */
[----:B------:R-:W-:-:S07]  /*1b60*/  MOV R34, R35 ;  /* 0x0000002300227202 */ /* 0x000fce0000000f00 */
[----:B------:R-:W-:Y:S05]  /*1b70*/  WARPSYNC.COLLECTIVE R24, `(.L_x_215) ;  /* 0x0000000018087348 */ /* 0x000fea0003c00000 */
[----:B------:R0:W1:Y:S02]  /*1b80*/  SHFL.BFLY P0, R35, R37, R26, R25 ;  /* 0x0c00001a25237389 */ /* 0x0000640000000019 */
[----:B01----:R-:W-:Y:S05]  /*1b90*/  ENDCOLLECTIVE ;  /* 0x000000000000791b */ /* 0x003fea0003800000 */
.L_x_215:
[----:B------:R-:W-:Y:S01]  /*1ba0*/  FADD R36, R21, R34 ;  /* 0x0000002215247221 */ /* 0x000fe20000000000 */
[----:B------:R-:W-:Y:S01]  /*1bb0*/  IMAD.MOV.U32 R26, RZ, RZ, 0x8 ;  /* 0x00000008ff1a7424 */ /* 0x000fe200078e00ff */
[----:B------:R-:W-:-:S05]  /*1bc0*/  MOV R34, R35 ;  /* 0x0000002300227202 */ /* 0x000fca0000000f00 */
[----:B------:R-:W-:-:S05]  /*1bd0*/  FADD R34, R34, R28 ;  /* 0x0000001c22227221 */ /* 0x000fca0000000000 */
[----:B------:R-:W-:-:S07]  /*1be0*/  MOV R37, R34 ;  /* 0x0000002200257202 */ /* 0x000fce0000000f00 */
[----:B------:R-:W-:Y:S05]  /*1bf0*/  WARPSYNC.COLLECTIVE R24, `(.L_x_216) ;  /* 0x0000000018087348 */ /* 0x000fea0003c00000 */
[----:B------:R0:W1:Y:S02]  /*1c00*/  SHFL.BFLY P0, R35, R37, R26, R25 ;  /* 0x0c00001a25237389 */ /* 0x0000640000000019 */
[----:B01----:R-:W-:Y:S05]  /*1c10*/  ENDCOLLECTIVE ;  /* 0x000000000000791b */ /* 0x003fea0003800000 */
.L_x_216:
[----:B------:R-:W-:Y:S01]  /*1c20*/  IMAD.MOV.U32 R26, RZ, RZ, 0x4 ;  /* 0x00000004ff1a7424 */ /* 0x000fe200078e00ff */
[----:B------:R-:W-:-:S05]  /*1c30*/  MOV R37, R35 ;  /* 0x0000002300257202 */ /* 0x000fca0000000f00 */
[----:B------:R-:W-:-:S05]  /*1c40*/  FADD R34, R34, R37 ;  /* 0x0000002522227221 */ /* 0x000fca0000000000 */
[----:B------:R-:W-:-:S07]  /*1c50*/  MOV R37, R34 ;  /* 0x0000002200257202 */ /* 0x000fce0000000f00 */
[----:B------:R-:W-:Y:S05]  /*1c60*/  WARPSYNC.COLLECTIVE R24, `(.L_x_217) ;  /* 0x0000000018087348 */ /* 0x000fea0003c00000 */
[----:B------:R0:W1:Y:S02]  /*1c70*/  SHFL.BFLY P0, R35, R37, R26, R25 ;  /* 0x0c00001a25237389 */ /* 0x0000640000000019 */
[----:B01----:R-:W-:Y:S05]  /*1c80*/  ENDCOLLECTIVE ;  /* 0x000000000000791b */ /* 0x003fea0003800000 */
.L_x_217:
        /* <DEDUP_REMOVED lines=8> */
.L_x_218:
[----:B------:R-:W-:Y:S01]  /*1d10*/  HFMA2 R26, -RZ, RZ, 0, 5.9604644775390625e-08 ;  /* 0x00000001ff1a7431 */ /* 0x000fe200000001ff */
[----:B------:R-:W-:-:S05]  /*1d20*/  MOV R28, R35 ;  /* 0x00000023001c7202 */ /* 0x000fca0000000f00 */
[----:B------:R-:W-:-:S04]  /*1d30*/  FADD R28, R34, R28 ;  /* 0x0000001c221c7221 */ /* 0x000fc80000000000 */
[----:B------:R-:W-:-:S07]  /*1d40*/  IMAD.MOV.U32 R37, RZ, RZ, R28 ;  /* 0x000000ffff257224 */ /* 0x000fce00078e001c */
[----:B------:R-:W-:Y:S05]  /*1d50*/  WARPSYNC.COLLECTIVE R24, `(.L_x_219) ;  /* 0x0000000018087348 */ /* 0x000fea0003c00000 */
[----:B------:R0:W1:Y:S02]  /*1d60*/  SHFL.BFLY P0, R35, R37, R26, R25 ;  /* 0x0c00001a25237389 */ /* 0x0000640000000019 */
[----:B01----:R-:W-:Y:S05]  /*1d70*/  ENDCOLLECTIVE ;  /* 0x000000000000791b */ /* 0x003fea0003800000 */
.L_x_219:
[----:B------:R-:W-:Y:S01]  /*1d80*/  MOV R37, R29 ;  /* 0x0000001d00257202 */ /* 0x000fe20000000f00 */
[----:B------:R-:W-:Y:S02]  /*1d90*/  IMAD.MOV.U32 R26, RZ, RZ, 0x10 ;  /* 0x00000010ff1a7424 */ /* 0x000fe400078e00ff */
[----:B------:R-:W-:-:S07]  /*1da0*/  FADD R34, R28, R35 ;  /* 0x000000231c227221 */ /* 0x000fce0000000000 */
[----:B------:R-:W-:Y:S05]  /*1db0*/  WARPSYNC.COLLECTIVE R24, `(.L_x_220) ;  /* 0x0000000018087348 */ /* 0x000fea0003c00000 */
[----:B------:R0:W1:Y:S02]  /*1dc0*/  SHFL.BFLY P0, R35, R37, R26, R25 ;  /* 0x0c00001a25237389 */ /* 0x0000640000000019 */
[----:B01----:R-:W-:Y:S05]  /*1dd0*/  ENDCOLLECTIVE ;  /* 0x000000000000791b */ /* 0x003fea0003800000 */
.L_x_220:
[----:B------:R-:W-:Y:S01]  /*1de0*/  IMAD.MOV.U32 R26, RZ, RZ, 0x8 ;  /* 0x00000008ff1a7424 */ /* 0x000fe200078e00ff */
[----:B------:R-:W-:-:S05]  /*1df0*/  MOV R33, R35 ;  /* 0x0000002300217202 */ /* 0x000fca0000000f00 */
[----:B------:R-:W-:-:S05]  /*1e00*/  FADD R33, R33, R29 ;  /* 0x0000001d21217221 */ /* 0x000fca0000000000 */
[----:B------:R-:W-:-:S07]  /*1e10*/  MOV R37, R33 ;  /* 0x0000002100257202 */ /* 0x000fce0000000f00 */
[----:B------:R-:W-:Y:S05]  /*1e20*/  WARPSYNC.COLLECTIVE R24, `(.L_x_221) ;  /* 0x0000000018087348 */ /* 0x000fea0003c00000 */
[----:B------:R0:W1:Y:S02]  /*1e30*/  SHFL.BFLY P0, R35, R37, R26, R25 ;  /* 0x0c00001a25237389 */ /* 0x0000640000000019 */
[----:B01----:R-:W-:Y:S05]  /*1e40*/  ENDCOLLECTIVE ;  /* 0x000000000000791b */ /* 0x003fea0003800000 */
.L_x_221:
[----:B------:R-:W-:Y:S01]  /*1e50*/  IMAD.MOV.U32 R26, RZ, RZ, 0x4 ;  /* 0x00000004ff1a7424 */ /* 0x000fe200078e00ff */
[----:B------:R-:W-:-:S05]  /*1e60*/  MOV R32, R35 ;  /* 0x0000002300207202 */ /* 0x000fca0000000f00 */
[----:B------:R-:W-:-:S05]  /*1e70*/  FADD R32, R33, R32 ;  /* 0x0000002021207221 */ /* 0x000fca0000000000 */
[----:B------:R-:W-:-:S07]  /*1e80*/  MOV R37, R32 ;  /* 0x0000002000257202 */ /* 0x000fce0000000f00 */
[----:B------:R-:W-:Y:S05]  /*1e90*/  WARPSYNC.COLLECTIVE R24, `(.L_x_222) ;  /* 0x0000000018087348 */ /* 0x000fea0003c00000 */
[----:B------:R0:W1:Y:S02]  /*1ea0*/  SHFL.BFLY P0, R35, R37, R26, R25 ;  /* 0x0c00001a25237389 */ /* 0x0000640000000019 */
[----:B01----:R-:W-:Y:S05]  /*1eb0*/  ENDCOLLECTIVE ;  /* 0x000000000000791b */ /* 0x003fea0003800000 */
.L_x_222:
[----:B------:R-:W-:Y:S02]  /*1ec0*/  HFMA2 R26, -RZ, RZ, 0, 1.1920928955078125e-07 ;  /* 0x00000002ff1a7431 */ /* 0x000fe400000001ff */
[----:B------:R-:W-:-:S05]  /*1ed0*/  FADD R29, R32, R35 ;  /* 0x00000023201d7221 */ /* 0x000fca0000000000 */
[----:B------:R-:W-:-:S07]  /*1ee0*/  MOV R37, R29 ;  /* 0x0000001d00257202 */ /* 0x000fce0000000f00 */
[----:B------:R-:W-:Y:S05]  /*1ef0*/  WARPSYNC.COLLECTIVE R24, `(.L_x_223) ;  /* 0x0000000018087348 */ /* 0x000fea0003c00000 */
[----:B------:R0:W1:Y:S02]  /*1f00*/  SHFL.BFLY P0, R35, R37, R26, R25 ;  /* 0x0c00001a25237389 */ /* 0x0000640000000019 */
[----:B01----:R-:W-:Y:S05]  /*1f10*/  ENDCOLLECTIVE ;  /* 0x000000000000791b */ /* 0x003fea0003800000 */
.L_x_223:
[----:B------:R-:W-:Y:S02]  /*1f20*/  HFMA2 R26, -RZ, RZ, 0, 5.9604644775390625e-08 ;  /* 0x00000001ff1a7431 */ /* 0x000fe400000001ff */
[----:B------:R-:W-:-:S04]  /*1f30*/  IMAD.MOV.U32 R32, RZ, RZ, R35 ;  /* 0x000000ffff207224 */ /* 0x000fc800078e0023 */
[----:B------:R-:W-:-:S05]  /*1f40*/  FADD R32, R29, R32 ;  /* 0x000000201d207221 */ /* 0x000fca0000000000 */
[----:B------:R-:W-:-:S07]  /*1f50*/  MOV R37, R32 ;  /* 0x0000002000257202 */ /* 0x000fce0000000f00 */
[----:B------:R-:W-:Y:S05]  /*1f60*/  WARPSYNC.COLLECTIVE R24, `(.L_x_224) ;  /* 0x0000000018087348 */ /* 0x000fea0003c00000 */
[----:B------:R0:W1:Y:S02]  /*1f70*/  SHFL.BFLY P0, R35, R37, R26, R25 ;  /* 0x0c00001a25237389 */ /* 0x0000640000000019 */
[----:B01----:R-:W-:Y:S05]  /*1f80*/  ENDCOLLECTIVE ;  /* 0x000000000000791b */ /* 0x003fea0003800000 */
.L_x_224:
[----:B------:R-:W-:Y:S01]  /*1f90*/  HFMA2 R26, -RZ, RZ, 0, 9.5367431640625e-07 ;  /* 0x00000010ff1a7431 */ /* 0x000fe200000001ff */
[----:B------:R-:W-:Y:S01]  /*1fa0*/  MOV R37, R30 ;  /* 0x0000001e00257202 */ /* 0x000fe20000000f00 */
[----:B------:R-:W-:-:S07]  /*1fb0*/  IMAD.MOV.U32 R29, RZ, RZ, R35 ;  /* 0x000000ffff1d7224 */ /* 0x000fce00078e0023 */
[----:B------:R-:W-:Y:S05]  /*1fc0*/  WARPSYNC.COLLECTIVE R24, `(.L_x_225) ;  /* 0x0000000018087348 */ /* 0x000fea0003c00000 */
[----:B------:R0:W1:Y:S02]  /*1fd0*/  SHFL.BFLY P0, R35, R37, R26, R25 ;  /* 0x0c00001a25237389 */ /* 0x0000640000000019 */
[----:B01----:R-:W-:Y:S05]  /*1fe0*/  ENDCOLLECTIVE ;  /* 0x000000000000791b */ /* 0x003fea0003800000 */
.L_x_225:
[----:B------:R-:W-:Y:S01]  /*1ff0*/  FADD R32, R32, R29 ;  /* 0x0000001d20207221 */ /* 0x000fe20000000000 */
[----:B------:R-:W-:Y:S01]  /*2000*/  MOV R26, 0x8 ;  /* 0x00000008001a7802 */ /* 0x000fe20000000f00 */
[----:B------:R-:W-:-:S04]  /*2010*/  FADD R21, R35, R30 ;  /* 0x0000001e23157221 */ /* 0x000fc80000000000 */
[----:B------:R-:W-:-:S07]  /*2020*/  IMAD.MOV.U32 R37, RZ, RZ, R21 ;  /* 0x000000ffff257224 */ /* 0x000fce00078e0015 */
[----:B------:R-:W-:Y:S05]  /*2030*/  WARPSYNC.COLLECTIVE R24, `(.L_x_226) ;  /* 0x0000000018087348 */ /* 0x000fea0003c00000 */
[----:B------:R0:W1:Y:S02]  /*2040*/  SHFL.BFLY P0, R35, R37, R26, R25 ;  /* 0x0c00001a25237389 */ /* 0x0000640000000019 */
[----:B01----:R-:W-:Y:S05]  /*2050*/  ENDCOLLECTIVE ;  /* 0x000000000000791b */ /* 0x003fea0003800000 */
.L_x_226:
[----:B------:R-:W-:Y:S02]  /*2060*/  HFMA2 R26, -RZ, RZ, 0, 2.384185791015625e-07 ;  /* 0x00000004ff1a7431 */ /* 0x000fe400000001ff */
[----:B------:R-:W-:-:S07]  /*2070*/  FADD R37, R21, R35 ;  /* 0x0000002315257221 */ /* 0x000fce0000000000 */
[----:B------:R-:W-:Y:S05]  /*2080*/  WARPSYNC.COLLECTIVE R24, `(.L_x_227) ;  /* 0x0000000018087348 */ /* 0x000fea0003c00000 */
[----:B------:R0:W1:Y:S02]  /*2090*/  SHFL.BFLY P0, R35, R37, R26, R25 ;  /* 0x0c00001a25237389 */ /* 0x0000640000000019 */
[----:B01----:R-:W-:Y:S05]  /*20a0*/  ENDCOLLECTIVE ;  /* 0x000000000000791b */ /* 0x003fea0003800000 */
.L_x_227:
[----:B------:R-:W-:Y:S02]  /*20b0*/  HFMA2 R26, -RZ, RZ, 0, 1.1920928955078125e-07 ;  /* 0x00000002ff1a7431 */ /* 0x000fe400000001ff */
[----:B------:R-:W-:-:S04]  /*20c0*/  IMAD.MOV.U32 R30, RZ, RZ, R35 ;  /* 0x000000ffff1e7224 */ /* 0x000fc800078e0023 */
[----:B------:R-:W-:-:S05]  /*20d0*/  FADD R30, R37, R30 ;  /* 0x0000001e251e7221 */ /* 0x000fca0000000000 */
[----:B------:R-:W-:-:S07]  /*20e0*/  MOV R37, R30 ;  /* 0x0000001e00257202 */ /* 0x000fce0000000f00 */
[----:B------:R-:W-:Y:S05]  /*20f0*/  WARPSYNC.COLLECTIVE R24, `(.L_x_228) ;  /* 0x0000000018087348 */ /* 0x000fea0003c00000 */
[----:B------:R0:W1:Y:S02]  /*2100*/  SHFL.BFLY P0, R35, R37, R26, R25 ;  /* 0x0c00001a25237389 */ /* 0x0000640000000019 */
[----:B01----:R-:W-:Y:S05]  /*2110*/  ENDCOLLECTIVE ;  /* 0x000000000000791b */ /* 0x003fea0003800000 */
.L_x_228:
[----:B------:R-:W-:Y:S01]  /*2120*/  MOV R26, 0x1 ;  /* 0x00000001001a7802 */ /* 0x000fe20000000f00 */
[----:B------:R-:W-:-:S04]  /*2130*/  IMAD.MOV.U32 R37, RZ, RZ, R35 ;  /* 0x000000ffff257224 */ /* 0x000fc800078e0023 */
[----:B------:R-:W-:-:S07]  /*2140*/  FADD R37, R30, R37 ;  /* 0x000000251e257221 */ /* 0x000fce0000000000 */
[----:B------:R-:W-:Y:S05]  /*2150*/  WARPSYNC.COLLECTIVE R24, `(.L_x_229) ;  /* 0x0000000018087348 */ /* 0x000fea0003c00000 */
[----:B------:R0:W1:Y:S02]  /*2160*/  SHFL.BFLY P0, R35, R37, R26, R25 ;  /* 0x0c00001a25237389 */ /* 0x0000640000000019 */
[----:B01----:R-:W-:Y:S05]  /*2170*/  ENDCOLLECTIVE ;  /* 0x000000000000791b */ /* 0x003fea0003800000 */
.L_x_229:
[----:B------:R-:W-:Y:S01]  /*2180*/  HFMA2 R26, -RZ, RZ, 0, 9.5367431640625e-07 ;  /* 0x00000010ff1a7431 */ /* 0x000fe200000001ff */
[----:B------:R-:W-:-:S05]  /*2190*/  MOV R30, R35 ;  /* 0x00000023001e7202 */ /* 0x000fca0000000f00 */
[----:B------:R-:W-:Y:S01]  /*21a0*/  FADD R30, R37, R30 ;  /* 0x0000001e251e7221 */ /* 0x000fe20000000000 */
[----:B------:R-:W-:-:S07]  /*21b0*/  IMAD.MOV.U32 R37, RZ, RZ, R27 ;  /* 0x000000ffff257224 */ /* 0x000fce00078e001b */
[----:B------:R-:W-:Y:S05]  /*21c0*/  WARPSYNC.COLLECTIVE R24, `(.L_x_230) ;  /* 0x0000000018087348 */ /* 0x000fea0003c00000 */
[----:B------:R0:W1:Y:S02]  /*21d0*/  SHFL.BFLY P0, R35, R37, R26, R25 ;  /* 0x0c00001a25237389 */ /* 0x0000640000000019 */
[----:B01----:R-:W-:Y:S05]  /*21e0*/  ENDCOLLECTIVE ;  /* 0x000000000000791b */ /* 0x003fea0003800000 */
.L_x_230:
[----:B------:R-:W-:Y:S01]  /*21f0*/  HFMA2 R26, -RZ, RZ, 0, 4.76837158203125e-07 ;  /* 0x00000008ff1a7431 */ /* 0x000fe200000001ff */
[----:B------:R-:W-:-:S05]  /*2200*/  MOV R28, R35 ;  /* 0x00000023001c7202 */ /* 0x000fca0000000f00 */
[----:B------:R-:W-:-:S04]  /*2210*/  FADD R29, R28, R27 ;  /* 0x0000001b1c1d7221 */ /* 0x000fc80000000000 */
[----:B------:R-:W-:-:S07]  /*2220*/  IMAD.MOV.U32 R37, RZ, RZ, R29 ;  /* 0x000000ffff257224 */ /* 0x000fce00078e001d */
[----:B------:R-:W-:Y:S05]  /*2230*/  WARPSYNC.COLLECTIVE R24, `(.L_x_231) ;  /* 0x0000000018087348 */ /* 0x000fea0003c00000 */
[----:B------:R0:W1:Y:S02]  /*2240*/  SHFL.BFLY P0, R35, R37, R26, R25 ;  /* 0x0c00001a25237389 */ /* 0x0000640000000019 */
[----:B01----:R-:W-:Y:S05]  /*2250*/  ENDCOLLECTIVE ;  /* 0x000000000000791b */ /* 0x003fea0003800000 */
.L_x_231:
[----:B------:R-:W-:Y:S01]  /*2260*/  HFMA2 R26, -RZ, RZ, 0, 2.384185791015625e-07 ;  /* 0x00000004ff1a7431 */ /* 0x000fe200000001ff */
[----:B------:R-:W-:-:S05]  /*2270*/  MOV R28, R35 ;  /* 0x00000023001c7202 */ /* 0x000fca0000000f00 */
[----:B------:R-:W-:-:S04]  /*2280*/  FADD R28, R29, R28 ;  /* 0x0000001c1d1c7221 */ /* 0x000fc80000000000 */
[----:B------:R-:W-:-:S07]  /*2290*/  IMAD.MOV.U32 R37, RZ, RZ, R28 ;  /* 0x000000ffff257224 */ /* 0x000fce00078e001c */
[----:B------:R-:W-:Y:S05]  /*22a0*/  WARPSYNC.COLLECTIVE R24, `(.L_x_232) ;  /* 0x0000000018087348 */ /* 0x000fea0003c00000 */
[----:B------:R0:W1:Y:S02]  /*22b0*/  SHFL.BFLY P0, R35, R37, R26, R25 ;  /* 0x0c00001a25237389 */ /* 0x0000640000000019 */
[----:B01----:R-:W-:Y:S05]  /*22c0*/  ENDCOLLECTIVE ;  /* 0x000000000000791b */ /* 0x003fea0003800000 */
.L_x_232:
[----:B------:R-:W-:Y:S01]  /*22d0*/  HFMA2 R26, -RZ, RZ, 0, 1.1920928955078125e-07 ;  /* 0x00000002ff1a7431 */ /* 0x000fe200000001ff */
[----:B------:R-:W-:-:S05]  /*22e0*/  MOV R27, R35 ;  /* 0x00000023001b7202 */ /* 0x000fca0000000f00 */
[----:B------:R-:W-:-:S04]  /*22f0*/  FADD R27, R28, R27 ;  /* 0x0000001b1c1b7221 */ /* 0x000fc80000000000 */
[----:B------:R-:W-:-:S07]  /*2300*/  IMAD.MOV.U32 R37, RZ, RZ, R27 ;  /* 0x000000ffff257224 */ /* 0x000fce00078e001b */
[----:B------:R-:W-:Y:S05]  /*2310*/  WARPSYNC.COLLECTIVE R24, `(.L_x_233) ;  /* 0x0000000018087348 */ /* 0x000fea0003c00000 */
[----:B------:R0:W1:Y:S02]  /*2320*/  SHFL.BFLY P0, R35, R37, R26, R25 ;  /* 0x0c00001a25237389 */ /* 0x0000640000000019 */
[----:B01----:R-:W-:Y:S05]  /*2330*/  ENDCOLLECTIVE ;  /* 0x000000000000791b */ /* 0x003fea0003800000 */
.L_x_233:
[----:B------:R-:W-:Y:S02]  /*2340*/  IMAD.MOV.U32 R26, RZ, RZ, 0x1 ;  /* 0x00000001ff1a7424 */ /* 0x000fe400078e00ff */
[----:B------:R-:W-:-:S05]  /*2350*/  FADD R27, R27, R35 ;  /* 0x000000231b1b7221 */ /* 0x000fca0000000000 */
[----:B------:R-:W-:-:S07]  /*2360*/  MOV R37, R27 ;  /* 0x0000001b00257202 */ /* 0x000fce0000000f00 */
[----:B------:R-:W-:Y:S05]  /*2370*/  WARPSYNC.COLLECTIVE R24, `(.L_x_234) ;  /* 0x0000000018087348 */ /* 0x000fea0003c00000 */
[----:B------:R0:W1:Y:S02]  /*2380*/  SHFL.BFLY P0, R35, R37, R26, R25 ;  /* 0x0c00001a25237389 */ /* 0x0000640000000019 */
[----:B01----:R-:W-:Y:S05]  /*2390*/  ENDCOLLECTIVE ;  /* 0x000000000000791b */ /* 0x003fea0003800000 */
.L_x_234:
[----:B------:R-:W-:Y:S01]  /*23a0*/  MOV R24, R35 ;  /* 0x0000002300187202 */ /* 0x000fe20000000f00 */
[----:B------:R-:W-:Y:S06]  /*23b0*/  BRA `(.L_x_235) ;  /* 0xffffffec00187947 */ /* 0x000fec000383ffff */
        .weak           $__internal_5_$__cuda_sm20_rcp_rn_f32_slowpath
        .type           $__internal_5_$__cuda_sm20_rcp_rn_f32_slowpath,@function
        .size           $__internal_5_$__cuda_sm20_rcp_rn_f32_slowpath,($__internal_6_$__cuda_sm20_sqrt_rn_f32_slowpath - $__internal_5_$__cuda_sm20_rcp_rn_f32_slowpath)
$__internal_5_$__cuda_sm20_rcp_rn_f32_slowpath:
[----:B------:R-:W-:-:S04]  /*23c0*/  SHF.L.U32 R2, R0, 0x1, RZ ;  /* 0x0000000100027819 */ /* 0x000fc800000006ff */
[----:B------:R-:W-:-:S04]  /*23d0*/  SHF.R.U32.HI R8, RZ, 0x18, R2 ;  /* 0x00000018ff087819 */ /* 0x000fc80000011602 */
[----:B------:R-:W-:-:S13]  /*23e0*/  ISETP.NE.U32.AND P0, PT, R8, RZ, PT ;  /* 0x000000ff0800720c */ /* 0x000fda0003f05070 */
[----:B------:R-:W-:Y:S05]  /*23f0*/  @P0 BRA `(.L_x_236) ;  /* 0x00000000002c0947 */ /* 0x000fea0003800000 */
[----:B------:R-:W-:-:S05]  /*2400*/  IMAD.SHL.U32 R2, R0, 0x2, RZ ;  /* 0x0000000200027824 */ /* 0x000fca00078e00ff */
[----:B------:R-:W-:-:S13]  /*2410*/  ISETP.NE.AND P0, PT, R2, RZ, PT ;  /* 0x000000ff0200720c */ /* 0x000fda0003f05270 */
[----:B------:R0:W1:Y:S01]  /*2420*/  @!P0 MUFU.RCP R2, R0 ;  /* 0x0000000000028308 */ /* 0x0000620000001000 */
[----:B------:R-:W-:Y:S05]  /*2430*/  @!P0 BRA `(.L_x_237) ;  /* 0x0000000000a48947 */ /* 0x000fea0003800000 */
[----:B------:R-:W-:-:S04]  /*2440*/  FFMA R3, R0, 1.84467440737095516160e+19, RZ ;  /* 0x5f80000000037823 */ /* 0x000fc800000000ff */
[----:B0-----:R-:W1:Y:S02]  /*2450*/  MUFU.RCP R0, R3 ;  /* 0x0000000300007308 */ /* 0x001e640000001000 */
[----:B-1----:R-:W-:-:S04]  /*2460*/  FFMA R2, R3, R0, -1 ;  /* 0xbf80000003027423 */ /* 0x002fc80000000000 */
[----:B------:R-:W-:-:S04]  /*2470*/  FADD.FTZ R5, -R2, -RZ ;  /* 0x800000ff02057221 */ /* 0x000fc80000010100 */
[----:B------:R-:W-:-:S04]  /*2480*/  FFMA R0, R0, R5, R0 ;  /* 0x0000000500007223 */ /* 0x000fc80000000000 */
[----:B------:R-:W-:Y:S01]  /*2490*/  FFMA R2, R0, 1.84467440737095516160e+19, RZ ;  /* 0x5f80000000027823 */ /* 0x000fe200000000ff */
[----:B------:R-:W-:Y:S06]  /*24a0*/  BRA `(.L_x_237) ;  /* 0x0000000000887947 */ /* 0x000fec0003800000 */
.L_x_236:
        /* <DEDUP_REMOVED lines=29> */
[----:B------:R-:W-:-:S05]  /*2680*/  @!P0 VIADD R3, R3, 0x1 ;  /* 0x0000000103038836 */ /* 0x000fca0000000000 */
[----:B------:R-:W-:-:S04]  /*2690*/  @!P1 SHF.L.U32 R3, R3, 0x1, RZ ;  /* 0x0000000103039819 */ /* 0x000fc800000006ff */
[----:B------:R-:W-:Y:S01]  /*26a0*/  LOP3.LUT R2, R3, 0x80000000, R0, 0xf8, !PT ;  /* 0x8000000003027812 */ /* 0x000fe200078ef800 */
[----:B------:R-:W-:Y:S06]  /*26b0*/  BRA `(.L_x_237) ;  /* 0x0000000000047947 */ /* 0x000fec0003800000 */
.L_x_238:
[----:B------:R2:W3:Y:S02]  /*26c0*/  MUFU.RCP R2, R0 ;  /* 0x0000000000027308 */ /* 0x0004e40000001000 */
.L_x_237:
[----:B-1-3--:R-:W-:Y:S01]  /*26d0*/  MOV R15, R2 ;  /* 0x00000002000f7202 */ /* 0x00afe20000000f00 */
[----:B------:R-:W-:Y:S01]  /*26e0*/  IMAD.MOV.U32 R2, RZ, RZ, R7 ;  /* 0x000000ffff027224 */ /* 0x000fe200078e0007 */
[----:B------:R-:W-:-:S04]  /*26f0*/  MOV R3, 0x0 ;  /* 0x0000000000037802 */ /* 0x000fc80000000f00 */
[----:B0-2---:R-:W-:Y:S05]  /*2700*/  RET.REL.NODEC R2 `(softmax_autoregressive_backward_kernel4) ;  /* 0xffffffd8023c7950 */ /* 0x005fea0003c3ffff */
        .weak           $__internal_6_$__cuda_sm20_sqrt_rn_f32_slowpath
        .type           $__internal_6_$__cuda_sm20_sqrt_rn_f32_slowpath,@function
        .size           $__internal_6_$__cuda_sm20_sqrt_rn_f32_slowpath,(.L_x_465 - $__internal_6_$__cuda_sm20_sqrt_rn_f32_slowpath)
$__internal_6_$__cuda_sm20_sqrt_rn_f32_slowpath:
        /* <DEDUP_REMOVED lines=11> */
[----:B------:R-:W-:Y:S01]  /*27c0*/  @!P0 MOV R2, R0 ;  /* 0x0000000000028202 */ /* 0x000fe20000000f00 */
        /* <DEDUP_REMOVED lines=9> */
.L_x_239:
[----:B------:R-:W-:Y:S02]  /*2860*/  HFMA2 R3, -RZ, RZ, 0, 0 ;  /* 0x00000000ff037431 */ /* 0x000fe400000001ff */
[----:B------:R-:W-:Y:S01]  /*2870*/  IMAD.MOV.U32 R0, RZ, RZ, R2 ;  /* 0x000000ffff007224 */ /* 0x000fe200078e0002 */
[----:B------:R-:W-:-:S04]  /*2880*/  MOV R2, R4 ;  /* 0x0000000400027202 */ /* 0x000fc80000000f00 */
[----:B------:R-:W-:Y:S05]  /*2890*/  RET.REL.NODEC R2 `(softmax_autoregressive_backward_kernel4) ;  /* 0xffffffd402d87950 */ /* 0x000fea0003c3ffff */
.L_x_240:
        /* <DEDUP_REMOVED lines=14> */
.L_x_465:


//--------------------- .text.softmax_unmask_forward_kernel4 --------------------------
	.section	.text.softmax_unmask_forward_kernel4,"ax",@progbits
	.align	128
        .global         softmax_unmask_forward_kernel4
        .type           softmax_unmask_forward_kernel4,@function
        .size           softmax_unmask_forward_kernel4,(.L_x_466 - softmax_unmask_forward_kernel4)
        .other          softmax_unmask_forward_kernel4,@"STO_CUDA_ENTRY STV_DEFAULT"
softmax_unmask_forward_kernel4:
.text.softmax_unmask_forward_kernel4:
[----:B------:R-:W-:Y:S08]  /*0000*/  LDC R1, c[0x0][0x37c] ;  /* 0x0000df00ff017b82 */ /* 0x000ff00000000800 */
[----:B------:R-:W0:Y:S01]  /*0010*/  LDC R6, c[0x0][0x394] ;  /* 0x0000e500ff067b82 */ /* 0x000e220000000800 */
[----:B------:R-:W1:Y:S01]  /*0020*/  S2R R8, SR_TID.X ;  /* 0x0000000000087919 */ /* 0x000e620000002100 */
[----:B------:R-:W2:Y:S01]  /*0030*/  LDCU.64 UR6, c[0x0][0x358] ;  /* 0x00006b00ff0677ac */ /* 0x000ea20008000a00 */
[----:B------:R-:W-:-:S05]  /*0040*/  IMAD.MOV.U32 R13, RZ, RZ, -0x800000 ;  /* 0xff800000ff0d7424 */ /* 0x000fca00078e00ff */
[----:B------:R-:W3:Y:S08]  /*0050*/  S2UR UR4, SR_CTAID.X ;  /* 0x00000000000479c3 */ /* 0x000ef00000002500 */
[----:B------:R-:W4:Y:S08]  /*0060*/  LDC.64 R4, c[0x0][0x388] ;  /* 0x0000e200ff047b82 */ /* 0x000f300000000a00 */
[----:B------:R-:W2:Y:S01]  /*0070*/  LDC R9, c[0x0][0x360] ;  /* 0x0000d800ff097b82 */ /* 0x000ea20000000800 */
[C---:B0-----:R-:W-:Y:S01]  /*0080*/  ISETP.GE.AND P0, PT, R6.reuse, 0x1, PT ;  /* 0x000000010600780c */ /* 0x041fe20003f06270 */
[----:B---3--:R-:W-:Y:S01]  /*0090*/  IMAD R10, R6, UR4, RZ ;  /* 0x00000004060a7c24 */ /* 0x008fe2000f8e02ff */
[----:B-1----:R-:W-:-:S02]  /*00a0*/  SHF.R.U32.HI R0, RZ, 0x5, R8 ;  /* 0x00000005ff007819 */ /* 0x002fc40000011608 */
[----:B------:R-:W-:Y:S01]  /*00b0*/  LOP3.LUT R23, R8, 0x1f, RZ, 0xc0, !PT ;  /* 0x0000001f08177812 */ /* 0x000fe200078ec0ff */
[----:B------:R-:W-:-:S03]  /*00c0*/  IMAD.WIDE R2, R10, 0x4, RZ ;  /* 0x000000040a027825 */ /* 0x000fc600078e02ff */
[----:B----4-:R-:W-:-:S05]  /*00d0*/  IADD3 R4, P1, PT, R2, R4, RZ ;  /* 0x0000000402047210 */ /* 0x010fca0007f3e0ff */
[----:B------:R-:W-:Y:S01]  /*00e0*/  IMAD.X R5, R3, 0x1, R5, P1 ;  /* 0x0000000103057824 */ /* 0x000fe200008e0605 */
[----:B------:R-:W-:Y:S07]  /*00f0*/  @!P0 BRA `(.L_x_241) ;  /* 0x0000000400e88947 */ /* 0x000fee0003800000 */
[C---:B------:R-:W-:Y:S01]  /*0100*/  ISETP.GE.U32.AND P1, PT, R6.reuse, 0x10, PT ;  /* 0x000000100600780c */ /* 0x040fe20003f26070 */
[----:B------:R-:W-:Y:S01]  /*0110*/  IMAD.MOV.U32 R11, RZ, RZ, RZ ;  /* 0x000000ffff0b7224 */ /* 0x000fe200078e00ff */
[----:B------:R-:W-:Y:S02]  /*0120*/  LOP3.LUT R24, R6, 0xf, RZ, 0xc0, !PT ;  /* 0x0000000f06187812 */ /* 0x000fe400078ec0ff */
[----:B------:R-:W-:Y:S02]  /*0130*/  MOV R13, 0xff800000 ;  /* 0xff800000000d7802 */ /* 0x000fe40000000f00 */
[----:B------:R-:W-:-:S07]  /*0140*/  ISETP.NE.AND P0, PT, R24, RZ, PT ;  /* 0x000000ff1800720c */ /* 0x000fce0003f05270 */
[----:B------:R-:W-:Y:S06]  /*0150*/  @!P1 BRA `(.L_x_242) ;  /* 0x0000000000d09947 */ /* 0x000fec0003800000 */
[----:B------:R-:W-:Y:S01]  /*0160*/  LOP3.LUT R11, R6, 0x7ffffff0, RZ, 0xc0, !PT ;  /* 0x7ffffff0060b7812 */ /* 0x000fe200078ec0ff */
[----:B------:R-:W-:Y:S01]  /*0170*/  IMAD.MOV.U32 R13, RZ, RZ, -0x800000 ;  /* 0xff800000ff0d7424 */ /* 0x000fe200078e00ff */
[----:B------:R-:W-:Y:S01]  /*0180*/  IADD3 R15, P1, PT, R4, 0x20, RZ ;  /* 0x00000020040f7810 */ /* 0x000fe20007f3e0ff */
[----:B------:R-:W0:Y:S02]  /*0190*/  LDCU UR4, c[0x0][0x398] ;  /* 0x00007300ff0477ac */ /* 0x000e240008000800 */
[----:B------:R-:W-:Y:S01]  /*01a0*/  IMAD.MOV R12, RZ, RZ, -R11 ;  /* 0x000000ffff0c7224 */ /* 0x000fe200078e0a0b */
[----:B------:R-:W-:-:S09]  /*01b0*/  IADD3.X R7, PT, PT, RZ, R5, RZ, P1, !PT ;  /* 0x00000005ff077210 */ /* 0x000fd20000ffe4ff */
.L_x_243:
[----:B------:R-:W-:-:S05]  /*01c0*/  IMAD.MOV.U32 R6, RZ, RZ, R15 ;  /* 0x000000ffff067224 */ /* 0x000fca00078e000f */
[----:B--2---:R-:W0:Y:S04]  /*01d0*/  LDG.E R15, desc[UR6][R6.64+-0x20] ;  /* 0xffffe006060f7981 */ /* 0x004e28000c1e1900 */
[----:B------:R-:W2:Y:S04]  /*01e0*/  LDG.E R19, desc[UR6][R6.64+-0x1c] ;  /* 0xffffe40606137981 */ /* 0x000ea8000c1e1900 */
[----:B------:R-:W3:Y:S04]  /*01f0*/  LDG.E R20, desc[UR6][R6.64+-0x18] ;  /* 0xffffe80606147981 */ /* 0x000ee8000c1e1900 */
[----:B------:R-:W4:Y:S04]  /*0200*/  LDG.E R25, desc[UR6][R6.64+-0x14] ;  /* 0xffffec0606197981 */ /* 0x000f28000c1e1900 */
[----:B------:R-:W5:Y:S04]  /*0210*/  LDG.E R16, desc[UR6][R6.64+-0x10] ;  /* 0xfffff00606107981 */ /* 0x000f68000c1e1900 */
[----:B------:R-:W5:Y:S04]  /*0220*/  LDG.E R17, desc[UR6][R6.64+-0xc] ;  /* 0xfffff40606117981 */ /* 0x000f68000c1e1900 */
[----:B------:R-:W5:Y:S01]  /*0230*/  LDG.E R14, desc[UR6][R6.64+-0x8] ;  /* 0xfffff806060e7981 */ /* 0x000f62000c1e1900 */
[----:B0-----:R-:W-:-:S03]  /*0240*/  FMUL R18, R15, UR4 ;  /* 0x000000040f127c20 */ /* 0x001fc60008400000 */
[----:B------:R-:W5:Y:S01]  /*0250*/  LDG.E R15, desc[UR6][R6.64+-0x4] ;  /* 0xfffffc06060f7981 */ /* 0x000f62000c1e1900 */
[----:B--2---:R-:W-:Y:S01]  /*0260*/  FMUL R19, R19, UR4 ;  /* 0x0000000413137c20 */ /* 0x004fe20008400000 */
[----:B---3--:R-:W-:-:S04]  /*0270*/  FMUL R22, R20, UR4 ;  /* 0x0000000414167c20 */ /* 0x008fc80008400000 */
[----:B------:R-:W-:Y:S01]  /*0280*/  FMNMX3 R21, R13, R18, R19, !PT ;  /* 0x000000120d157276 */ /* 0x000fe20007800013 */
[----:B------:R-:W2:Y:S01]  /*0290*/  LDG.E R20, desc[UR6][R6.64+0xc] ;  /* 0x00000c0606147981 */ /* 0x000ea2000c1e1900 */
[----:B----4-:R-:W-:-:S03]  /*02a0*/  FMUL R25, R25, UR4 ;  /* 0x0000000419197c20 */ /* 0x010fc60008400000 */
[----:B------:R-:W3:Y:S04]  /*02b0*/  LDG.E R13, desc[UR6][R6.64] ;  /* 0x00000006060d7981 */ /* 0x000ee8000c1e1900 */
[----:B------:R-:W4:Y:S01]  /*02c0*/  LDG.E R18, desc[UR6][R6.64+0x4] ;  /* 0x0000040606127981 */ /* 0x000f22000c1e1900 */
[----:B------:R-:W-:Y:S01]  /*02d0*/  FMNMX3 R21, R21, R22, R25, !PT ;  /* 0x0000001615157276 */ /* 0x000fe20007800019 */
[----:B-----5:R-:W-:Y:S02]  /*02e0*/  FMUL R22, R16, UR4 ;  /* 0x0000000410167c20 */ /* 0x020fe40008400000 */
[----:B------:R-:W5:Y:S01]  /*02f0*/  LDG.E R19, desc[UR6][R6.64+0x8] ;  /* 0x0000080606137981 */ /* 0x000f62000c1e1900 */
[----:B------:R-:W-:-:S03]  /*0300*/  FMUL R25, R17, UR4 ;  /* 0x0000000411197c20 */ /* 0x000fc60008400000 */
[----:B------:R-:W5:Y:S04]  /*0310*/  LDG.E R17, desc[UR6][R6.64+0x10] ;  /* 0x0000100606117981 */ /* 0x000f68000c1e1900 */
[----:B------:R-:W5:Y:S01]  /*0320*/  LDG.E R16, desc[UR6][R6.64+0x14] ;  /* 0x0000140606107981 */ /* 0x000f62000c1e1900 */
[----:B------:R-:W-:-:S03]  /*0330*/  FMNMX3 R25, R21, R22, R25, !PT ;  /* 0x0000001615197276 */ /* 0x000fc60007800019 */
[----:B------:R-:W5:Y:S04]  /*0340*/  LDG.E R21, desc[UR6][R6.64+0x18] ;  /* 0x0000180606157981 */ /* 0x000f68000c1e1900 */
[----:B------:R0:W5:Y:S01]  /*0350*/  LDG.E R22, desc[UR6][R6.64+0x1c] ;  /* 0x00001c0606167981 */ /* 0x000162000c1e1900 */
[----:B------:R-:W-:Y:S01]  /*0360*/  FMUL R14, R14, UR4 ;  /* 0x000000040e0e7c20 */ /* 0x000fe20008400000 */
[----:B------:R-:W-:-:S04]  /*0370*/  IADD3 R12, PT, PT, R12, 0x10, RZ ;  /* 0x000000100c0c7810 */ /* 0x000fc80007ffe0ff */
[----:B------:R-:W-:Y:S01]  /*0380*/  ISETP.NE.AND P1, PT, R12, RZ, PT ;  /* 0x000000ff0c00720c */ /* 0x000fe20003f25270 */
[----:B------:R-:W-:-:S05]  /*0390*/  FMUL R15, R15, UR4 ;  /* 0x000000040f0f7c20 */ /* 0x000fca0008400000 */
[----:B------:R-:W-:Y:S01]  /*03a0*/  FMNMX3 R14, R25, R14, R15, !PT ;  /* 0x0000000e190e7276 */ /* 0x000fe2000780000f */
[----:B--2---:R-:W-:Y:S01]  /*03b0*/  FMUL R20, R20, UR4 ;  /* 0x0000000414147c20 */ /* 0x004fe20008400000 */
[----:B---3--:R-:W-:Y:S01]  /*03c0*/  FMUL R13, R13, UR4 ;  /* 0x000000040d0d7c20 */ /* 0x008fe20008400000 */
[----:B----4-:R-:W-:Y:S01]  /*03d0*/  FMUL R18, R18, UR4 ;  /* 0x0000000412127c20 */ /* 0x010fe20008400000 */
[----:B-----5:R-:W-:-:S04]  /*03e0*/  FMUL R26, R19, UR4 ;  /* 0x00000004131a7c20 */ /* 0x020fc80008400000 */
[----:B------:R-:W-:Y:S01]  /*03f0*/  FMNMX3 R13, R14, R13, R18, !PT ;  /* 0x0000000d0e0d7276 */ /* 0x000fe20007800012 */
[----:B------:R-:W-:-:S03]  /*0400*/  FMUL R14, R17, UR4 ;  /* 0x00000004110e7c20 */ /* 0x000fc60008400000 */
[----:B------:R-:W-:Y:S01]  /*0410*/  FMNMX3 R13, R13, R26, R20, !PT ;  /* 0x0000001a0d0d7276 */ /* 0x000fe20007800014 */
[----:B------:R-:W-:Y:S01]  /*0420*/  FMUL R16, R16, UR4 ;  /* 0x0000000410107c20 */ /* 0x000fe20008400000 */
[----:B------:R-:W-:Y:S01]  /*0430*/  IADD3 R15, P2, PT, R6, 0x40, RZ ;  /* 0x00000040060f7810 */ /* 0x000fe20007f5e0ff */
[----:B0-----:R-:W-:-:S03]  /*0440*/  FMUL R6, R21, UR4 ;  /* 0x0000000415067c20 */ /* 0x001fc60008400000 */
[----:B------:R-:W-:Y:S01]  /*0450*/  FMNMX3 R13, R13, R14, R16, !PT ;  /* 0x0000000e0d0d7276 */ /* 0x000fe20007800010 */
[----:B------:R-:W-:Y:S01]  /*0460*/  FMUL R22, R22, UR4 ;  /* 0x0000000416167c20 */ /* 0x000fe20008400000 */
[----:B------:R-:W-:-:S04]  /*0470*/  IMAD.X R7, RZ, RZ, R7, P2 ;  /* 0x000000ffff077224 */ /* 0x000fc800010e0607 */
[----:B------:R-:W-:Y:S01]  /*0480*/  FMNMX3 R13, R13, R6, R22, !PT ;  /* 0x000000060d0d7276 */ /* 0x000fe20007800016 */
[----:B------:R-:W-:Y:S06]  /*0490*/  @P1 BRA `(.L_x_243) ;  /* 0xfffffffc00481947 */ /* 0x000fec000383ffff */
.L_x_242:
[----:B------:R-:W-:Y:S05]  /*04a0*/  @!P0 BRA `(.L_x_241) ;  /* 0x0000000000fc8947 */ /* 0x000fea0003800000 */
[----:B------:R-:W0:Y:S01]  /*04b0*/  LDCU UR4, c[0x0][0x394] ;  /* 0x00007280ff0477ac */ /* 0x000e220008000800 */
[----:B------:R-:W-:Y:S01]  /*04c0*/  ISETP.GE.U32.AND P0, PT, R24, 0x8, PT ;  /* 0x000000081800780c */ /* 0x000fe20003f06070 */
[----:B0-----:R-:W-:-:S04]  /*04d0*/  ULOP3.LUT UR5, UR4, 0x7, URZ, 0xc0, !UPT ;  /* 0x0000000704057892 */ /* 0x001fc8000f8ec0ff */
[----:B------:R-:W-:-:S08]  /*04e0*/  UISETP.NE.AND UP0, UPT, UR5, URZ, UPT ;  /* 0x000000ff0500728c */ /* 0x000fd0000bf05270 */
[----:B------:R-:W-:Y:S05]  /*04f0*/  @!P0 BRA `(.L_x_244) ;  /* 0x00000000005c8947 */ /* 0x000fea0003800000 */
[C---:B------:R-:W-:Y:S01]  /*0500*/  IMAD.WIDE.U32 R6, R11.reuse, 0x4, R4 ;  /* 0x000000040b067825 */ /* 0x040fe200078e0004 */
[----:B------:R-:W0:Y:S04]  /*0510*/  LDCU UR8, c[0x0][0x398] ;  /* 0x00007300ff0877ac */ /* 0x000e280008000800 */
[----:B--2---:R-:W0:Y:S04]  /*0520*/  LDG.E R12, desc[UR6][R6.64] ;  /* 0x00000006060c7981 */ /* 0x004e28000c1e1900 */
[----:B------:R-:W2:Y:S04]  /*0530*/  LDG.E R14, desc[UR6][R6.64+0x4] ;  /* 0x00000406060e7981 */ /* 0x000ea8000c1e1900 */
[----:B------:R-:W3:Y:S04]  /*0540*/  LDG.E R15, desc[UR6][R6.64+0x8] ;  /* 0x00000806060f7981 */ /* 0x000ee8000c1e1900 */
[----:B------:R-:W4:Y:S04]  /*0550*/  LDG.E R16, desc[UR6][R6.64+0xc] ;  /* 0x00000c0606107981 */ /* 0x000f28000c1e1900 */
[----:B------:R-:W5:Y:S04]  /*0560*/  LDG.E R17, desc[UR6][R6.64+0x10] ;  /* 0x0000100606117981 */ /* 0x000f68000c1e1900 */
[----:B------:R-:W5:Y:S04]  /*0570*/  LDG.E R18, desc[UR6][R6.64+0x14] ;  /* 0x0000140606127981 */ /* 0x000f68000c1e1900 */
[----:B------:R-:W5:Y:S04]  /*0580*/  LDG.E R19, desc[UR6][R6.64+0x18] ;  /* 0x0000180606137981 */ /* 0x000f68000c1e1900 */
[----:B------:R-:W5:Y:S01]  /*0590*/  LDG.E R20, desc[UR6][R6.64+0x1c] ;  /* 0x00001c0606147981 */ /* 0x000f62000c1e1900 */
[----:B------:R-:W-:-:S02]  /*05a0*/  VIADD R11, R11, 0x8 ;  /* 0x000000080b0b7836 */ /* 0x000fc40000000000 */
[----:B0-----:R-:W-:Y:S01]  /*05b0*/  FMUL R12, R12, UR8 ;  /* 0x000000080c0c7c20 */ /* 0x001fe20008400000 */
[----:B--2---:R-:W-:Y:S01]  /*05c0*/  FMUL R14, R14, UR8 ;  /* 0x000000080e0e7c20 */ /* 0x004fe20008400000 */
[----:B---3--:R-:W-:-:S04]  /*05d0*/  FMUL R15, R15, UR8 ;  /* 0x000000080f0f7c20 */ /* 0x008fc80008400000 */
[----:B------:R-:W-:Y:S01]  /*05e0*/  FMNMX3 R12, R13, R12, R14, !PT ;  /* 0x0000000c0d0c7276 */ /* 0x000fe2000780000e */
[----:B----4-:R-:W-:Y:S01]  /*05f0*/  FMUL R16, R16, UR8 ;  /* 0x0000000810107c20 */ /* 0x010fe20008400000 */
[----:B-----5:R-:W-:-:S04]  /*0600*/  FMUL R17, R17, UR8 ;  /* 0x0000000811117c20 */ /* 0x020fc80008400000 */
[----:B------:R-:W-:Y:S01]  /*0610*/  FMNMX3 R12, R12, R15, R16, !PT ;  /* 0x0000000f0c0c7276 */ /* 0x000fe20007800010 */
[----:B------:R-:W-:Y:S01]  /*0620*/  FMUL R18, R18, UR8 ;  /* 0x0000000812127c20 */ /* 0x000fe20008400000 */
[----:B------:R-:W-:-:S04]  /*0630*/  FMUL R19, R19, UR8 ;  /* 0x0000000813137c20 */ /* 0x000fc80008400000 */
[----:B------:R-:W-:Y:S01]  /*0640*/  FMNMX3 R12, R12, R17, R18, !PT ;  /* 0x000000110c0c7276 */ /* 0x000fe20007800012 */
[----:B------:R-:W-:-:S05]  /*0650*/  FMUL R20, R20, UR8 ;  /* 0x0000000814147c20 */ /* 0x000fca0008400000 */
[----:B------:R-:W-:-:S07]  /*0660*/  FMNMX3 R13, R12, R19, R20, !PT ;  /* 0x000000130c0d7276 */ /* 0x000fce0007800014 */
.L_x_244:
[----:B------:R-:W-:Y:S05]  /*0670*/  BRA.U !UP0, `(.L_x_241) ;  /* 0x0000000108887547 */ /* 0x000fea000b800000 */
[----:B------:R-:W-:Y:S02]  /*0680*/  UISETP.GE.U32.AND UP0, UPT, UR5, 0x4, UPT ;  /* 0x000000040500788c */ /* 0x000fe4000bf06070 */
[----:B------:R-:W-:-:S04]  /*0690*/  ULOP3.LUT UR4, UR4, 0x3, URZ, 0xc0, !UPT ;  /* 0x0000000304047892 */ /* 0x000fc8000f8ec0ff */
[----:B------:R-:W-:-:S03]  /*06a0*/  UISETP.NE.AND UP1, UPT, UR4, URZ, UPT ;  /* 0x000000ff0400728c */ /* 0x000fc6000bf25270 */
[----:B------:R-:W-:Y:S08]  /*06b0*/  BRA.U !UP0, `(.L_x_245) ;  /* 0x0000000108347547 */ /* 0x000ff0000b800000 */
[C---:B------:R-:W-:Y:S01]  /*06c0*/  IMAD.WIDE.U32 R6, R11.reuse, 0x4, R4 ;  /* 0x000000040b067825 */ /* 0x040fe200078e0004 */
[----:B------:R-:W0:Y:S04]  /*06d0*/  LDCU UR5, c[0x0][0x398] ;  /* 0x00007300ff0577ac */ /* 0x000e280008000800 */
[----:B--2---:R-:W0:Y:S04]  /*06e0*/  LDG.E R12, desc[UR6][R6.64] ;  /* 0x00000006060c7981 */ /* 0x004e28000c1e1900 */
[----:B------:R-:W2:Y:S04]  /*06f0*/  LDG.E R14, desc[UR6][R6.64+0x4] ;  /* 0x00000406060e7981 */ /* 0x000ea8000c1e1900 */
[----:B------:R-:W3:Y:S04]  /*0700*/  LDG.E R15, desc[UR6][R6.64+0x8] ;  /* 0x00000806060f7981 */ /* 0x000ee8000c1e1900 */
[----:B------:R-:W4:Y:S01]  /*0710*/  LDG.E R16, desc[UR6][R6.64+0xc] ;  /* 0x00000c0606107981 */ /* 0x000f22000c1e1900 */
[----:B------:R-:W-:Y:S01]  /*0720*/  IADD3 R11, PT, PT, R11, 0x4, RZ ;  /* 0x000000040b0b7810 */ /* 0x000fe20007ffe0ff */
[----:B0-----:R-:W-:Y:S01]  /*0730*/  FMUL R12, R12, UR5 ;  /* 0x000000050c0c7c20 */ /* 0x001fe20008400000 */
[----:B--2---:R-:W-:Y:S01]  /*0740*/  FMUL R14, R14, UR5 ;  /* 0x000000050e0e7c20 */ /* 0x004fe20008400000 */
[----:B---3--:R-:W-:-:S04]  /*0750*/  FMUL R15, R15, UR5 ;  /* 0x000000050f0f7c20 */ /* 0x008fc80008400000 */
[----:B------:R-:W-:Y:S01]  /*0760*/  FMNMX3 R12, R13, R12, R14, !PT ;  /* 0x0000000c0d0c7276 */ /* 0x000fe2000780000e */
[----:B----4-:R-:W-:-:S05]  /*0770*/  FMUL R16, R16, UR5 ;  /* 0x0000000510107c20 */ /* 0x010fca0008400000 */
[----:B------:R-:W-:-:S07]  /*0780*/  FMNMX3 R13, R12, R15, R16, !PT ;  /* 0x0000000f0c0d7276 */ /* 0x000fce0007800010 */
.L_x_245:
[----:B------:R-:W-:Y:S05]  /*0790*/  BRA.U !UP1, `(.L_x_241) ;  /* 0x0000000109407547 */ /* 0x000fea000b800000 */
[----:B------:R-:W0:Y:S01]  /*07a0*/  LDCU.64 UR8, c[0x0][0x388] ;  /* 0x00007100ff0877ac */ /* 0x000e220008000a00 */
[----:B------:R-:W-:Y:S01]  /*07b0*/  IMAD.WIDE.U32 R6, R11, 0x4, R2 ;  /* 0x000000040b067825 */ /* 0x000fe200078e0002 */
[----:B------:R-:W1:Y:S01]  /*07c0*/  LDCU UR5, c[0x0][0x398] ;  /* 0x00007300ff0577ac */ /* 0x000e620008000800 */
[----:B------:R-:W-:Y:S01]  /*07d0*/  UIADD3 UR4, UPT, UPT, -UR4, URZ, URZ ;  /* 0x000000ff04047290 */ /* 0x000fe2000fffe1ff */
[----:B0-----:R-:W-:-:S04]  /*07e0*/  IADD3 R11, P0, PT, R6, UR8, RZ ;  /* 0x00000008060b7c10 */ /* 0x001fc8000ff1e0ff */
[----:B-1----:R-:W-:-:S09]  /*07f0*/  IADD3.X R14, PT, PT, R7, UR9, RZ, P0, !PT ;  /* 0x00000009070e7c10 */ /* 0x002fd200087fe4ff */
.L_x_246:
[----:B------:R-:W-:Y:S02]  /*0800*/  IMAD.MOV.U32 R6, RZ, RZ, R11 ;  /* 0x000000ffff067224 */ /* 0x000fe400078e000b */
[----:B------:R-:W-:-:S05]  /*0810*/  IMAD.MOV.U32 R7, RZ, RZ, R14 ;  /* 0x000000ffff077224 */ /* 0x000fca00078e000e */
[----:B--2---:R-:W2:Y:S01]  /*0820*/  LDG.E R6, desc[UR6][R6.64] ;  /* 0x0000000606067981 */ /* 0x004ea2000c1e1900 */
[----:B------:R-:W-:Y:S01]  /*0830*/  UIADD3 UR4, UPT, UPT, UR4, 0x1, URZ ;  /* 0x0000000104047890 */ /* 0x000fe2000fffe0ff */
[----:B------:R-:W-:-:S03]  /*0840*/  IADD3 R11, P0, PT, R11, 0x4, RZ ;  /* 0x000000040b0b7810 */ /* 0x000fc60007f1e0ff */
[----:B------:R-:W-:Y:S01]  /*0850*/  UISETP.NE.AND UP0, UPT, UR4, URZ, UPT ;  /* 0x000000ff0400728c */ /* 0x000fe2000bf05270 */
[----:B------:R-:W-:Y:S01]  /*0860*/  IADD3.X R14, PT, PT, RZ, R14, RZ, P0, !PT ;  /* 0x0000000eff0e7210 */ /* 0x000fe200007fe4ff */
[----:B--2---:R-:W-:-:S05]  /*0870*/  FMUL R12, R6, UR5 ;  /* 0x00000005060c7c20 */ /* 0x004fca0008400000 */
[----:B------:R-:W-:Y:S02]  /*0880*/  FMNMX R13, R12, R13, !PT ;  /* 0x0000000d0c0d7209 */ /* 0x000fe40007800000 */
[----:B------:R-:W-:Y:S05]  /*0890*/  BRA.U UP0, `(.L_x_246) ;  /* 0xfffffffd00d87547 */ /* 0x000fea000b83ffff */
.L_x_241:
[----:B------:R-:W-:Y:S01]  /*08a0*/  ISETP.NE.AND P0, PT, R23, RZ, PT ;  /* 0x000000ff1700720c */ /* 0x000fe20003f05270 */
[----:B------:R-:W-:Y:S01]  /*08b0*/  BSSY.RECONVERGENT B0, `(.L_x_247) ;  /* 0x0000018000007945 */ /* 0x000fe20003800200 */
[----:B------:R-:W-:-:S11]  /*08c0*/  ISETP.NE.AND P1, PT, R8, RZ, PT ;  /* 0x000000ff0800720c */ /* 0x000fd60003f25270 */
[----:B------:R-:W0:Y:S01]  /*08d0*/  @!P0 S2R R7, SR_CgaCtaId ;  /* 0x0000000000078919 */ /* 0x000e220000008800 */
[----:B------:R-:W-:-:S04]  /*08e0*/  @!P0 MOV R6, 0x400 ;  /* 0x0000040000068802 */ /* 0x000fc80000000f00 */
[----:B0-----:R-:W-:-:S05]  /*08f0*/  @!P0 LEA R7, R7, R6, 0x18 ;  /* 0x0000000607078211 */ /* 0x001fca00078ec0ff */
[----:B------:R-:W-:-:S05]  /*0900*/  @!P0 IMAD R6, R0, 0x4, R7 ;  /* 0x0000000400068824 */ /* 0x000fca00078e0207 */
[----:B------:R0:W-:Y:S01]  /*0910*/  @!P0 STS [R6], R13 ;  /* 0x0000000d06008388 */ /* 0x0001e20000000800 */
[----:B------:R-:W-:Y:S06]  /*0920*/  BAR.SYNC.DEFER_BLOCKING 0x0 ;  /* 0x0000000000007b1d */ /* 0x000fec0000010000 */
[----:B------:R-:W-:Y:S05]  /*0930*/  @P1 BRA `(.L_x_248) ;  /* 0x00000000003c1947 */ /* 0x000fea0003800000 */
[----:B------:R-:W1:Y:S01]  /*0940*/  S2R R7, SR_CgaCtaId ;  /* 0x0000000000077919 */ /* 0x000e620000008800 */
[----:B0-----:R-:W-:Y:S02]  /*0950*/  MOV R6, 0x400 ;  /* 0x0000040000067802 */ /* 0x001fe40000000f00 */
[----:B--2---:R-:W-:Y:S02]  /*0960*/  ISETP.GE.U32.AND P1, PT, R9, 0x40, PT ;  /* 0x000000400900780c */ /* 0x004fe40003f26070 */
[----:B-1----:R-:W-:-:S05]  /*0970*/  LEA R11, R7, R6, 0x18 ;  /* 0x00000006070b7211 */ /* 0x002fca00078ec0ff */
[----:B------:R0:W1:Y:S06]  /*0980*/  LDS R6, [R11] ;  /* 0x000000000b067984 */ /* 0x00006c0000000800 */
[----:B------:R-:W-:Y:S05]  /*0990*/  @!P1 BRA `(.L_x_249) ;  /* 0x0000000000209947 */ /* 0x000fea0003800000 */
[----:B------:R-:W-:Y:S01]  /*09a0*/  VIADD R12, R11, 0x4 ;  /* 0x000000040b0c7836 */ /* 0x000fe20000000000 */
[----:B------:R-:W-:-:S06]  /*09b0*/  UMOV UR4, URZ ;  /* 0x000000ff00047c82 */ /* 0x000fcc0008000000 */
.L_x_250:
[----:B------:R2:W1:Y:S01]  /*09c0*/  LDS R7, [R12] ;  /* 0x000000000c077984 */ /* 0x0004620000000800 */
[----:B------:R-:W-:-:S04]  /*09d0*/  UIADD3 UR4, UPT, UPT, UR4, 0x1, URZ ;  /* 0x0000000104047890 */ /* 0x000fc8000fffe0ff */
[----:B------:R-:W-:Y:S01]  /*09e0*/  UISETP.NE.AND UP0, UPT, UR4, 0x1, UPT ;  /* 0x000000010400788c */ /* 0x000fe2000bf05270 */
[----:B--2---:R-:W-:Y:S02]  /*09f0*/  LEA R12, R9, R12, 0x2 ;  /* 0x0000000c090c7211 */ /* 0x004fe400078e10ff */
[----:B-1----:R-:W-:-:S06]  /*0a00*/  FMNMX R6, R7, R6, !PT ;  /* 0x0000000607067209 */ /* 0x002fcc0007800000 */
[----:B------:R-:W-:Y:S05]  /*0a10*/  BRA.U UP0, `(.L_x_250) ;  /* 0xfffffffd00e87547 */ /* 0x000fea000b83ffff */
.L_x_249:
[----:B-1----:R1:W-:Y:S02]  /*0a20*/  STS [R11], R6 ;  /* 0x000000060b007388 */ /* 0x0023e40000000800 */
.L_x_248:
[----:B--2---:R-:W-:Y:S05]  /*0a30*/  BSYNC.RECONVERGENT B0 ;  /* 0x0000000000007941 */ /* 0x004fea0003800200 */
.L_x_247:
[----:B------:R-:W2:Y:S01]  /*0a40*/  LDCU UR8, c[0x0][0x394] ;  /* 0x00007280ff0877ac */ /* 0x000ea20008000800 */
[----:B------:R-:W-:Y:S01]  /*0a50*/  BSSY.RECONVERGENT B0, `(.L_x_251) ;  /* 0x000001e000007945 */ /* 0x000fe20003800200 */
[----:B------:R-:W3:Y:S01]  /*0a60*/  LDCU UR9, c[0x0][0x398] ;  /* 0x00007300ff0977ac */ /* 0x000ee20008000800 */
[----:B------:R-:W-:Y:S01]  /*0a70*/  BAR.SYNC.DEFER_BLOCKING 0x0 ;  /* 0x0000000000007b1d */ /* 0x000fe20000010000 */
[----:B--2---:R-:W-:-:S13]  /*0a80*/  ISETP.GE.AND P1, PT, R8, UR8, PT ;  /* 0x0000000808007c0c */ /* 0x004fda000bf26270 */
[----:B---3--:R-:W-:Y:S05]  /*0a90*/  @P1 BRA `(.L_x_252) ;  /* 0x0000000000641947 */ /* 0x008fea0003800000 */
[----:B------:R-:W2:Y:S01]  /*0aa0*/  S2UR UR5, SR_CgaCtaId ;  /* 0x00000000000579c3 */ /* 0x000ea20000008800 */
[----:B------:R-:W-:Y:S01]  /*0ab0*/  UMOV UR4, 0x400 ;  /* 0x0000040000047882 */ /* 0x000fe20000000000 */
[----:B------:R-:W-:-:S06]  /*0ac0*/  IMAD.MOV.U32 R15, RZ, RZ, R8 ;  /* 0x000000ffff0f7224 */ /* 0x000fcc00078e0008 */
[----:B01----:R-:W0:Y:S01]  /*0ad0*/  LDC.64 R6, c[0x0][0x380] ;  /* 0x0000e000ff067b82 */ /* 0x003e220000000a00 */
[----:B--2---:R-:W-:-:S09]  /*0ae0*/  ULEA UR4, UR5, UR4, 0x18 ;  /* 0x0000000405047291 */ /* 0x004fd2000f8ec0ff */
[----:B------:R-:W1:Y:S03]  /*0af0*/  LDS R11, [UR4] ;  /* 0x00000004ff0b7984 */ /* 0x000e660008000800 */
.L_x_253:
[----:B--2---:R-:W-:-:S06]  /*0b00*/  IMAD.WIDE R12, R15, 0x4, R4 ;  /* 0x000000040f0c7825 */ /* 0x004fcc00078e0204 */
[----:B------:R-:W1:Y:S01]  /*0b10*/  LDG.E R12, desc[UR6][R12.64] ;  /* 0x000000060c0c7981 */ /* 0x000e62000c1e1900 */
[----:B------:R-:W-:Y:S02]  /*0b20*/  HFMA2 R19, -RZ, RZ, 3.7421875, 0 ;  /* 0x437c0000ff137431 */ /* 0x000fe400000001ff */
[----:B------:R-:W-:Y:S02]  /*0b30*/  IMAD.MOV.U32 R17, RZ, RZ, 0x3bbb989d ;  /* 0x3bbb989dff117424 */ /* 0x000fe400078e00ff */
[----:B-1----:R-:W-:-:S04]  /*0b40*/  FFMA R14, R12, UR9, -R11 ;  /* 0x000000090c0e7c23 */ /* 0x002fc8000800080b */
[----:B------:R-:W-:-:S04]  /*0b50*/  FFMA.SAT R16, R14, R17, 0.5 ;  /* 0x3f0000000e107423 */ /* 0x000fc80000002011 */
[----:B------:R-:W-:Y:S01]  /*0b60*/  FFMA.RM R16, R16, R19, 12582913 ;  /* 0x4b40000110107423 */ /* 0x000fe20000004013 */
[--C-:B------:R-:W-:Y:S02]  /*0b70*/  IMAD.IADD R19, R10, 0x1, R15.reuse ;  /* 0x000000010a137824 */ /* 0x100fe400078e020f */
[----:B------:R-:W-:Y:S02]  /*0b80*/  IMAD.IADD R15, R9, 0x1, R15 ;  /* 0x00000001090f7824 */ /* 0x000fe400078e020f */
[C---:B------:R-:W-:Y:S01]  /*0b90*/  FADD R17, R16.reuse, -12583039 ;  /* 0xcb40007f10117421 */ /* 0x040fe20000000000 */
[----:B------:R-:W-:Y:S01]  /*0ba0*/  SHF.L.U32 R16, R16, 0x17, RZ ;  /* 0x0000001710107819 */ /* 0x000fe200000006ff */
[----:B0-----:R-:W-:-:S04]  /*0bb0*/  IMAD.WIDE R12, R19, 0x4, R6 ;  /* 0x00000004130c7825 */ /* 0x001fc800078e0206 */
[----:B------:R-:W-:Y:S01]  /*0bc0*/  FFMA R17, R14, 1.4426950216293334961, -R17 ;  /* 0x3fb8aa3b0e117823 */ /* 0x000fe20000000811 */
[----:B------:R-:W-:-:S03]  /*0bd0*/  ISETP.GE.AND P1, PT, R15, UR8, PT ;  /* 0x000000080f007c0c */ /* 0x000fc6000bf26270 */
[----:B------:R-:W-:-:S06]  /*0be0*/  FFMA R17, R14, 1.925963033500011079e-08, R17 ;  /* 0x32a570600e117823 */ /* 0x000fcc0000000011 */
[----:B------:R-:W0:Y:S02]  /*0bf0*/  MUFU.EX2 R17, R17 ;  /* 0x0000001100117308 */ /* 0x000e240000000800 */
[----:B0-----:R-:W-:-:S05]  /*0c00*/  FMUL R19, R16, R17 ;  /* 0x0000001110137220 */ /* 0x001fca0000400000 */
[----:B------:R2:W-:Y:S01]  /*0c10*/  STG.E desc[UR6][R12.64], R19 ;  /* 0x000000130c007986 */ /* 0x0005e2000c101906 */
[----:B------:R-:W-:Y:S05]  /*0c20*/  @!P1 BRA `(.L_x_253) ;  /* 0xfffffffc00b49947 */ /* 0x000fea000383ffff */
.L_x_252:
[----:B------:R-:W-:Y:S05]  /*0c30*/  BSYNC.RECONVERGENT B0 ;  /* 0x0000000000007941 */ /* 0x000fea0003800200 */
.L_x_251:
[----:B------:R-:W3:Y:S01]  /*0c40*/  LDCU.64 UR4, c[0x0][0x380] ;  /* 0x00007000ff0477ac */ /* 0x000ee20008000a00 */
[----:B------:R-:W-:Y:S01]  /*0c50*/  ISETP.GE.AND P2, PT, R8, UR8, PT ;  /* 0x0000000808007c0c */ /* 0x000fe2000bf46270 */
[----:B------:R-:W-:Y:S01]  /*0c60*/  BSSY.RECONVERGENT B0, `(.L_x_254) ;  /* 0x000000e000007945 */ /* 0x000fe20003800200 */
[----:B01----:R-:W-:Y:S02]  /*0c70*/  MOV R6, RZ ;  /* 0x000000ff00067202 */ /* 0x003fe40000000f00 */
[----:B---3--:R-:W-:Y:S01]  /*0c80*/  IADD3 R4, P1, PT, R2, UR4, RZ ;  /* 0x0000000402047c10 */ /* 0x008fe2000ff3e0ff */
[----:B------:R-:W0:Y:S03]  /*0c90*/  LDCU UR4, c[0x0][0x398] ;  /* 0x00007300ff0477ac */ /* 0x000e260008000800 */
[----:B------:R-:W-:-:S05]  /*0ca0*/  IADD3.X R5, PT, PT, R3, UR5, RZ, P1, !PT ;  /* 0x0000000503057c10 */ /* 0x000fca0008ffe4ff */
[----:B------:R-:W-:Y:S05]  /*0cb0*/  @P2 BRA `(.L_x_255) ;  /* 0x0000000000202947 */ /* 0x000fea0003800000 */
[----:B------:R-:W-:Y:S01]  /*0cc0*/  IMAD.MOV.U32 R6, RZ, RZ, RZ ;  /* 0x000000ffff067224 */ /* 0x000fe200078e00ff */
[----:B------:R-:W-:-:S07]  /*0cd0*/  MOV R7, R8 ;  /* 0x0000000800077202 */ /* 0x000fce0000000f00 */
.L_x_256:
[----:B------:R-:W-:-:S06]  /*0ce0*/  IMAD.WIDE R2, R7, 0x4, R4 ;  /* 0x0000000407027825 */ /* 0x000fcc00078e0204 */
[----:B------:R-:W0:Y:S01]  /*0cf0*/  LDG.E R3, desc[UR6][R2.64] ;  /* 0x0000000602037981 */ /* 0x000e22000c1e1900 */
[----:B------:R-:W-:-:S05]  /*0d00*/  IMAD.IADD R7, R9, 0x1, R7 ;  /* 0x0000000109077824 */ /* 0x000fca00078e0207 */
[----:B------:R-:W-:Y:S01]  /*0d10*/  ISETP.GE.AND P1, PT, R7, UR8, PT ;  /* 0x0000000807007c0c */ /* 0x000fe2000bf26270 */
[----:B0-----:R-:W-:-:S12]  /*0d20*/  FFMA R6, R3, UR4, R6 ;  /* 0x0000000403067c23 */ /* 0x001fd80008000006 */
[----:B------:R-:W-:Y:S05]  /*0d30*/  @!P1 BRA `(.L_x_256) ;  /* 0xfffffffc00e89947 */ /* 0x000fea000383ffff */
.L_x_255:
[----:B0-----:R-:W-:Y:S05]  /*0d40*/  BSYNC.RECONVERGENT B0 ;  /* 0x0000000000007941 */ /* 0x001fea0003800200 */
.L_x_254:
[----:B------:R-:W0:Y:S01]  /*0d50*/  SHFL.DOWN PT, R3, R6, 0x10, 0x1f ;  /* 0x0a001f0006037f89 */ /* 0x000e2200000e0000 */
[----:B------:R-:W1:Y:S01]  /*0d60*/  S2UR UR5, SR_CgaCtaId ;  /* 0x00000000000579c3 */ /* 0x000e620000008800 */
[----:B--2---:R-:W-:Y:S01]  /*0d70*/  SHF.R.U32.HI R13, RZ, 0x5, R9 ;  /* 0x00000005ff0d7819 */ /* 0x004fe20000011609 */
[----:B------:R-:W-:Y:S01]  /*0d80*/  UMOV UR4, 0x400 ;  /* 0x0000040000047882 */ /* 0x000fe20000000000 */
[----:B------:R-:W-:Y:S01]  /*0d90*/  BSSY.RECONVERGENT B0, `(.L_x_257) ;  /* 0x0000077000007945 */ /* 0x000fe20003800200 */
[----:B0-----:R-:W-:Y:S01]  /*0da0*/  FADD R3, R3, R6 ;  /* 0x0000000603037221 */ /* 0x001fe20000000000 */
[----:B-1----:R-:W-:-:S04]  /*0db0*/  ULEA UR4, UR5, UR4, 0x18 ;  /* 0x0000000405047291 */ /* 0x002fc8000f8ec0ff */
[----:B------:R-:W0:Y:S02]  /*0dc0*/  SHFL.DOWN PT, R2, R3, 0x8, 0x1f ;  /* 0x09001f0003027f89 */ /* 0x000e2400000e0000 */
[----:B0-----:R-:W-:-:S05]  /*0dd0*/  FADD R7, R3, R2 ;  /* 0x0000000203077221 */ /* 0x001fca0000000000 */
[----:B------:R-:W0:Y:S02]  /*0de0*/  SHFL.DOWN PT, R2, R7, 0x4, 0x1f ;  /* 0x08801f0007027f89 */ /* 0x000e2400000e0000 */
[----:B0-----:R-:W-:Y:S01]  /*0df0*/  FADD R10, R7, R2 ;  /* 0x00000002070a7221 */ /* 0x001fe20000000000 */
[----:B------:R-:W-:-:S04]  /*0e00*/  SHF.L.U32 R2, R13, 0x2, RZ ;  /* 0x000000020d027819 */ /* 0x000fc800000006ff */
[----:B------:R-:W0:Y:S01]  /*0e10*/  SHFL.DOWN PT, R11, R10, 0x2, 0x1f ;  /* 0x08401f000a0b7f89 */ /* 0x000e2200000e0000 */
[----:B------:R-:W-:-:S05]  /*0e20*/  VIADD R3, R2, UR4 ;  /* 0x0000000402037c36 */ /* 0x000fca0008000000 */
[----:B------:R-:W-:Y:S01]  /*0e30*/  @!P0 LEA R0, R0, R3, 0x2 ;  /* 0x0000000300008211 */ /* 0x000fe200078e10ff */
[----:B0-----:R-:W-:-:S05]  /*0e40*/  FADD R11, R10, R11 ;  /* 0x0000000b0a0b7221 */ /* 0x001fca0000000000 */
[----:B------:R-:W0:Y:S02]  /*0e50*/  SHFL.DOWN PT, R12, R11, 0x1, 0x1f ;  /* 0x08201f000b0c7f89 */ /* 0x000e2400000e0000 */
[----:B0-----:R-:W-:-:S05]  /*0e60*/  FADD R7, R11, R12 ;  /* 0x0000000c0b077221 */ /* 0x001fca0000000000 */
[----:B------:R0:W-:Y:S01]  /*0e70*/  @!P0 STS [R0], R7 ;  /* 0x0000000700008388 */ /* 0x0001e20000000800 */
[----:B------:R-:W-:Y:S01]  /*0e80*/  BAR.SYNC.DEFER_BLOCKING 0x0 ;  /* 0x0000000000007b1d */ /* 0x000fe20000010000 */
[----:B------:R-:W-:-:S13]  /*0e90*/  ISETP.NE.AND P0, PT, R8, RZ, PT ;  /* 0x000000ff0800720c */ /* 0x000fda0003f05270 */
[----:B0-----:R-:W-:Y:S05]  /*0ea0*/  @P0 BRA `(.L_x_258) ;  /* 0x0000000400940947 */ /* 0x001fea0003800000 */
[----:B------:R0:W1:Y:S01]  /*0eb0*/  LDS R17, [R2+UR4] ;  /* 0x0000000402117984 */ /* 0x0000620008000800 */
[----:B------:R-:W-:-:S13]  /*0ec0*/  ISETP.GE.U32.AND P0, PT, R9, 0x40, PT ;  /* 0x000000400900780c */ /* 0x000fda0003f06070 */
[----:B0-----:R-:W-:Y:S05]  /*0ed0*/  @!P0 BRA `(.L_x_259) ;  /* 0x0000000400848947 */ /* 0x001fea0003800000 */
[----:B------:R-:W-:Y:S02]  /*0ee0*/  VIADD R0, R13, 0xfffffffe ;  /* 0xfffffffe0d007836 */ /* 0x000fe40000000000 */
[----:B------:R-:W-:-:S03]  /*0ef0*/  IMAD.MOV.U32 R6, RZ, RZ, 0x1 ;  /* 0x00000001ff067424 */ /* 0x000fc600078e00ff */
[----:B------:R-:W-:Y:S02]  /*0f00*/  ISETP.GE.U32.AND P0, PT, R0, 0xf, PT ;  /* 0x0000000f0000780c */ /* 0x000fe40003f06070 */
[----:B------:R-:W-:-:S04]  /*0f10*/  IADD3 R0, PT, PT, R13, -0x1, RZ ;  /* 0xffffffff0d007810 */ /* 0x000fc80007ffe0ff */
[----:B------:R-:W-:-:S07]  /*0f20*/  LOP3.LUT R21, R0, 0xf, RZ, 0xc0, !PT ;  /* 0x0000000f00157812 */ /* 0x000fce00078ec0ff */
[----:B------:R-:W-:Y:S05]  /*0f30*/  @!P0 BRA `(.L_x_260) ;  /* 0x0000000000a88947 */ /* 0x000fea0003800000 */
[----:B------:R-:W-:Y:S01]  /*0f40*/  LOP3.LUT R11, R0, 0xfffffff0, RZ, 0xc0, !PT ;  /* 0xfffffff0000b7812 */ /* 0x000fe200078ec0ff */
[----:B------:R-:W-:Y:S01]  /*0f50*/  IMAD.MOV.U32 R7, RZ, RZ, RZ ;  /* 0x000000ffff077224 */ /* 0x000fe200078e00ff */
[----:B------:R-:W-:Y:S02]  /*0f60*/  IADD3 R6, PT, PT, R3, 0x20, RZ ;  /* 0x0000002003067810 */ /* 0x000fe40007ffe0ff */
[----:B------:R-:W-:-:S07]  /*0f70*/  IADD3 R11, PT, PT, -R11, RZ, RZ ;  /* 0x000000ff0b0b7210 */ /* 0x000fce0007ffe1ff */
.L_x_261:
[----:B------:R-:W1:Y:S01]  /*0f80*/  LDS R18, [R6+-0x1c] ;  /* 0xffffe40006127984 */ /* 0x000e620000000800 */
[----:B------:R-:W-:Y:S01]  /*0f90*/  VIADD R11, R11, 0x10 ;  /* 0x000000100b0b7836 */ /* 0x000fe20000000000 */
[----:B------:R-:W-:Y:S02]  /*0fa0*/  IADD3 R7, PT, PT, R7, 0x10, RZ ;  /* 0x0000001007077810 */ /* 0x000fe40007ffe0ff */
[----:B------:R-:W0:Y:S02]  /*0fb0*/  LDS R19, [R6+-0x18] ;  /* 0xffffe80006137984 */ /* 0x000e240000000800 */
[----:B------:R-:W-:Y:S02]  /*0fc0*/  ISETP.NE.AND P0, PT, R11, RZ, PT ;  /* 0x000000ff0b00720c */ /* 0x000fe40003f05270 */
[----:B------:R-:W2:Y:S04]  /*0fd0*/  LDS R20, [R6+-0x14] ;  /* 0xffffec0006147984 */ /* 0x000ea80000000800 */
[----:B------:R-:W3:Y:S04]  /*0fe0*/  LDS R23, [R6+-0x10] ;  /* 0xfffff00006177984 */ /* 0x000ee80000000800 */
[----:B------:R-:W4:Y:S04]  /*0ff0*/  LDS R16, [R6+-0xc] ;  /* 0xfffff40006107984 */ /* 0x000f280000000800 */
[----:B------:R-:W5:Y:S04]  /*1000*/  LDS R15, [R6+-0x8] ;  /* 0xfffff800060f7984 */ /* 0x000f680000000800 */
[----:B------:R-:W5:Y:S04]  /*1010*/  LDS R10, [R6+-0x4] ;  /* 0xfffffc00060a7984 */ /* 0x000f680000000800 */
[----:B------:R-:W5:Y:S04]  /*1020*/  LDS R14, [R6] ;  /* 0x00000000060e7984 */ /* 0x000f680000000800 */
[----:B------:R-:W5:Y:S04]  /*1030*/  LDS R13, [R6+0x4] ;  /* 0x00000400060d7984 */ /* 0x000f680000000800 */
[----:B------:R-:W5:Y:S01]  /*1040*/  LDS R12, [R6+0x8] ;  /* 0x00000800060c7984 */ /* 0x000f620000000800 */
[----:B-1----:R-:W-:-:S03]  /*1050*/  FADD R18, R18, R17 ;  /* 0x0000001112127221 */ /* 0x002fc60000000000 */
[----:B------:R-:W1:Y:S01]  /*1060*/  LDS R17, [R6+0xc] ;  /* 0x00000c0006117984 */ /* 0x000e620000000800 */
[----:B0-----:R-:W-:-:S03]  /*1070*/  FADD R19, R18, R19 ;  /* 0x0000001312137221 */ /* 0x001fc60000000000 */
[----:B------:R-:W0:Y:S01]  /*1080*/  LDS R18, [R6+0x10] ;  /* 0x0000100006127984 */ /* 0x000e220000000800 */
[----:B--2---:R-:W-:-:S03]  /*1090*/  FADD R20, R19, R20 ;  /* 0x0000001413147221 */ /* 0x004fc60000000000 */
[----:B------:R-:W2:Y:S01]  /*10a0*/  LDS R19, [R6+0x14] ;  /* 0x0000140006137984 */ /* 0x000ea20000000800 */
[----:B---3--:R-:W-:-:S03]  /*10b0*/  FADD R23, R20, R23 ;  /* 0x0000001714177221 */ /* 0x008fc60000000000 */
[----:B------:R-:W3:Y:S01]  /*10c0*/  LDS R20, [R6+0x18] ;  /* 0x0000180006147984 */ /* 0x000ee20000000800 */
[----:B----4-:R-:W-:-:S03]  /*10d0*/  FADD R22, R23, R16 ;  /* 0x0000001017167221 */ /* 0x010fc60000000000 */
[----:B------:R-:W4:Y:S01]  /*10e0*/  LDS R16, [R6+0x1c] ;  /* 0x00001c0006107984 */ /* 0x000f220000000800 */
[----:B-----5:R-:W-:-:S03]  /*10f0*/  FADD R23, R22, R15 ;  /* 0x0000000f16177221 */ /* 0x020fc60000000000 */
[----:B------:R5:W4:Y:S01]  /*1100*/  LDS R15, [R6+0x20] ;  /* 0x00002000060f7984 */ /* 0x000b220000000800 */
[----:B------:R-:W-:-:S04]  /*1110*/  FADD R23, R23, R10 ;  /* 0x0000000a17177221 */ /* 0x000fc80000000000 */
[----:B------:R-:W-:Y:S01]  /*1120*/  FADD R14, R23, R14 ;  /* 0x0000000e170e7221 */ /* 0x000fe20000000000 */
[----:B-----5:R-:W-:-:S03]  /*1130*/  VIADD R6, R6, 0x40 ;  /* 0x0000004006067836 */ /* 0x020fc60000000000 */
[----:B------:R-:W-:-:S04]  /*1140*/  FADD R13, R14, R13 ;  /* 0x0000000d0e0d7221 */ /* 0x000fc80000000000 */
[----:B------:R-:W-:-:S04]  /*1150*/  FADD R12, R13, R12 ;  /* 0x0000000c0d0c7221 */ /* 0x000fc80000000000 */
[----:B-1----:R-:W-:-:S04]  /*1160*/  FADD R17, R12, R17 ;  /* 0x000000110c117221 */ /* 0x002fc80000000000 */
[----:B0-----:R-:W-:-:S04]  /*1170*/  FADD R18, R17, R18 ;  /* 0x0000001211127221 */ /* 0x001fc80000000000 */
[----:B--2---:R-:W-:-:S04]  /*1180*/  FADD R19, R18, R19 ;  /* 0x0000001312137221 */ /* 0x004fc80000000000 */
[----:B---3--:R-:W-:-:S04]  /*1190*/  FADD R19, R19, R20 ;  /* 0x0000001413137221 */ /* 0x008fc80000000000 */
[----:B----4-:R-:W-:-:S04]  /*11a0*/  FADD R16, R19, R16 ;  /* 0x0000001013107221 */ /* 0x010fc80000000000 */
[----:B------:R-:W-:Y:S01]  /*11b0*/  FADD R17, R16, R15 ;  /* 0x0000000f10117221 */ /* 0x000fe20000000000 */
[----:B------:R-:W-:Y:S06]  /*11c0*/  @P0 BRA `(.L_x_261) ;  /* 0xfffffffc006c0947 */ /* 0x000fec000383ffff */
[----:B------:R-:W-:-:S07]  /*11d0*/  IADD3 R6, PT, PT, R7, 0x1, RZ ;  /* 0x0000000107067810 */ /* 0x000fce0007ffe0ff */
.L_x_260:
[----:B------:R-:W-:-:S13]  /*11e0*/  ISETP.NE.AND P0, PT, R21, RZ, PT ;  /* 0x000000ff1500720c */ /* 0x000fda0003f05270 */
[----:B------:R-:W-:Y:S05]  /*11f0*/  @!P0 BRA `(.L_x_259) ;  /* 0x0000000000bc8947 */ /* 0x000fea0003800000 */
[----:B------:R-:W-:Y:S02]  /*1200*/  ISETP.GE.U32.AND P0, PT, R21, 0x8, PT ;  /* 0x000000081500780c */ /* 0x000fe40003f06070 */
[----:B------:R-:W-:-:S04]  /*1210*/  LOP3.LUT R12, R0, 0x7, RZ, 0xc0, !PT ;  /* 0x00000007000c7812 */ /* 0x000fc800078ec0ff */
[----:B------:R-:W-:-:S07]  /*1220*/  ISETP.NE.AND P1, PT, R12, RZ, PT ;  /* 0x000000ff0c00720c */ /* 0x000fce0003f25270 */
[----:B------:R-:W-:Y:S06]  /*1230*/  @!P0 BRA `(.L_x_262) ;  /* 0x0000000000488947 */ /* 0x000fec0003800000 */
[C---:B------:R-:W-:Y:S01]  /*1240*/  IMAD R7, R6.reuse, 0x4, R3 ;  /* 0x0000000406077824 */ /* 0x040fe200078e0203 */
[----:B------:R-:W-:-:S04]  /*1250*/  IADD3 R6, PT, PT, R6, 0x8, RZ ;  /* 0x0000000806067810 */ /* 0x000fc80007ffe0ff */
[----:B------:R-:W1:Y:S04]  /*1260*/  LDS R10, [R7] ;  /* 0x00000000070a7984 */ /* 0x000e680000000800 */
[----:B------:R-:W0:Y:S04]  /*1270*/  LDS R11, [R7+0x4] ;  /* 0x00000400070b7984 */ /* 0x000e280000000800 */
[----:B------:R-:W2:Y:S04]  /*1280*/  LDS R13, [R7+0x8] ;  /* 0x00000800070d7984 */ /* 0x000ea80000000800 */
[----:B------:R-:W3:Y:S04]  /*1290*/  LDS R15, [R7+0xc] ;  /* 0x00000c00070f7984 */ /* 0x000ee80000000800 */
[----:B------:R-:W4:Y:S04]  /*12a0*/  LDS R19, [R7+0x10] ;  /* 0x0000100007137984 */ /* 0x000f280000000800 */
[----:B------:R-:W5:Y:S04]  /*12b0*/  LDS R21, [R7+0x14] ;  /* 0x0000140007157984 */ /* 0x000f680000000800 */
[----:B------:R-:W5:Y:S04]  /*12c0*/  LDS R23, [R7+0x18] ;  /* 0x0000180007177984 */ /* 0x000f680000000800 */
[----:B------:R-:W5:Y:S01]  /*12d0*/  LDS R25, [R7+0x1c] ;  /* 0x00001c0007197984 */ /* 0x000f620000000800 */
[----:B-1----:R-:W-:-:S04]  /*12e0*/  FADD R10, R17, R10 ;  /* 0x0000000a110a7221 */ /* 0x002fc80000000000 */
[----:B0-----:R-:W-:-:S04]  /*12f0*/  FADD R10, R10, R11 ;  /* 0x0000000b0a0a7221 */ /* 0x001fc80000000000 */
[----:B--2---:R-:W-:-:S04]  /*1300*/  FADD R10, R10, R13 ;  /* 0x0000000d0a0a7221 */ /* 0x004fc80000000000 */
[----:B---3--:R-:W-:-:S04]  /*1310*/  FADD R10, R10, R15 ;  /* 0x0000000f0a0a7221 */ /* 0x008fc80000000000 */
[----:B----4-:R-:W-:-:S04]  /*1320*/  FADD R10, R10, R19 ;  /* 0x000000130a0a7221 */ /* 0x010fc80000000000 */
[----:B-----5:R-:W-:-:S04]  /*1330*/  FADD R10, R10, R21 ;  /* 0x000000150a0a7221 */ /* 0x020fc80000000000 */
[----:B------:R-:W-:-:S04]  /*1340*/  FADD R10, R10, R23 ;  /* 0x000000170a0a7221 */ /* 0x000fc80000000000 */
[----:B------:R-:W-:-:S07]  /*1350*/  FADD R17, R10, R25 ;  /* 0x000000190a117221 */ /* 0x000fce0000000000 */
.L_x_262:
        /* <DEDUP_REMOVED lines=10> */
[----:B------:R-:W3:Y:S01]  /*1400*/  LDS R14, [R3+0xc] ;  /* 0x00000c00030e7984 */ /* 0x000ee20000000800 */
[----:B-1----:R-:W-:-:S04]  /*1410*/  FADD R10, R17, R10 ;  /* 0x0000000a110a7221 */ /* 0x002fc80000000000 */
[----:B0-----:R-:W-:-:S04]  /*1420*/  FADD R7, R10, R7 ;  /* 0x000000070a077221 */ /* 0x001fc80000000000 */
[----:B--2---:R-:W-:-:S04]  /*1430*/  FADD R7, R7, R12 ;  /* 0x0000000c07077221 */ /* 0x004fc80000000000 */
[----:B---3--:R-:W-:-:S07]  /*1440*/  FADD R17, R7, R14 ;  /* 0x0000000e07117221 */ /* 0x008fce0000000000 */
.L_x_263:
[----:B------:R-:W-:Y:S05]  /*1450*/  @!P1 BRA `(.L_x_259) ;  /* 0x0000000000249947 */ /* 0x000fea0003800000 */
[----:B------:R-:W-:Y:S01]  /*1460*/  IMAD R6, R6, 0x4, R2 ;  /* 0x0000000406067824 */ /* 0x000fe200078e0202 */
[----:B------:R-:W-:-:S03]  /*1470*/  IADD3 R0, PT, PT, -R0, RZ, RZ ;  /* 0x000000ff00007210 */ /* 0x000fc60007ffe1ff */
[----:B------:R-:W-:-:S07]  /*1480*/  VIADD R6, R6, UR4 ;  /* 0x0000000406067c36 */ /* 0x000fce0008000000 */
.L_x_264:
[----:B------:R0:W1:Y:S01]  /*1490*/  LDS R10, [R6] ;  /* 0x00000000060a7984 */ /* 0x0000620000000800 */
[----:B------:R-:W-:-:S04]  /*14a0*/  IADD3 R0, PT, PT, R0, 0x1, RZ ;  /* 0x0000000100007810 */ /* 0x000fc80007ffe0ff */
[----:B------:R-:W-:Y:S01]  /*14b0*/  ISETP.NE.AND P0, PT, R0, RZ, PT ;  /* 0x000000ff0000720c */ /* 0x000fe20003f05270 */
[----:B0-----:R-:W-:Y:S02]  /*14c0*/  VIADD R6, R6, 0x4 ;  /* 0x0000000406067836 */ /* 0x001fe40000000000 */
[----:B-1----:R-:W-:-:S10]  /*14d0*/  FADD R17, R10, R17 ;  /* 0x000000110a117221 */ /* 0x002fd40000000000 */
[----:B------:R-:W-:Y:S05]  /*14e0*/  @P0 BRA `(.L_x_264) ;  /* 0xfffffffc00e80947 */ /* 0x000fea000383ffff */
.L_x_259:
[----:B-1----:R0:W-:Y:S02]  /*14f0*/  STS [R2+UR4], R17 ;  /* 0x0000001102007988 */ /* 0x0021e40008000804 */
.L_x_258:
[----:B------:R-:W-:Y:S05]  /*1500*/  BSYNC.RECONVERGENT B0 ;  /* 0x0000000000007941 */ /* 0x000fea0003800200 */
.L_x_257:
[----:B------:R-:W-:Y:S01]  /*1510*/  BAR.SYNC.DEFER_BLOCKING 0x0 ;  /* 0x0000000000007b1d */ /* 0x000fe20000010000 */
[----:B------:R-:W-:-:S13]  /*1520*/  ISETP.GE.AND P0, PT, R8, UR8, PT ;  /* 0x0000000808007c0c */ /* 0x000fda000bf06270 */
[----:B------:R-:W-:Y:S05]  /*1530*/  @P0 EXIT ;  /* 0x000000000000094d */ /* 0x000fea0003800000 */
[----:B------:R1:W2:Y:S01]  /*1540*/  LDS R3, [R2+UR4] ;  /* 0x0000000402037984 */ /* 0x0002a20008000800 */
[----:B------:R-:W3:Y:S01]  /*1550*/  LDCU UR4, c[0x0][0x398] ;  /* 0x00007300ff0477ac */ /* 0x000ee20008000800 */
[----:B------:R-:W4:Y:S02]  /*1560*/  LDCU UR5, c[0x0][0x394] ;  /* 0x00007280ff0577ac */ /* 0x000f240008000800 */
.L_x_267:
[----:B------:R-:W-:-:S05]  /*1570*/  IMAD.WIDE R6, R8, 0x4, R4 ;  /* 0x0000000408067825 */ /* 0x000fca00078e0204 */
[----:B------:R-:W3:Y:S01]  /*1580*/  LDG.E R0, desc[UR6][R6.64] ;  /* 0x0000000606007981 */ /* 0x000ee2000c1e1900 */
[----:B012---:R-:W0:Y:S01]  /*1590*/  MUFU.RCP R2, R3 ;  /* 0x0000000300027308 */ /* 0x007e220000001000 */
[----:B------:R-:W-:Y:S01]  /*15a0*/  BSSY.RECONVERGENT B0, `(.L_x_265) ;  /* 0x000000c000007945 */ /* 0x000fe20003800200 */
[----:B0-----:R-:W-:-:S04]  /*15b0*/  FFMA R11, -R3, R2, 1 ;  /* 0x3f800000030b7423 */ /* 0x001fc80000000102 */
[----:B------:R-:W-:Y:S01]  /*15c0*/  FFMA R11, R2, R11, R2 ;  /* 0x0000000b020b7223 */ /* 0x000fe20000000002 */
[----:B---3--:R-:W-:-:S04]  /*15d0*/  FMUL R0, R0, UR4 ;  /* 0x0000000400007c20 */ /* 0x008fc80008400000 */
[----:B------:R-:W0:Y:S01]  /*15e0*/  FCHK P0, R0, R3 ;  /* 0x0000000300007302 */ /* 0x000e220000000000 */
[----:B------:R-:W-:-:S04]  /*15f0*/  FFMA R2, R0, R11, RZ ;  /* 0x0000000b00027223 */ /* 0x000fc800000000ff */
[----:B------:R-:W-:-:S04]  /*1600*/  FFMA R10, -R3, R2, R0 ;  /* 0x00000002030a7223 */ /* 0x000fc80000000100 */
[----:B------:R-:W-:Y:S01]  /*1610*/  FFMA R11, R11, R10, R2 ;  /* 0x0000000a0b0b7223 */ /* 0x000fe20000000002 */
[----:B0-----:R-:W-:Y:S06]  /*1620*/  @!P0 BRA `(.L_x_266) ;  /* 0x00000000000c8947 */ /* 0x001fec0003800000 */
[----:B------:R-:W-:-:S07]  /*1630*/  MOV R2, 0x1650 ;  /* 0x0000165000027802 */ /* 0x000fce0000000f00 */
[----:B----4-:R-:W-:Y:S05]  /*1640*/  CALL.REL.NOINC `($__internal_7_$__cuda_sm3x_div_rn_noftz_f32_slowpath) ;  /* 0x00000000001c7944 */ /* 0x010fea0003c00000 */
[----:B------:R-:W-:-:S07]  /*1650*/  MOV R11, R0 ;  /* 0x00000000000b7202 */ /* 0x000fce0000000f00 */
.L_x_266:
[----:B----4-:R-:W-:Y:S05]  /*1660*/  BSYNC.RECONVERGENT B0 ;  /* 0x0000000000007941 */ /* 0x010fea0003800200 */
.L_x_265:
[----:B------:R0:W-:Y:S01]  /*1670*/  STG.E desc[UR6][R6.64], R11 ;  /* 0x0000000b06007986 */ /* 0x0001e2000c101906 */
[----:B------:R-:W-:-:S05]  /*1680*/  IMAD.IADD R8, R9, 0x1, R8 ;  /* 0x0000000109087824 */ /* 0x000fca00078e0208 */
[----:B------:R-:W-:-:S13]  /*1690*/  ISETP.GE.AND P0, PT, R8, UR5, PT ;  /* 0x0000000508007c0c */ /* 0x000fda000bf06270 */
[----:B0-----:R-:W-:Y:S05]  /*16a0*/  @!P0 BRA `(.L_x_267) ;  /* 0xfffffffc00b08947 */ /* 0x001fea000383ffff */
[----:B------:R-:W-:Y:S05]  /*16b0*/  EXIT ;  /* 0x000000000000794d */ /* 0x000fea0003800000 */
        .weak           $__internal_7_$__cuda_sm3x_div_rn_noftz_f32_slowpath
        .type           $__internal_7_$__cuda_sm3x_div_rn_noftz_f32_slowpath,@function
        .size           $__internal_7_$__cuda_sm3x_div_rn_noftz_f32_slowpath,(.L_x_466 - $__internal_7_$__cuda_sm3x_div_rn_noftz_f32_slowpath)
$__internal_7_$__cuda_sm3x_div_rn_noftz_f32_slowpath:
[--C-:B------:R-:W-:Y:S01]  /*16c0*/  SHF.R.U32.HI R11, RZ, 0x17, R3.reuse ;  /* 0x00000017ff0b7819 */ /* 0x100fe20000011603 */
[----:B------:R-:W-:Y:S01]  /*16d0*/  BSSY.RECONVERGENT B1, `(.L_x_268) ;  /* 0x0000064000017945 */ /* 0x000fe20003800200 */
[----:B------:R-:W-:Y:S01]  /*16e0*/  SHF.R.U32.HI R10, RZ, 0x17, R0 ;  /* 0x00000017ff0a7819 */ /* 0x000fe20000011600 */
[----:B------:R-:W-:Y:S01]  /*16f0*/  IMAD.MOV.U32 R13, RZ, RZ, R3 ;  /* 0x000000ffff0d7224 */ /* 0x000fe200078e0003 */
[----:B------:R-:W-:Y:S02]  /*1700*/  LOP3.LUT R11, R11, 0xff, RZ, 0xc0, !PT ;  /* 0x000000ff0b0b7812 */ /* 0x000fe400078ec0ff */
[----:B------:R-:W-:Y:S02]  /*1710*/  LOP3.LUT R16, R10, 0xff, RZ, 0xc0, !PT ;  /* 0x000000ff0a107812 */ /* 0x000fe400078ec0ff */
[----:B------:R-:W-:Y:S02]  /*1720*/  IADD3 R14, PT, PT, R11, -0x1, RZ ;  /* 0xffffffff0b0e7810 */ /* 0x000fe40007ffe0ff */
[----:B------:R-:W-:Y:S01]  /*1730*/  MOV R12, R0 ;  /* 0x00000000000c7202 */ /* 0x000fe20000000f00 */
[----:B------:R-:W-:Y:S01]  /*1740*/  VIADD R15, R16, 0xffffffff ;  /* 0xffffffff100f7836 */ /* 0x000fe20000000000 */
[----:B------:R-:W-:-:S04]  /*1750*/  ISETP.GT.U32.AND P0, PT, R14, 0xfd, PT ;  /* 0x000000fd0e00780c */ /* 0x000fc80003f04070 */
[----:B------:R-:W-:-:S13]  /*1760*/  ISETP.GT.U32.OR P0, PT, R15, 0xfd, P0 ;  /* 0x000000fd0f00780c */ /* 0x000fda0000704470 */
[----:B------:R-:W-:Y:S01]  /*1770*/  @!P0 MOV R10, RZ ;  /* 0x000000ff000a8202 */ /* 0x000fe20000000f00 */
[----:B------:R-:W-:Y:S06]  /*1780*/  @!P0 BRA `(.L_x_269) ;  /* 0x00000000005c8947 */ /* 0x000fec0003800000 */
[----:B------:R-:W-:Y:S02]  /*1790*/  FSETP.GTU.FTZ.AND P1, PT, |R3|, +INF , PT ;  /* 0x7f8000000300780b */ /* 0x000fe40003f3c200 */
[----:B------:R-:W-:-:S04]  /*17a0*/  FSETP.GTU.FTZ.AND P0, PT, |R0|, +INF , PT ;  /* 0x7f8000000000780b */ /* 0x000fc80003f1c200 */
[----:B------:R-:W-:-:S13]  /*17b0*/  PLOP3.LUT P0, PT, P0, P1, PT, 0xf8, 0x8f ;  /* 0x00000000008f781c */ /* 0x000fda0000703f70 */
[----:B------:R-:W-:Y:S05]  /*17c0*/  @P0 BRA `(.L_x_270) ;  /* 0x00000004004c0947 */ /* 0x000fea0003800000 */
[----:B------:R-:W-:-:S13]  /*17d0*/  LOP3.LUT P0, RZ, R13, 0x7fffffff, R12, 0xc8, !PT ;  /* 0x7fffffff0dff7812 */ /* 0x000fda000780c80c */
[----:B------:R-:W-:Y:S05]  /*17e0*/  @!P0 BRA `(.L_x_271) ;  /* 0x00000004003c8947 */ /* 0x000fea0003800000 */
[C---:B------:R-:W-:Y:S02]  /*17f0*/  FSETP.NEU.FTZ.AND P2, PT, |R0|.reuse, +INF , PT ;  /* 0x7f8000000000780b */ /* 0x040fe40003f5d200 */
[----:B------:R-:W-:Y:S02]  /*1800*/  FSETP.NEU.FTZ.AND P1, PT, |R3|, +INF , PT ;  /* 0x7f8000000300780b */ /* 0x000fe40003f3d200 */
[----:B------:R-:W-:-:S11]  /*1810*/  FSETP.NEU.FTZ.AND P0, PT, |R0|, +INF , PT ;  /* 0x7f8000000000780b */ /* 0x000fd60003f1d200 */
[----:B------:R-:W-:Y:S05]  /*1820*/  @!P1 BRA !P2, `(.L_x_271) ;  /* 0x00000004002c9947 */ /* 0x000fea0005000000 */
[----:B------:R-:W-:-:S04]  /*1830*/  LOP3.LUT P2, RZ, R12, 0x7fffffff, RZ, 0xc0, !PT ;  /* 0x7fffffff0cff7812 */ /* 0x000fc8000784c0ff */
[----:B------:R-:W-:-:S13]  /*1840*/  PLOP3.LUT P1, PT, P1, P2, PT, 0x2f, 0xf2 ;  /* 0x0000000000f2781c */ /* 0x000fda0000f24577 */
[----:B------:R-:W-:Y:S05]  /*1850*/  @P1 BRA `(.L_x_272) ;  /* 0x0000000400181947 */ /* 0x000fea0003800000 */
[----:B------:R-:W-:-:S04]  /*1860*/  LOP3.LUT P1, RZ, R13, 0x7fffffff, RZ, 0xc0, !PT ;  /* 0x7fffffff0dff7812 */ /* 0x000fc8000782c0ff */
[----:B------:R-:W-:-:S13]  /*1870*/  PLOP3.LUT P0, PT, P0, P1, PT, 0x2f, 0xf2 ;  /* 0x0000000000f2781c */ /* 0x000fda0000702577 */
[----:B------:R-:W-:Y:S05]  /*1880*/  @P0 BRA `(.L_x_273) ;  /* 0x0000000400000947 */ /* 0x000fea0003800000 */
[----:B------:R-:W-:Y:S02]  /*1890*/  ISETP.GE.AND P0, PT, R15, RZ, PT ;  /* 0x000000ff0f00720c */ /* 0x000fe40003f06270 */
[----:B------:R-:W-:-:S11]  /*18a0*/  ISETP.GE.AND P1, PT, R14, RZ, PT ;  /* 0x000000ff0e00720c */ /* 0x000fd60003f26270 */
[----:B------:R-:W-:Y:S01]  /*18b0*/  @P0 IMAD.MOV.U32 R10, RZ, RZ, RZ ;  /* 0x000000ffff0a0224 */ /* 0x000fe200078e00ff */
[----:B------:R-:W-:Y:S01]  /*18c0*/  @!P0 MOV R10, 0xffffffc0 ;  /* 0xffffffc0000a8802 */ /* 0x000fe20000000f00 */
[----:B------:R-:W-:Y:S01]  /*18d0*/  @!P0 FFMA R12, R0, 1.84467440737095516160e+19, RZ ;  /* 0x5f800000000c8823 */ /* 0x000fe200000000ff */
[----:B------:R-:W-:-:S03]  /*18e0*/  @!P1 FFMA R13, R3, 1.84467440737095516160e+19, RZ ;  /* 0x5f800000030d9823 */ /* 0x000fc600000000ff */
[----:B------:R-:W-:-:S07]  /*18f0*/  @!P1 VIADD R10, R10, 0x40 ;  /* 0x000000400a0a9836 */ /* 0x000fce0000000000 */
.L_x_269:
[----:B------:R-:W-:Y:S01]  /*1900*/  LEA R0, R11, 0xc0800000, 0x17 ;  /* 0xc08000000b007811 */ /* 0x000fe200078eb8ff */
[----:B------:R-:W-:Y:S03]  /*1910*/  BSSY.RECONVERGENT B2, `(.L_x_274) ;  /* 0x0000036000027945 */ /* 0x000fe60003800200 */
[----:B------:R-:W-:Y:S01]  /*1920*/  IADD3 R14, PT, PT, -R0, R13, RZ ;  /* 0x0000000d000e7210 */ /* 0x000fe20007ffe1ff */
[----:B------:R-:W-:-:S03]  /*1930*/  VIADD R13, R16, 0xffffff81 ;  /* 0xffffff81100d7836 */ /* 0x000fc60000000000 */
[----:B------:R-:W0:Y:S01]  /*1940*/  MUFU.RCP R15, R14 ;  /* 0x0000000e000f7308 */ /* 0x000e220000001000 */
[----:B------:R-:W-:Y:S01]  /*1950*/  FADD.FTZ R17, -R14, -RZ ;  /* 0x800000ff0e117221 */ /* 0x000fe20000010100 */
[C---:B------:R-:W-:Y:S01]  /*1960*/  IMAD R0, R13.reuse, -0x800000, R12 ;  /* 0xff8000000d007824 */ /* 0x040fe200078e020c */
[----:B------:R-:W-:-:S04]  /*1970*/  IADD3 R13, PT, PT, R13, 0x7f, -R11 ;  /* 0x0000007f0d0d7810 */ /* 0x000fc80007ffe80b */
[----:B------:R-:W-:Y:S01]  /*1980*/  IADD3 R13, PT, PT, R13, R10, RZ ;  /* 0x0000000a0d0d7210 */ /* 0x000fe20007ffe0ff */
[----:B0-----:R-:W-:-:S04]  /*1990*/  FFMA R16, R15, R17, 1 ;  /* 0x3f8000000f107423 */ /* 0x001fc80000000011 */
[----:B------:R-:W-:-:S04]  /*19a0*/  FFMA R19, R15, R16, R15 ;  /* 0x000000100f137223 */ /* 0x000fc8000000000f */
[----:B------:R-:W-:-:S04]  /*19b0*/  FFMA R12, R0, R19, RZ ;  /* 0x00000013000c7223 */ /* 0x000fc800000000ff */
[----:B------:R-:W-:-:S04]  /*19c0*/  FFMA R15, R17, R12, R0 ;  /* 0x0000000c110f7223 */ /* 0x000fc80000000000 */
[----:B------:R-:W-:-:S04]  /*19d0*/  FFMA R16, R19, R15, R12 ;  /* 0x0000000f13107223 */ /* 0x000fc8000000000c */
[----:B------:R-:W-:-:S04]  /*19e0*/  FFMA R17, R17, R16, R0 ;  /* 0x0000001011117223 */ /* 0x000fc80000000000 */
[----:B------:R-:W-:-:S05]  /*19f0*/  FFMA R0, R19, R17, R16 ;  /* 0x0000001113007223 */ /* 0x000fca0000000010 */
[----:B------:R-:W-:-:S04]  /*1a00*/  SHF.R.U32.HI R11, RZ, 0x17, R0 ;  /* 0x00000017ff0b7819 */ /* 0x000fc80000011600 */
[----:B------:R-:W-:-:S05]  /*1a10*/  LOP3.LUT R11, R11, 0xff, RZ, 0xc0, !PT ;  /* 0x000000ff0b0b7812 */ /* 0x000fca00078ec0ff */
[----:B------:R-:W-:-:S05]  /*1a20*/  IMAD.IADD R14, R11, 0x1, R13 ;  /* 0x000000010b0e7824 */ /* 0x000fca00078e020d */
[----:B------:R-:W-:-:S04]  /*1a30*/  IADD3 R10, PT, PT, R14, -0x1, RZ ;  /* 0xffffffff0e0a7810 */ /* 0x000fc80007ffe0ff */
[----:B------:R-:W-:-:S13]  /*1a40*/  ISETP.GE.U32.AND P0, PT, R10, 0xfe, PT ;  /* 0x000000fe0a00780c */ /* 0x000fda0003f06070 */
[----:B------:R-:W-:Y:S05]  /*1a50*/  @!P0 BRA `(.L_x_275) ;  /* 0x0000000000808947 */ /* 0x000fea0003800000 */
[----:B------:R-:W-:-:S13]  /*1a60*/  ISETP.GT.AND P0, PT, R14, 0xfe, PT ;  /* 0x000000fe0e00780c */ /* 0x000fda0003f04270 */
[----:B------:R-:W-:Y:S05]  /*1a70*/  @P0 BRA `(.L_x_276) ;  /* 0x00000000006c0947 */ /* 0x000fea0003800000 */
[----:B------:R-:W-:-:S13]  /*1a80*/  ISETP.GE.AND P0, PT, R14, 0x1, PT ;  /* 0x000000010e00780c */ /* 0x000fda0003f06270 */
[----:B------:R-:W-:Y:S05]  /*1a90*/  @P0 BRA `(.L_x_277) ;  /* 0x0000000000740947 */ /* 0x000fea0003800000 */
[----:B------:R-:W-:Y:S02]  /*1aa0*/  ISETP.GE.AND P0, PT, R14, -0x18, PT ;  /* 0xffffffe80e00780c */ /* 0x000fe40003f06270 */
[----:B------:R-:W-:-:S11]  /*1ab0*/  LOP3.LUT R0, R0, 0x80000000, RZ, 0xc0, !PT ;  /* 0x8000000000007812 */ /* 0x000fd600078ec0ff */
[----:B------:R-:W-:Y:S05]  /*1ac0*/  @!P0 BRA `(.L_x_277) ;  /* 0x0000000000688947 */ /* 0x000fea0003800000 */
[CCC-:B------:R-:W-:Y:S01]  /*1ad0*/  FFMA.RZ R10, R19.reuse, R17.reuse, R16.reuse ;  /* 0x00000011130a7223 */ /* 0x1c0fe2000000c010 */
[C---:B------:R-:W-:Y:S02]  /*1ae0*/  VIADD R13, R14.reuse, 0x20 ;  /* 0x000000200e0d7836 */ /* 0x040fe40000000000 */
[CCC-:B------:R-:W-:Y:S01]  /*1af0*/  FFMA.RM R11, R19.reuse, R17.reuse, R16.reuse ;  /* 0x00000011130b7223 */ /* 0x1c0fe20000004010 */
[----:B------:R-:W-:Y:S02]  /*1b00*/  ISETP.NE.AND P2, PT, R14, RZ, PT ;  /* 0x000000ff0e00720c */ /* 0x000fe40003f45270 */
[----:B------:R-:W-:Y:S01]  /*1b10*/  LOP3.LUT R12, R10, 0x7fffff, RZ, 0xc0, !PT ;  /* 0x007fffff0a0c7812 */ /* 0x000fe200078ec0ff */
[----:B------:R-:W-:Y:S01]  /*1b20*/  FFMA.RP R10, R19, R17, R16 ;  /* 0x00000011130a7223 */ /* 0x000fe20000008010 */
[----:B------:R-:W-:Y:S02]  /*1b30*/  ISETP.NE.AND P1, PT, R14, RZ, PT ;  /* 0x000000ff0e00720c */ /* 0x000fe40003f25270 */
[----:B------:R-:W-:-:S02]  /*1b40*/  LOP3.LUT R12, R12, 0x800000, RZ, 0xfc, !PT ;  /* 0x008000000c0c7812 */ /* 0x000fc400078efcff */
[----:B------:R-:W-:Y:S02]  /*1b50*/  IADD3 R14, PT, PT, -R14, RZ, RZ ;  /* 0x000000ff0e0e7210 */ /* 0x000fe40007ffe1ff */
[----:B------:R-:W-:Y:S02]  /*1b60*/  SHF.L.U32 R13, R12, R13, RZ ;  /* 0x0000000d0c0d7219 */ /* 0x000fe400000006ff */
[----:B------:R-:W-:Y:S02]  /*1b70*/  FSETP.NEU.FTZ.AND P0, PT, R10, R11, PT ;  /* 0x0000000b0a00720b */ /* 0x000fe40003f1d000 */
[----:B------:R-:W-:Y:S02]  /*1b80*/  SEL R11, R14, RZ, P2 ;  /* 0x000000ff0e0b7207 */ /* 0x000fe40001000000 */
[----:B------:R-:W-:Y:S02]  /*1b90*/  ISETP.NE.AND P1, PT, R13, RZ, P1 ;  /* 0x000000ff0d00720c */ /* 0x000fe40000f25270 */
[----:B------:R-:W-:-:S02]  /*1ba0*/  SHF.R.U32.HI R11, RZ, R11, R12 ;  /* 0x0000000bff0b7219 */ /* 0x000fc4000001160c */
[----:B------:R-:W-:Y:S02]  /*1bb0*/  PLOP3.LUT P0, PT, P0, P1, PT, 0xf8, 0x8f ;  /* 0x00000000008f781c */ /* 0x000fe40000703f70 */
[----:B------:R-:W-:Y:S02]  /*1bc0*/  SHF.R.U32.HI R13, RZ, 0x1, R11 ;  /* 0x00000001ff0d7819 */ /* 0x000fe4000001160b */
[----:B------:R-:W-:-:S04]  /*1bd0*/  SEL R10, RZ, 0x1, !P0 ;  /* 0x00000001ff0a7807 */ /* 0x000fc80004000000 */
[----:B------:R-:W-:-:S04]  /*1be0*/  LOP3.LUT R10, R10, 0x1, R13, 0xf8, !PT ;  /* 0x000000010a0a7812 */ /* 0x000fc800078ef80d */
[----:B------:R-:W-:-:S05]  /*1bf0*/  LOP3.LUT R10, R10, R11, RZ, 0xc0, !PT ;  /* 0x0000000b0a0a7212 */ /* 0x000fca00078ec0ff */
[----:B------:R-:W-:-:S05]  /*1c00*/  IMAD.IADD R13, R13, 0x1, R10 ;  /* 0x000000010d0d7824 */ /* 0x000fca00078e020a */
[----:B------:R-:W-:Y:S01]  /*1c10*/  LOP3.LUT R0, R13, R0, RZ, 0xfc, !PT ;  /* 0x000000000d007212 */ /* 0x000fe200078efcff */
[----:B------:R-:W-:Y:S06]  /*1c20*/  BRA `(.L_x_277) ;  /* 0x0000000000107947 */ /* 0x000fec0003800000 */
.L_x_276:
[----:B------:R-:W-:-:S04]  /*1c30*/  LOP3.LUT R0, R0, 0x80000000, RZ, 0xc0, !PT ;  /* 0x8000000000007812 */ /* 0x000fc800078ec0ff */
[----:B------:R-:W-:Y:S01]  /*1c40*/  LOP3.LUT R0, R0, 0x7f800000, RZ, 0xfc, !PT ;  /* 0x7f80000000007812 */ /* 0x000fe200078efcff */
[----:B------:R-:W-:Y:S06]  /*1c50*/  BRA `(.L_x_277) ;  /* 0x0000000000047947 */ /* 0x000fec0003800000 */
.L_x_275:
[----:B------:R-:W-:-:S07]  /*1c60*/  LEA R0, R13, R0, 0x17 ;  /* 0x000000000d007211 */ /* 0x000fce00078eb8ff */
.L_x_277:
[----:B------:R-:W-:Y:S05]  /*1c70*/  BSYNC.RECONVERGENT B2 ;  /* 0x0000000000027941 */ /* 0x000fea0003800200 */
.L_x_274:
[----:B------:R-:W-:Y:S05]  /*1c80*/  BRA `(.L_x_278) ;  /* 0x0000000000207947 */ /* 0x000fea0003800000 */
.L_x_273:
[----:B------:R-:W-:-:S04]  /*1c90*/  LOP3.LUT R0, R13, 0x80000000, R12, 0x48, !PT ;  /* 0x800000000d007812 */ /* 0x000fc800078e480c */
[----:B------:R-:W-:Y:S01]  /*1ca0*/  LOP3.LUT R0, R0, 0x7f800000, RZ, 0xfc, !PT ;  /* 0x7f80000000007812 */ /* 0x000fe200078efcff */
[----:B------:R-:W-:Y:S06]  /*1cb0*/  BRA `(.L_x_278) ;  /* 0x0000000000147947 */ /* 0x000fec0003800000 */
.L_x_272:
[----:B------:R-:W-:Y:S01]  /*1cc0*/  LOP3.LUT R0, R13, 0x80000000, R12, 0x48, !PT ;  /* 0x800000000d007812 */ /* 0x000fe200078e480c */
[----:B------:R-:W-:Y:S06]  /*1cd0*/  BRA `(.L_x_278) ;  /* 0x00000000000c7947 */ /* 0x000fec0003800000 */
.L_x_271:
[----:B------:R-:W0:Y:S01]  /*1ce0*/  MUFU.RSQ R0, -QNAN ;  /* 0xffc0000000007908 */ /* 0x000e220000001400 */
[----:B------:R-:W-:Y:S05]  /*1cf0*/  BRA `(.L_x_278) ;  /* 0x0000000000047947 */ /* 0x000fea0003800000 */
.L_x_270:
[----:B------:R-:W-:-:S07]  /*1d00*/  FADD.FTZ R0, R0, R3 ;  /* 0x0000000300007221 */ /* 0x000fce0000010000 */
.L_x_278:
[----:B------:R-:W-:Y:S05]  /*1d10*/  BSYNC.RECONVERGENT B1 ;  /* 0x0000000000017941 */ /* 0x000fea0003800200 */
.L_x_268:
[----:B------:R-:W-:Y:S02]  /*1d20*/  HFMA2 R11, -RZ, RZ, 0, 0 ;  /* 0x00000000ff0b7431 */ /* 0x000fe400000001ff */
[----:B------:R-:W-:-:S04]  /*1d30*/  IMAD.MOV.U32 R10, RZ, RZ, R2 ;  /* 0x000000ffff0a7224 */ /* 0x000fc800078e0002 */
[----:B0-----:R-:W-:Y:S05]  /*1d40*/  RET.REL.NODEC R10 `(softmax_unmask_forward_kernel4) ;  /* 0xffffffe00aac7950 */ /* 0x001fea0003c3ffff */
.L_x_279:
        /* <DEDUP_REMOVED lines=11> */
.L_x_466:


//--------------------- .text.softmax_scale_forward_kernel4 --------------------------
	.section	.text.softmax_scale_forward_kernel4,"ax",@progbits
	.align	128
        .global         softmax_scale_forward_kernel4
        .type           softmax_scale_forward_kernel4,@function
        .size           softmax_scale_forward_kernel4,(.L_x_467 - softmax_scale_forward_kernel4)
        .other          softmax_scale_forward_kernel4,@"STO_CUDA_ENTRY STV_DEFAULT"
softmax_scale_forward_kernel4:
.text.softmax_scale_forward_kernel4:
[----:B------:R-:W-:Y:S01]  /*0000*/  LDC R1, c[0x0][0x37c] ;  /* 0x0000df00ff017b82 */ /* 0x000fe20000000800 */
[----:B------:R-:W0:Y:S07]  /*0010*/  S2R R21, SR_TID.X ;  /* 0x0000000000157919 */ /* 0x000e2e0000002100 */
[----:B------:R-:W0:Y:S01]  /*0020*/  LDC R24, c[0x0][0x394] ;  /* 0x0000e500ff187b82 */ /* 0x000e220000000800 */
[----:B------:R-:W1:Y:S01]  /*0030*/  LDCU.64 UR8, c[0x0][0x358] ;  /* 0x00006b00ff0877ac */ /* 0x000e620008000a00 */
[----:B------:R-:W-:Y:S01]  /*0040*/  BSSY.RECONVERGENT B0, `(.L_x_280) ;  /* 0x0000013000007945 */ /* 0x000fe20003800200 */
[----:B------:R-:W-:-:S05]  /*0050*/  IMAD.MOV.U32 R6, RZ, RZ, -0x800000 ;  /* 0xff800000ff067424 */ /* 0x000fca00078e00ff */
[----:B------:R-:W2:Y:S08]  /*0060*/  S2UR UR4, SR_CTAID.X ;  /* 0x00000000000479c3 */ /* 0x000eb00000002500 */
[----:B------:R-:W3:Y:S08]  /*0070*/  LDC.64 R2, c[0x0][0x388] ;  /* 0x0000e200ff027b82 */ /* 0x000ef00000000a00 */
[----:B------:R-:W4:Y:S01]  /*0080*/  LDC R20, c[0x0][0x360] ;  /* 0x0000d800ff147b82 */ /* 0x000f220000000800 */
[----:B0-----:R-:W-:Y:S01]  /*0090*/  ISETP.GE.AND P0, PT, R21, R24, PT ;  /* 0x000000181500720c */ /* 0x001fe20003f06270 */
[----:B--2---:R-:W-:Y:S01]  /*00a0*/  IMAD R23, R24, UR4, RZ ;  /* 0x0000000418177c24 */ /* 0x004fe2000f8e02ff */
[----:B------:R-:W0:Y:S03]  /*00b0*/  LDCU UR4, c[0x0][0x398] ;  /* 0x00007300ff0477ac */ /* 0x000e260008000800 */
[----:B---3--:R-:W-:-:S08]  /*00c0*/  IMAD.WIDE R2, R23, 0x4, R2 ;  /* 0x0000000417027825 */ /* 0x008fd000078e0202 */
[----:B-1----:R-:W-:Y:S05]  /*00d0*/  @P0 BRA `(.L_x_281) ;  /* 0x0000000000240947 */ /* 0x002fea0003800000 */
[----:B------:R-:W-:Y:S02]  /*00e0*/  IMAD.MOV.U32 R6, RZ, RZ, -0x800000 ;  /* 0xff800000ff067424 */ /* 0x000fe400078e00ff */
[----:B------:R-:W-:-:S07]  /*00f0*/  IMAD.MOV.U32 R7, RZ, RZ, R21 ;  /* 0x000000ffff077224 */ /* 0x000fce00078e0015 */
.L_x_282:
[----:B------:R-:W-:-:S06]  /*0100*/  IMAD.WIDE R4, R7, 0x4, R2 ;  /* 0x0000000407047825 */ /* 0x000fcc00078e0202 */
[----:B------:R-:W0:Y:S01]  /*0110*/  LDG.E R4, desc[UR8][R4.64] ;  /* 0x0000000804047981 */ /* 0x000e22000c1e1900 */
[----:B----4-:R-:W-:-:S05]  /*0120*/  IMAD.IADD R7, R20, 0x1, R7 ;  /* 0x0000000114077824 */ /* 0x010fca00078e0207 */
[----:B------:R-:W-:Y:S01]  /*0130*/  ISETP.GE.AND P0, PT, R7, R24, PT ;  /* 0x000000180700720c */ /* 0x000fe20003f06270 */
[----:B0-----:R-:W-:-:S05]  /*0140*/  FMUL R9, R4, UR4 ;  /* 0x0000000404097c20 */ /* 0x001fca0008400000 */
[----:B------:R-:W-:-:S07]  /*0150*/  FMNMX R6, R9, R6, !PT ;  /* 0x0000000609067209 */ /* 0x000fce0007800000 */
[----:B------:R-:W-:Y:S05]  /*0160*/  @!P0 BRA `(.L_x_282) ;  /* 0xfffffffc00e48947 */ /* 0x000fea000383ffff */
.L_x_281:
[----:B0-----:R-:W-:Y:S05]  /*0170*/  BSYNC.RECONVERGENT B0 ;  /* 0x0000000000007941 */ /* 0x001fea0003800200 */
.L_x_280:
[----:B------:R-:W0:Y:S01]  /*0180*/  SHFL.DOWN PT, R5, R6, 0x10, 0x1f ;  /* 0x0a001f0006057f89 */ /* 0x000e2200000e0000 */
[----:B------:R-:W-:Y:S01]  /*0190*/  ISETP.NE.AND P1, PT, R21, RZ, PT ;  /* 0x000000ff1500720c */ /* 0x000fe20003f25270 */
[----:B------:R-:W-:Y:S01]  /*01a0*/  BSSY.RECONVERGENT B0, `(.L_x_283) ;  /* 0x0000063000007945 */ /* 0x000fe20003800200 */
[----:B------:R-:W-:Y:S02]  /*01b0*/  SHF.R.U32.HI R22, RZ, 0x5, R21 ;  /* 0x00000005ff167819 */ /* 0x000fe40000011615 */
[----:B0-----:R-:W-:-:S05]  /*01c0*/  FMNMX R5, R5, R6, !PT ;  /* 0x0000000605057209 */ /* 0x001fca0007800000 */
[----:B------:R-:W0:Y:S02]  /*01d0*/  SHFL.DOWN PT, R0, R5, 0x8, 0x1f ;  /* 0x09001f0005007f89 */ /* 0x000e2400000e0000 */
[----:B0-----:R-:W-:Y:S02]  /*01e0*/  FMNMX R4, R5, R0, !PT ;  /* 0x0000000005047209 */ /* 0x001fe40007800000 */
[----:B------:R-:W-:-:S03]  /*01f0*/  LOP3.LUT R0, R21, 0x1f, RZ, 0xc0, !PT ;  /* 0x0000001f15007812 */ /* 0x000fc600078ec0ff */
[----:B------:R-:W0:Y:S01]  /*0200*/  SHFL.DOWN PT, R7, R4, 0x4, 0x1f ;  /* 0x08801f0004077f89 */ /* 0x000e2200000e0000 */
[----:B------:R-:W-:-:S13]  /*0210*/  ISETP.NE.AND P0, PT, R0, RZ, PT ;  /* 0x000000ff0000720c */ /* 0x000fda0003f05270 */
[----:B------:R-:W1:Y:S01]  /*0220*/  @!P0 S2R R11, SR_CgaCtaId ;  /* 0x00000000000b8919 */ /* 0x000e620000008800 */
[----:B------:R-:W-:Y:S02]  /*0230*/  @!P0 MOV R0, 0x400 ;  /* 0x0000040000008802 */ /* 0x000fe40000000f00 */
[----:B0-----:R-:W-:-:S05]  /*0240*/  FMNMX R7, R4, R7, !PT ;  /* 0x0000000704077209 */ /* 0x001fca0007800000 */
[----:B------:R-:W0:Y:S01]  /*0250*/  SHFL.DOWN PT, R8, R7, 0x2, 0x1f ;  /* 0x08401f0007087f89 */ /* 0x000e2200000e0000 */
[----:B-1----:R-:W-:Y:S02]  /*0260*/  @!P0 LEA R5, R11, R0, 0x18 ;  /* 0x000000000b058211 */ /* 0x002fe400078ec0ff */
[----:B----4-:R-:W-:Y:S02]  /*0270*/  SHF.R.U32.HI R0, RZ, 0x5, R20 ;  /* 0x00000005ff007819 */ /* 0x010fe40000011614 */
[----:B------:R-:W-:Y:S02]  /*0280*/  @!P0 LEA R5, R22, R5, 0x2 ;  /* 0x0000000516058211 */ /* 0x000fe400078e10ff */
[----:B0-----:R-:W-:-:S05]  /*0290*/  FMNMX R8, R7, R8, !PT ;  /* 0x0000000807087209 */ /* 0x001fca0007800000 */
[----:B------:R-:W0:Y:S02]  /*02a0*/  SHFL.DOWN PT, R9, R8, 0x1, 0x1f ;  /* 0x08201f0008097f89 */ /* 0x000e2400000e0000 */
[----:B0-----:R-:W-:-:S05]  /*02b0*/  FMNMX R4, R8, R9, !PT ;  /* 0x0000000908047209 */ /* 0x001fca0007800000 */
[----:B------:R0:W-:Y:S01]  /*02c0*/  @!P0 STS [R5], R4 ;  /* 0x0000000405008388 */ /* 0x0001e20000000800 */
[----:B------:R-:W-:Y:S06]  /*02d0*/  BAR.SYNC.DEFER_BLOCKING 0x0 ;  /* 0x0000000000007b1d */ /* 0x000fec0000010000 */
[----:B------:R-:W-:Y:S05]  /*02e0*/  @P1 BRA `(.L_x_284) ;  /* 0x0000000400381947 */ /* 0x000fea0003800000 */
[----:B------:R-:W1:Y:S01]  /*02f0*/  S2UR UR5, SR_CgaCtaId ;  /* 0x00000000000579c3 */ /* 0x000e620000008800 */
[----:B------:R-:W-:Y:S01]  /*0300*/  ISETP.GE.U32.AND P1, PT, R20, 0x40, PT ;  /* 0x000000401400780c */ /* 0x000fe20003f26070 */
[----:B------:R-:W-:Y:S02]  /*0310*/  UMOV UR4, 0x400 ;  /* 0x0000040000047882 */ /* 0x000fe40000000000 */
[----:B-1----:R-:W-:-:S09]  /*0320*/  ULEA UR5, UR5, UR4, 0x18 ;  /* 0x0000000405057291 */ /* 0x002fd2000f8ec0ff */
[----:B------:R-:W1:Y:S01]  /*0330*/  LDS R19, [UR5] ;  /* 0x00000005ff137984 */ /* 0x000e620008000800 */
[----:B------:R-:W-:Y:S05]  /*0340*/  @!P1 BRA `(.L_x_285) ;  /* 0x00000004001c9947 */ /* 0x000fea0003800000 */
[C---:B0-----:R-:W-:Y:S01]  /*0350*/  VIADD R4, R0.reuse, 0xfffffffe ;  /* 0xfffffffe00047836 */ /* 0x041fe20000000000 */
[----:B------:R-:W-:Y:S01]  /*0360*/  UMOV UR4, 0x1 ;  /* 0x0000000100047882 */ /* 0x000fe20000000000 */
[----:B------:R-:W-:-:S03]  /*0370*/  VIADD R25, R0, 0xffffffff ;  /* 0xffffffff00197836 */ /* 0x000fc60000000000 */
[----:B------:R-:W-:Y:S02]  /*0380*/  ISETP.GE.U32.AND P1, PT, R4, 0xf, PT ;  /* 0x0000000f0400780c */ /* 0x000fe40003f26070 */
[----:B------:R-:W-:-:S11]  /*0390*/  LOP3.LUT R27, R25, 0xf, RZ, 0xc0, !PT ;  /* 0x0000000f191b7812 */ /* 0x000fd600078ec0ff */
[----:B------:R-:W-:Y:S05]  /*03a0*/  @!P1 BRA `(.L_x_286) ;  /* 0x00000000005c9947 */ /* 0x000fea0003800000 */
[----:B------:R-:W-:Y:S01]  /*03b0*/  LOP3.LUT R26, R25, 0xfffffff0, RZ, 0xc0, !PT ;  /* 0xfffffff0191a7812 */ /* 0x000fe200078ec0ff */
[----:B------:R-:W-:Y:S01]  /*03c0*/  UIADD3 UR6, UPT, UPT, UR5, 0x20, URZ ;  /* 0x0000002005067890 */ /* 0x000fe2000fffe0ff */
[----:B------:R-:W-:-:S03]  /*03d0*/  UMOV UR4, URZ ;  /* 0x000000ff00047c82 */ /* 0x000fc60008000000 */
[----:B------:R-:W-:-:S08]  /*03e0*/  IMAD.MOV R26, RZ, RZ, -R26 ;  /* 0x000000ffff1a7224 */ /* 0x000fd000078e0a1a */
.L_x_287:
[----:B------:R-:W1:Y:S01]  /*03f0*/  LDS.128 R4, [UR6+-0x20] ;  /* 0xffffe006ff047984 */ /* 0x000e620008000c00 */
[----:B------:R-:W-:Y:S01]  /*0400*/  VIADD R26, R26, 0x10 ;  /* 0x000000101a1a7836 */ /* 0x000fe20000000000 */
[----:B------:R-:W-:Y:S02]  /*0410*/  UIADD3 UR4, UPT, UPT, UR4, 0x10, URZ ;  /* 0x0000001004047890 */ /* 0x000fe4000fffe0ff */
[----:B------:R-:W0:Y:S02]  /*0420*/  LDS.128 R8, [UR6+-0x10] ;  /* 0xfffff006ff087984 */ /* 0x000e240008000c00 */
[----:B------:R-:W-:Y:S02]  /*0430*/  ISETP.NE.AND P1, PT, R26, RZ, PT ;  /* 0x000000ff1a00720c */ /* 0x000fe40003f25270 */
[----:B------:R-:W2:Y:S04]  /*0440*/  LDS.128 R12, [UR6] ;  /* 0x00000006ff0c7984 */ /* 0x000ea80008000c00 */
[----:B------:R-:W-:Y:S01]  /*0450*/  LDS R4, [UR6+0x20] ;  /* 0x00002006ff047984 */ /* 0x000fe20008000800 */
[----:B-1----:R-:W-:-:S03]  /*0460*/  FMNMX3 R5, R19, R5, R6, !PT ;  /* 0x0000000513057276 */ /* 0x002fc60007800006 */
[----:B------:R-:W1:Y:S01]  /*0470*/  LDS.128 R16, [UR6+0x10] ;  /* 0x00001006ff107984 */ /* 0x000e620008000c00 */
[----:B------:R-:W-:Y:S01]  /*0480*/  UIADD3 UR6, UPT, UPT, UR6, 0x40, URZ ;  /* 0x0000004006067890 */ /* 0x000fe2000fffe0ff */
[----:B0-----:R-:W-:-:S04]  /*0490*/  FMNMX3 R5, R5, R7, R8, !PT ;  /* 0x0000000705057276 */ /* 0x001fc80007800008 */
[----:B------:R-:W-:-:S04]  /*04a0*/  FMNMX3 R5, R5, R9, R10, !PT ;  /* 0x0000000905057276 */ /* 0x000fc8000780000a */
[----:B--2---:R-:W-:-:S04]  /*04b0*/  FMNMX3 R5, R5, R11, R12, !PT ;  /* 0x0000000b05057276 */ /* 0x004fc8000780000c */
[----:B------:R-:W-:-:S04]  /*04c0*/  FMNMX3 R5, R5, R13, R14, !PT ;  /* 0x0000000d05057276 */ /* 0x000fc8000780000e */
[----:B-1----:R-:W-:-:S04]  /*04d0*/  FMNMX3 R5, R5, R15, R16, !PT ;  /* 0x0000000f05057276 */ /* 0x002fc80007800010 */
[----:B------:R-:W-:-:S04]  /*04e0*/  FMNMX3 R5, R5, R17, R18, !PT ;  /* 0x0000001105057276 */ /* 0x000fc80007800012 */
[----:B------:R-:W-:Y:S01]  /*04f0*/  FMNMX3 R19, R5, R19, R4, !PT ;  /* 0x0000001305137276 */ /* 0x000fe20007800004 */
[----:B------:R-:W-:Y:S06]  /*0500*/  @P1 BRA `(.L_x_287) ;  /* 0xfffffffc00b81947 */ /* 0x000fec000383ffff */
[----:B------:R-:W-:-:S12]  /*0510*/  UIADD3 UR4, UPT, UPT, UR4, 0x1, URZ ;  /* 0x0000000104047890 */ /* 0x000fd8000fffe0ff */
.L_x_286:
[----:B------:R-:W-:-:S13]  /*0520*/  ISETP.NE.AND P1, PT, R27, RZ, PT ;  /* 0x000000ff1b00720c */ /* 0x000fda0003f25270 */
[----:B------:R-:W-:Y:S05]  /*0530*/  @!P1 BRA `(.L_x_285) ;  /* 0x0000000000a09947 */ /* 0x000fea0003800000 */
[----:B------:R-:W-:Y:S02]  /*0540*/  ISETP.GE.U32.AND P1, PT, R27, 0x8, PT ;  /* 0x000000081b00780c */ /* 0x000fe40003f26070 */
[----:B------:R-:W-:-:S04]  /*0550*/  LOP3.LUT R12, R25, 0x7, RZ, 0xc0, !PT ;  /* 0x00000007190c7812 */ /* 0x000fc800078ec0ff */
[----:B------:R-:W-:-:S07]  /*0560*/  ISETP.NE.AND P2, PT, R12, RZ, PT ;  /* 0x000000ff0c00720c */ /* 0x000fce0003f45270 */
[----:B------:R-:W-:Y:S06]  /*0570*/  @!P1 BRA `(.L_x_288) ;  /* 0x0000000000389947 */ /* 0x000fec0003800000 */
[----:B------:R-:W-:Y:S02]  /*0580*/  ULEA UR6, UR4, UR5, 0x2 ;  /* 0x0000000504067291 */ /* 0x000fe4000f8e10ff */
[----:B------:R-:W-:-:S07]  /*0590*/  UIADD3 UR4, UPT, UPT, UR4, 0x8, URZ ;  /* 0x0000000804047890 */ /* 0x000fce000fffe0ff */
[----:B------:R-:W-:Y:S04]  /*05a0*/  LDS R4, [UR6] ;  /* 0x00000006ff047984 */ /* 0x000fe80008000800 */
[----:B------:R-:W1:Y:S04]  /*05b0*/  LDS R5, [UR6+0x4] ;  /* 0x00000406ff057984 */ /* 0x000e680008000800 */
[----:B------:R-:W-:Y:S04]  /*05c0*/  LDS R7, [UR6+0x8] ;  /* 0x00000806ff077984 */ /* 0x000fe80008000800 */
[----:B------:R-:W0:Y:S04]  /*05d0*/  LDS R6, [UR6+0xc] ;  /* 0x00000c06ff067984 */ /* 0x000e280008000800 */
[----:B------:R-:W-:Y:S04]  /*05e0*/  LDS R9, [UR6+0x10] ;  /* 0x00001006ff097984 */ /* 0x000fe80008000800 */
[----:B------:R-:W2:Y:S04]  /*05f0*/  LDS R8, [UR6+0x14] ;  /* 0x00001406ff087984 */ /* 0x000ea80008000800 */
[----:B------:R-:W-:Y:S04]  /*0600*/  LDS R11, [UR6+0x18] ;  /* 0x00001806ff0b7984 */ /* 0x000fe80008000800 */
[----:B------:R-:W3:Y:S01]  /*0610*/  LDS R10, [UR6+0x1c] ;  /* 0x00001c06ff0a7984 */ /* 0x000ee20008000800 */
[----:B-1----:R-:W-:-:S04]  /*0620*/  FMNMX3 R4, R19, R4, R5, !PT ;  /* 0x0000000413047276 */ /* 0x002fc80007800005 */
[----:B0-----:R-:W-:-:S04]  /*0630*/  FMNMX3 R4, R4, R7, R6, !PT ;  /* 0x0000000704047276 */ /* 0x001fc80007800006 */
[----:B--2---:R-:W-:-:S04]  /*0640*/  FMNMX3 R4, R4, R9, R8, !PT ;  /* 0x0000000904047276 */ /* 0x004fc80007800008 */
[----:B---3--:R-:W-:-:S07]  /*0650*/  FMNMX3 R19, R4, R11, R10, !PT ;  /* 0x0000000b04137276 */ /* 0x008fce000780000a */
.L_x_288:
        /* <DEDUP_REMOVED lines=10> */
[----:B------:R-:W0:Y:S01]  /*0700*/  LDS R6, [UR6+0xc] ;  /* 0x00000c06ff067984 */ /* 0x000e220008000800 */
[----:B-1----:R-:W-:-:S04]  /*0710*/  FMNMX3 R4, R19, R4, R5, !PT ;  /* 0x0000000413047276 */ /* 0x002fc80007800005 */
[----:B0-----:R-:W-:-:S07]  /*0720*/  FMNMX3 R19, R4, R7, R6, !PT ;  /* 0x0000000704137276 */ /* 0x001fce0007800006 */
.L_x_289:
[----:B------:R-:W-:Y:S05]  /*0730*/  @!P2 BRA `(.L_x_285) ;  /* 0x000000000020a947 */ /* 0x000fea0003800000 */
[----:B------:R-:W-:Y:S01]  /*0740*/  IADD3 R25, PT, PT, -R25, RZ, RZ ;  /* 0x000000ff19197210 */ /* 0x000fe20007ffe1ff */
[----:B------:R-:W-:-:S12]  /*0750*/  ULEA UR4, UR4, UR5, 0x2 ;  /* 0x0000000504047291 */ /* 0x000fd8000f8e10ff */
.L_x_290:
[----:B------:R-:W1:Y:S01]  /*0760*/  LDS R4, [UR4] ;  /* 0x00000004ff047984 */ /* 0x000e620008000800 */
[----:B------:R-:W-:Y:S01]  /*0770*/  VIADD R25, R25, 0x1 ;  /* 0x0000000119197836 */ /* 0x000fe20000000000 */
[----:B------:R-:W-:-:S04]  /*0780*/  UIADD3 UR4, UPT, UPT, UR4, 0x4, URZ ;  /* 0x0000000404047890 */ /* 0x000fc8000fffe0ff */
[----:B------:R-:W-:Y:S02]  /*0790*/  ISETP.NE.AND P1, PT, R25, RZ, PT ;  /* 0x000000ff1900720c */ /* 0x000fe40003f25270 */
[----:B-1----:R-:W-:-:S11]  /*07a0*/  FMNMX R19, R4, R19, !PT ;  /* 0x0000001304137209 */ /* 0x002fd60007800000 */
[----:B------:R-:W-:Y:S05]  /*07b0*/  @P1 BRA `(.L_x_290) ;  /* 0xfffffffc00e81947 */ /* 0x000fea000383ffff */
.L_x_285:
[----:B-1----:R1:W-:Y:S02]  /*07c0*/  STS [UR5], R19 ;  /* 0x00000013ff007988 */ /* 0x0023e40008000805 */
.L_x_284:
[----:B------:R-:W-:Y:S05]  /*07d0*/  BSYNC.RECONVERGENT B0 ;  /* 0x0000000000007941 */ /* 0x000fea0003800200 */
.L_x_283:
[----:B0-----:R-:W0:Y:S08]  /*07e0*/  LDC.64 R4, c[0x0][0x380] ;  /* 0x0000e000ff047b82 */ /* 0x001e300000000a00 */
[----:B------:R-:W-:Y:S01]  /*07f0*/  BAR.SYNC.DEFER_BLOCKING 0x0 ;  /* 0x0000000000007b1d */ /* 0x000fe20000010000 */
[CC--:B------:R-:W-:Y:S02]  /*0800*/  ISETP.GE.AND P2, PT, R21.reuse, R24.reuse, PT ;  /* 0x000000181500720c */ /* 0x0c0fe40003f46270 */
[----:B------:R-:W-:-:S03]  /*0810*/  ISETP.GE.AND P1, PT, R21, R24, PT ;  /* 0x000000181500720c */ /* 0x000fc60003f26270 */
[----:B------:R-:W2:Y:S01]  /*0820*/  LDCU UR6, c[0x0][0x398] ;  /* 0x00007300ff0677ac */ /* 0x000ea20008000800 */
[----:B------:R-:W-:Y:S01]  /*0830*/  BSSY.RECONVERGENT B0, `(.L_x_291) ;  /* 0x000001c000007945 */ /* 0x000fe20003800200 */
[----:B0-----:R-:W-:-:S06]  /*0840*/  IMAD.WIDE R4, R23, 0x4, R4 ;  /* 0x0000000417047825 */ /* 0x001fcc00078e0204 */
[----:B--2---:R-:W-:Y:S05]  /*0850*/  @P2 BRA `(.L_x_292) ;  /* 0x0000000000642947 */ /* 0x004fea0003800000 */
[----:B------:R-:W0:Y:S01]  /*0860*/  S2UR UR5, SR_CgaCtaId ;  /* 0x00000000000579c3 */ /* 0x000e220000008800 */
[----:B------:R-:W-:Y:S01]  /*0870*/  UMOV UR4, 0x400 ;  /* 0x0000040000047882 */ /* 0x000fe20000000000 */
[----:B------:R-:W-:-:S06]  /*0880*/  IMAD.MOV.U32 R11, RZ, RZ, R21 ;  /* 0x000000ffff0b7224 */ /* 0x000fcc00078e0015 */
[----:B------:R-:W2:Y:S01]  /*0890*/  LDC.64 R6, c[0x0][0x380] ;  /* 0x0000e000ff067b82 */ /* 0x000ea20000000a00 */
[----:B0-----:R-:W-:-:S09]  /*08a0*/  ULEA UR4, UR5, UR4, 0x18 ;  /* 0x0000000405047291 */ /* 0x001fd2000f8ec0ff */
[----:B------:R-:W0:Y:S03]  /*08b0*/  LDS R10, [UR4] ;  /* 0x00000004ff0a7984 */ /* 0x000e260008000800 */
.L_x_293:
[----:B---3--:R-:W-:-:S06]  /*08c0*/  IMAD.WIDE R8, R11, 0x4, R2 ;  /* 0x000000040b087825 */ /* 0x008fcc00078e0202 */
[----:B------:R-:W0:Y:S01]  /*08d0*/  LDG.E R9, desc[UR8][R8.64] ;  /* 0x0000000808097981 */ /* 0x000e22000c1e1900 */
[----:B------:R-:W-:Y:S01]  /*08e0*/  IMAD.MOV.U32 R13, RZ, RZ, 0x3bbb989d ;  /* 0x3bbb989dff0d7424 */ /* 0x000fe200078e00ff */
[----:B------:R-:W-:Y:S01]  /*08f0*/  IADD3 R17, PT, PT, R23, R11, RZ ;  /* 0x0000000b17117210 */ /* 0x000fe20007ffe0ff */
[----:B------:R-:W-:Y:S02]  /*0900*/  IMAD.MOV.U32 R14, RZ, RZ, 0x437c0000 ;  /* 0x437c0000ff0e7424 */ /* 0x000fe400078e00ff */
[----:B------:R-:W-:-:S05]  /*0910*/  IMAD.IADD R11, R20, 0x1, R11 ;  /* 0x00000001140b7824 */ /* 0x000fca00078e020b */
[----:B------:R-:W-:Y:S01]  /*0920*/  ISETP.GE.AND P2, PT, R11, R24, PT ;  /* 0x000000180b00720c */ /* 0x000fe20003f46270 */
[----:B0-----:R-:W-:Y:S01]  /*0930*/  FFMA R12, R9, UR6, -R10 ;  /* 0x00000006090c7c23 */ /* 0x001fe2000800080a */
[----:B--2---:R-:W-:-:S04]  /*0940*/  IMAD.WIDE R8, R17, 0x4, R6 ;  /* 0x0000000411087825 */ /* 0x004fc800078e0206 */
[----:B------:R-:W-:-:S04]  /*0950*/  FFMA.SAT R13, R12, R13, 0.5 ;  /* 0x3f0000000c0d7423 */ /* 0x000fc8000000200d */
[----:B------:R-:W-:-:S04]  /*0960*/  FFMA.RM R13, R13, R14, 12582913 ;  /* 0x4b4000010d0d7423 */ /* 0x000fc8000000400e */
[C---:B------:R-:W-:Y:S01]  /*0970*/  FADD R15, R13.reuse, -12583039 ;  /* 0xcb40007f0d0f7421 */ /* 0x040fe20000000000 */
[----:B------:R-:W-:-:S03]  /*0980*/  IMAD.SHL.U32 R13, R13, 0x800000, RZ ;  /* 0x008000000d0d7824 */ /* 0x000fc600078e00ff */
[----:B------:R-:W-:-:S04]  /*0990*/  FFMA R15, R12, 1.4426950216293334961, -R15 ;  /* 0x3fb8aa3b0c0f7823 */ /* 0x000fc8000000080f */
[----:B------:R-:W-:-:S04]  /*09a0*/  FFMA R15, R12, 1.925963033500011079e-08, R15 ;  /* 0x32a570600c0f7823 */ /* 0x000fc8000000000f */
[----:B------:R-:W0:Y:S02]  /*09b0*/  MUFU.EX2 R12, R15 ;  /* 0x0000000f000c7308 */ /* 0x000e240000000800 */
[----:B0-----:R-:W-:-:S05]  /*09c0*/  FMUL R13, R13, R12 ;  /* 0x0000000c0d0d7220 */ /* 0x001fca0000400000 */
[----:B------:R3:W-:Y:S01]  /*09d0*/  STG.E desc[UR8][R8.64], R13 ;  /* 0x0000000d08007986 */ /* 0x0007e2000c101908 */
[----:B------:R-:W-:Y:S05]  /*09e0*/  @!P2 BRA `(.L_x_293) ;  /* 0xfffffffc00b4a947 */ /* 0x000fea000383ffff */
.L_x_292:
[----:B------:R-:W-:Y:S05]  /*09f0*/  BSYNC.RECONVERGENT B0 ;  /* 0x0000000000007941 */ /* 0x000fea0003800200 */
.L_x_291:
[----:B------:R-:W0:Y:S01]  /*0a00*/  LDCU UR4, c[0x0][0x398] ;  /* 0x00007300ff0477ac */ /* 0x000e220008000800 */
[----:B------:R-:W-:Y:S01]  /*0a10*/  BSSY.RECONVERGENT B0, `(.L_x_294) ;  /* 0x000000b000007945 */ /* 0x000fe20003800200 */
[----:B------:R-:W-:-:S03]  /*0a20*/  IMAD.MOV.U32 R6, RZ, RZ, RZ ;  /* 0x000000ffff067224 */ /* 0x000fc600078e00ff */
[----:B------:R-:W-:Y:S05]  /*0a30*/  @P1 BRA `(.L_x_295) ;  /* 0x0000000000201947 */ /* 0x000fea0003800000 */
[----:B------:R-:W-:Y:S01]  /*0a40*/  IMAD.MOV.U32 R6, RZ, RZ, RZ ;  /* 0x000000ffff067224 */ /* 0x000fe200078e00ff */
[----:B------:R-:W-:-:S07]  /*0a50*/  MOV R7, R21 ;  /* 0x0000001500077202 */ /* 0x000fce0000000f00 */
.L_x_296:
[----:B------:R-:W-:-:S06]  /*0a60*/  IMAD.WIDE R2, R7, 0x4, R4 ;  /* 0x0000000407027825 */ /* 0x000fcc00078e0204 */
[----:B------:R-:W0:Y:S01]  /*0a70*/  LDG.E R3, desc[UR8][R2.64] ;  /* 0x0000000802037981 */ /* 0x000e22000c1e1900 */
[----:B------:R-:W-:-:S05]  /*0a80*/  IMAD.IADD R7, R20, 0x1, R7 ;  /* 0x0000000114077824 */ /* 0x000fca00078e0207 */
[----:B------:R-:W-:Y:S01]  /*0a90*/  ISETP.GE.AND P1, PT, R7, R24, PT ;  /* 0x000000180700720c */ /* 0x000fe20003f26270 */
[----:B0-----:R-:W-:-:S12]  /*0aa0*/  FFMA R6, R3, UR4, R6 ;  /* 0x0000000403067c23 */ /* 0x001fd80008000006 */
[----:B------:R-:W-:Y:S05]  /*0ab0*/  @!P1 BRA `(.L_x_296) ;  /* 0xfffffffc00e89947 */ /* 0x000fea000383ffff */
.L_x_295:
[----:B0-----:R-:W-:Y:S05]  /*0ac0*/  BSYNC.RECONVERGENT B0 ;  /* 0x0000000000007941 */ /* 0x001fea0003800200 */
.L_x_294:
[----:B------:R-:W0:Y:S01]  /*0ad0*/  SHFL.DOWN PT, R3, R6, 0x10, 0x1f ;  /* 0x0a001f0006037f89 */ /* 0x000e2200000e0000 */
[----:B------:R-:W2:Y:S01]  /*0ae0*/  S2UR UR5, SR_CgaCtaId ;  /* 0x00000000000579c3 */ /* 0x000ea20000008800 */
[----:B------:R-:W-:Y:S01]  /*0af0*/  UMOV UR4, 0x400 ;  /* 0x0000040000047882 */ /* 0x000fe20000000000 */
[----:B------:R-:W-:Y:S01]  /*0b00*/  BSSY.RECONVERGENT B0, `(.L_x_297) ;  /* 0x0000077000007945 */ /* 0x000fe20003800200 */
[----:B0-----:R-:W-:Y:S01]  /*0b10*/  FADD R3, R3, R6 ;  /* 0x0000000603037221 */ /* 0x001fe20000000000 */
[----:B--2---:R-:W-:-:S04]  /*0b20*/  ULEA UR4, UR5, UR4, 0x18 ;  /* 0x0000000405047291 */ /* 0x004fc8000f8ec0ff */
[----:B------:R-:W0:Y:S02]  /*0b30*/  SHFL.DOWN PT, R2, R3, 0x8, 0x1f ;  /* 0x09001f0003027f89 */ /* 0x000e2400000e0000 */
[----:B0-----:R-:W-:-:S05]  /*0b40*/  FADD R7, R3, R2 ;  /* 0x0000000203077221 */ /* 0x001fca0000000000 */
[----:B------:R-:W3:Y:S02]  /*0b50*/  SHFL.DOWN PT, R2, R7, 0x4, 0x1f ;  /* 0x08801f0007027f89 */ /* 0x000ee400000e0000 */
[----:B---3--:R-:W-:Y:S01]  /*0b60*/  FADD R8, R7, R2 ;  /* 0x0000000207087221 */ /* 0x008fe20000000000 */
[----:B------:R-:W-:-:S04]  /*0b70*/  IMAD.SHL.U32 R2, R0, 0x4, RZ ;  /* 0x0000000400027824 */ /* 0x000fc800078e00ff */
[----:B------:R-:W0:Y:S01]  /*0b80*/  SHFL.DOWN PT, R9, R8, 0x2, 0x1f ;  /* 0x08401f0008097f89 */ /* 0x000e2200000e0000 */
[----:B------:R-:W-:-:S04]  /*0b90*/  VIADD R3, R2, UR4 ;  /* 0x0000000402037c36 */ /* 0x000fc80008000000 */
[----:B------:R-:W-:Y:S02]  /*0ba0*/  @!P0 IMAD R22, R22, 0x4, R3 ;  /* 0x0000000416168824 */ /* 0x000fe400078e0203 */
[----:B0-----:R-:W-:-:S05]  /*0bb0*/  FADD R9, R8, R9 ;  /* 0x0000000908097221 */ /* 0x001fca0000000000 */
[----:B------:R-:W0:Y:S02]  /*0bc0*/  SHFL.DOWN PT, R10, R9, 0x1, 0x1f ;  /* 0x08201f00090a7f89 */ /* 0x000e2400000e0000 */
[----:B0-----:R-:W-:-:S05]  /*0bd0*/  FADD R7, R9, R10 ;  /* 0x0000000a09077221 */ /* 0x001fca0000000000 */
[----:B------:R0:W-:Y:S01]  /*0be0*/  @!P0 STS [R22], R7 ;  /* 0x0000000716008388 */ /* 0x0001e20000000800 */
[----:B------:R-:W-:Y:S01]  /*0bf0*/  BAR.SYNC.DEFER_BLOCKING 0x0 ;  /* 0x0000000000007b1d */ /* 0x000fe20000010000 */
[----:B------:R-:W-:-:S13]  /*0c00*/  ISETP.NE.AND P0, PT, R21, RZ, PT ;  /* 0x000000ff1500720c */ /* 0x000fda0003f05270 */
[----:B0-----:R-:W-:Y:S05]  /*0c10*/  @P0 BRA `(.L_x_298) ;  /* 0x0000000400940947 */ /* 0x001fea0003800000 */
[----:B------:R0:W2:Y:S01]  /*0c20*/  LDS R15, [R2+UR4] ;  /* 0x00000004020f7984 */ /* 0x0000a20008000800 */
[----:B------:R-:W-:-:S13]  /*0c30*/  ISETP.GE.U32.AND P0, PT, R20, 0x40, PT ;  /* 0x000000401400780c */ /* 0x000fda0003f06070 */
[----:B0-----:R-:W-:Y:S05]  /*0c40*/  @!P0 BRA `(.L_x_299) ;  /* 0x0000000400848947 */ /* 0x001fea0003800000 */
[C---:B------:R-:W-:Y:S01]  /*0c50*/  IADD3 R6, PT, PT, R0.reuse, -0x2, RZ ;  /* 0xfffffffe00067810 */ /* 0x040fe20007ffe0ff */
[----:B------:R-:W-:-:S03]  /*0c60*/  VIADD R0, R0, 0xffffffff ;  /* 0xffffffff00007836 */ /* 0x000fc60000000000 */
[----:B------:R-:W-:Y:S01]  /*0c70*/  ISETP.GE.U32.AND P0, PT, R6, 0xf, PT ;  /* 0x0000000f0600780c */ /* 0x000fe20003f06070 */
[----:B------:R-:W-:Y:S01]  /*0c80*/  IMAD.MOV.U32 R6, RZ, RZ, 0x1 ;  /* 0x00000001ff067424 */ /* 0x000fe200078e00ff */
[----:B-1----:R-:W-:-:S11]  /*0c90*/  LOP3.LUT R19, R0, 0xf, RZ, 0xc0, !PT ;  /* 0x0000000f00137812 */ /* 0x002fd600078ec0ff */
[----:B------:R-:W-:Y:S05]  /*0ca0*/  @!P0 BRA `(.L_x_300) ;  /* 0x0000000000a88947 */ /* 0x000fea0003800000 */
[----:B------:R-:W-:Y:S01]  /*0cb0*/  LOP3.LUT R8, R0, 0xfffffff0, RZ, 0xc0, !PT ;  /* 0xfffffff000087812 */ /* 0x000fe200078ec0ff */
[----:B------:R-:W-:Y:S02]  /*0cc0*/  VIADD R6, R3, 0x20 ;  /* 0x0000002003067836 */ /* 0x000fe40000000000 */
[----:B------:R-:W-:Y:S01]  /*0cd0*/  IMAD.MOV.U32 R7, RZ, RZ, RZ ;  /* 0x000000ffff077224 */ /* 0x000fe200078e00ff */
[----:B------:R-:W-:-:S07]  /*0ce0*/  IADD3 R8, PT, PT, -R8, RZ, RZ ;  /* 0x000000ff08087210 */ /* 0x000fce0007ffe1ff */
.L_x_301:
[----:B------:R-:W2:Y:S01]  /*0cf0*/  LDS R16, [R6+-0x1c] ;  /* 0xffffe40006107984 */ /* 0x000ea20000000800 */
[----:B------:R-:W-:Y:S02]  /*0d00*/  VIADD R8, R8, 0x10 ;  /* 0x0000001008087836 */ /* 0x000fe40000000000 */
[----:B------:R-:W-:Y:S01]  /*0d10*/  VIADD R7, R7, 0x10 ;  /* 0x0000001007077836 */ /* 0x000fe20000000000 */
[----:B------:R-:W0:Y:S02]  /*0d20*/  LDS R17, [R6+-0x18] ;  /* 0xffffe80006117984 */ /* 0x000e240000000800 */
[----:B------:R-:W-:Y:S02]  /*0d30*/  ISETP.NE.AND P0, PT, R8, RZ, PT ;  /* 0x000000ff0800720c */ /* 0x000fe40003f05270 */
[----:B------:R-:W1:Y:S04]  /*0d40*/  LDS R18, [R6+-0x14] ;  /* 0xffffec0006127984 */ /* 0x000e680000000800 */
[----:B------:R-:W3:Y:S04]  /*0d50*/  LDS R23, [R6+-0x10] ;  /* 0xfffff00006177984 */ /* 0x000ee80000000800 */
[----:B------:R-:W4:Y:S04]  /*0d60*/  LDS R14, [R6+-0xc] ;  /* 0xfffff400060e7984 */ /* 0x000f280000000800 */
[----:B------:R-:W5:Y:S04]  /*0d70*/  LDS R13, [R6+-0x8] ;  /* 0xfffff800060d7984 */ /* 0x000f680000000800 */
[----:B------:R-:W5:Y:S04]  /*0d80*/  LDS R9, [R6+-0x4] ;  /* 0xfffffc0006097984 */ /* 0x000f680000000800 */
[----:B------:R-:W5:Y:S04]  /*0d90*/  LDS R10, [R6] ;  /* 0x00000000060a7984 */ /* 0x000f680000000800 */
[----:B------:R-:W5:Y:S04]  /*0da0*/  LDS R11, [R6+0x4] ;  /* 0x00000400060b7984 */ /* 0x000f680000000800 */
[----:B------:R-:W5:Y:S01]  /*0db0*/  LDS R12, [R6+0x8] ;  /* 0x00000800060c7984 */ /* 0x000f620000000800 */
[----:B--2---:R-:W-:-:S03]  /*0dc0*/  FADD R16, R16, R15 ;  /* 0x0000000f10107221 */ /* 0x004fc60000000000 */
[----:B------:R-:W2:Y:S01]  /*0dd0*/  LDS R15, [R6+0xc] ;  /* 0x00000c00060f7984 */ /* 0x000ea20000000800 */
[----:B0-----:R-:W-:-:S03]  /*0de0*/  FADD R17, R16, R17 ;  /* 0x0000001110117221 */ /* 0x001fc60000000000 */
[----:B------:R-:W0:Y:S01]  /*0df0*/  LDS R16, [R6+0x10] ;  /* 0x0000100006107984 */ /* 0x000e220000000800 */
[----:B-1----:R-:W-:-:S03]  /*0e00*/  FADD R18, R17, R18 ;  /* 0x0000001211127221 */ /* 0x002fc60000000000 */
[----:B------:R-:W1:Y:S01]  /*0e10*/  LDS R17, [R6+0x14] ;  /* 0x0000140006117984 */ /* 0x000e620000000800 */
        /* <DEDUP_REMOVED lines=11> */
[----:B--2---:R-:W-:-:S04]  /*0ed0*/  FADD R15, R12, R15 ;  /* 0x0000000f0c0f7221 */ /* 0x004fc80000000000 */
[----:B0-----:R-:W-:-:S04]  /*0ee0*/  FADD R16, R15, R16 ;  /* 0x000000100f107221 */ /* 0x001fc80000000000 */
[----:B-1----:R-:W-:-:S04]  /*0ef0*/  FADD R17, R16, R17 ;  /* 0x0000001110117221 */ /* 0x002fc80000000000 */
[----:B---3--:R-:W-:-:S04]  /*0f00*/  FADD R17, R17, R18 ;  /* 0x0000001211117221 */ /* 0x008fc80000000000 */
[----:B----4-:R-:W-:-:S04]  /*0f10*/  FADD R14, R17, R14 ;  /* 0x0000000e110e7221 */ /* 0x010fc80000000000 */
[----:B------:R-:W-:Y:S01]  /*0f20*/  FADD R15, R14, R13 ;  /* 0x0000000d0e0f7221 */ /* 0x000fe20000000000 */
[----:B------:R-:W-:Y:S06]  /*0f30*/  @P0 BRA `(.L_x_301) ;  /* 0xfffffffc006c0947 */ /* 0x000fec000383ffff */
[----:B------:R-:W-:-:S07]  /*0f40*/  VIADD R6, R7, 0x1 ;  /* 0x0000000107067836 */ /* 0x000fce0000000000 */
.L_x_300:
[----:B------:R-:W-:-:S13]  /*0f50*/  ISETP.NE.AND P0, PT, R19, RZ, PT ;  /* 0x000000ff1300720c */ /* 0x000fda0003f05270 */
[----:B------:R-:W-:Y:S05]  /*0f60*/  @!P0 BRA `(.L_x_299) ;  /* 0x0000000000bc8947 */ /* 0x000fea0003800000 */
[----:B------:R-:W-:Y:S02]  /*0f70*/  ISETP.GE.U32.AND P0, PT, R19, 0x8, PT ;  /* 0x000000081300780c */ /* 0x000fe40003f06070 */
[----:B------:R-:W-:-:S04]  /*0f80*/  LOP3.LUT R10, R0, 0x7, RZ, 0xc0, !PT ;  /* 0x00000007000a7812 */ /* 0x000fc800078ec0ff */
[----:B------:R-:W-:-:S07]  /*0f90*/  ISETP.NE.AND P1, PT, R10, RZ, PT ;  /* 0x000000ff0a00720c */ /* 0x000fce0003f25270 */
[----:B------:R-:W-:Y:S06]  /*0fa0*/  @!P0 BRA `(.L_x_302) ;  /* 0x0000000000488947 */ /* 0x000fec0003800000 */
[C---:B------:R-:W-:Y:S01]  /*0fb0*/  LEA R7, R6.reuse, R3, 0x2 ;  /* 0x0000000306077211 */ /* 0x040fe200078e10ff */
[----:B------:R-:W-:-:S04]  /*0fc0*/  VIADD R6, R6, 0x8 ;  /* 0x0000000806067836 */ /* 0x000fc80000000000 */
[----:B------:R-:W2:Y:S04]  /*0fd0*/  LDS R8, [R7] ;  /* 0x0000000007087984 */ /* 0x000ea80000000800 */
[----:B------:R-:W0:Y:S04]  /*0fe0*/  LDS R9, [R7+0x4] ;  /* 0x0000040007097984 */ /* 0x000e280000000800 */
[----:B------:R-:W1:Y:S04]  /*0ff0*/  LDS R11, [R7+0x8] ;  /* 0x00000800070b7984 */ /* 0x000e680000000800 */
[----:B------:R-:W3:Y:S04]  /*1000*/  LDS R13, [R7+0xc] ;  /* 0x00000c00070d7984 */ /* 0x000ee80000000800 */
[----:B------:R-:W4:Y:S04]  /*1010*/  LDS R17, [R7+0x10] ;  /* 0x0000100007117984 */ /* 0x000f280000000800 */
[----:B------:R-:W5:Y:S04]  /*1020*/  LDS R19, [R7+0x14] ;  /* 0x0000140007137984 */ /* 0x000f680000000800 */
[----:B------:R-:W5:Y:S04]  /*1030*/  LDS R23, [R7+0x18] ;  /* 0x0000180007177984 */ /* 0x000f680000000800 */
[----:B------:R-:W5:Y:S01]  /*1040*/  LDS R25, [R7+0x1c] ;  /* 0x00001c0007197984 */ /* 0x000f620000000800 */
[----:B--2---:R-:W-:-:S04]  /*1050*/  FADD R8, R15, R8 ;  /* 0x000000080f087221 */ /* 0x004fc80000000000 */
[----:B0-----:R-:W-:-:S04]  /*1060*/  FADD R8, R8, R9 ;  /* 0x0000000908087221 */ /* 0x001fc80000000000 */
[----:B-1----:R-:W-:-:S04]  /*1070*/  FADD R8, R8, R11 ;  /* 0x0000000b08087221 */ /* 0x002fc80000000000 */
[----:B---3--:R-:W-:-:S04]  /*1080*/  FADD R8, R8, R13 ;  /* 0x0000000d08087221 */ /* 0x008fc80000000000 */
[----:B----4-:R-:W-:-:S04]  /*1090*/  FADD R8, R8, R17 ;  /* 0x0000001108087221 */ /* 0x010fc80000000000 */
[----:B-----5:R-:W-:-:S04]  /*10a0*/  FADD R8, R8, R19 ;  /* 0x0000001308087221 */ /* 0x020fc80000000000 */
[----:B------:R-:W-:-:S04]  /*10b0*/  FADD R8, R8, R23 ;  /* 0x0000001708087221 */ /* 0x000fc80000000000 */
[----:B------:R-:W-:-:S07]  /*10c0*/  FADD R15, R8, R25 ;  /* 0x00000019080f7221 */ /* 0x000fce0000000000 */
.L_x_302:
[----:B------:R-:W-:Y:S05]  /*10d0*/  @!P1 BRA `(.L_x_299) ;  /* 0x0000000000609947 */ /* 0x000fea0003800000 */
[----:B------:R-:W-:Y:S02]  /*10e0*/  ISETP.GE.U32.AND P0, PT, R10, 0x4, PT ;  /* 0x000000040a00780c */ /* 0x000fe40003f06070 */
[----:B------:R-:W-:-:S04]  /*10f0*/  LOP3.LUT R0, R0, 0x3, RZ, 0xc0, !PT ;  /* 0x0000000300007812 */ /* 0x000fc800078ec0ff */
[----:B------:R-:W-:-:S07]  /*1100*/  ISETP.NE.AND P1, PT, R0, RZ, PT ;  /* 0x000000ff0000720c */ /* 0x000fce0003f25270 */
[----:B------:R-:W-:Y:S06]  /*1110*/  @!P0 BRA `(.L_x_303) ;  /* 0x0000000000288947 */ /* 0x000fec0003800000 */
[C---:B------:R-:W-:Y:S02]  /*1120*/  IMAD R3, R6.reuse, 0x4, R3 ;  /* 0x0000000406037824 */ /* 0x040fe400078e0203 */
[----:B------:R-:W-:-:S03]  /*1130*/  VIADD R6, R6, 0x4 ;  /* 0x0000000406067836 */ /* 0x000fc60000000000 */
[----:B------:R-:W2:Y:S04]  /*1140*/  LDS R8, [R3] ;  /* 0x0000000003087984 */ /* 0x000ea80000000800 */
[----:B------:R-:W0:Y:S04]  /*1150*/  LDS R7, [R3+0x4] ;  /* 0x0000040003077984 */ /* 0x000e280000000800 */
[----:B------:R-:W1:Y:S04]  /*1160*/  LDS R10, [R3+0x8] ;  /* 0x00000800030a7984 */ /* 0x000e680000000800 */
[----:B------:R-:W3:Y:S01]  /*1170*/  LDS R12, [R3+0xc] ;  /* 0x00000c00030c7984 */ /* 0x000ee20000000800 */
[----:B--2---:R-:W-:-:S04]  /*1180*/  FADD R8, R15, R8 ;  /* 0x000000080f087221 */ /* 0x004fc80000000000 */
[----:B0-----:R-:W-:-:S04]  /*1190*/  FADD R7, R8, R7 ;  /* 0x0000000708077221 */ /* 0x001fc80000000000 */
[----:B-1----:R-:W-:-:S04]  /*11a0*/  FADD R7, R7, R10 ;  /* 0x0000000a07077221 */ /* 0x002fc80000000000 */
[----:B---3--:R-:W-:-:S07]  /*11b0*/  FADD R15, R7, R12 ;  /* 0x0000000c070f7221 */ /* 0x008fce0000000000 */
.L_x_303:
[----:B------:R-:W-:Y:S05]  /*11c0*/  @!P1 BRA `(.L_x_299) ;  /* 0x0000000000249947 */ /* 0x000fea0003800000 */
[----:B------:R-:W-:Y:S01]  /*11d0*/  IMAD R6, R6, 0x4, R2 ;  /* 0x0000000406067824 */ /* 0x000fe200078e0202 */
[----:B------:R-:W-:-:S03]  /*11e0*/  IADD3 R0, PT, PT, -R0, RZ, RZ ;  /* 0x000000ff00007210 */ /* 0x000fc60007ffe1ff */
[----:B------:R-:W-:-:S07]  /*11f0*/  VIADD R6, R6, UR4 ;  /* 0x0000000406067c36 */ /* 0x000fce0008000000 */
.L_x_304:
[----:B------:R0:W2:Y:S01]  /*1200*/  LDS R8, [R6] ;  /* 0x0000000006087984 */ /* 0x0000a20000000800 */
[----:B------:R-:W-:-:S05]  /*1210*/  VIADD R0, R0, 0x1 ;  /* 0x0000000100007836 */ /* 0x000fca0000000000 */
[----:B------:R-:W-:Y:S01]  /*1220*/  ISETP.NE.AND P0, PT, R0, RZ, PT ;  /* 0x000000ff0000720c */ /* 0x000fe20003f05270 */
[----:B0-----:R-:W-:Y:S02]  /*1230*/  VIADD R6, R6, 0x4 ;  /* 0x0000000406067836 */ /* 0x001fe40000000000 */
[----:B--2---:R-:W-:-:S10]  /*1240*/  FADD R15, R8, R15 ;  /* 0x0000000f080f7221 */ /* 0x004fd40000000000 */
[----:B------:R-:W-:Y:S05]  /*1250*/  @P0 BRA `(.L_x_304) ;  /* 0xfffffffc00e80947 */ /* 0x000fea000383ffff */
.L_x_299:
[----:B--2---:R0:W-:Y:S02]  /*1260*/  STS [R2+UR4], R15 ;  /* 0x0000000f02007988 */ /* 0x0041e40008000804 */
.L_x_298:
[----:B------:R-:W-:Y:S05]  /*1270*/  BSYNC.RECONVERGENT B0 ;  /* 0x0000000000007941 */ /* 0x000fea0003800200 */
.L_x_297:
[----:B------:R-:W-:Y:S01]  /*1280*/  BAR.SYNC.DEFER_BLOCKING 0x0 ;  /* 0x0000000000007b1d */ /* 0x000fe20000010000 */
[----:B------:R-:W-:-:S13]  /*1290*/  ISETP.GE.AND P0, PT, R21, R24, PT ;  /* 0x000000181500720c */ /* 0x000fda0003f06270 */
[----:B------:R-:W-:Y:S05]  /*12a0*/  @P0 EXIT ;  /* 0x000000000000094d */ /* 0x000fea0003800000 */
[----:B------:R2:W3:Y:S01]  /*12b0*/  LDS R3, [R2+UR4] ;  /* 0x0000000402037984 */ /* 0x0004e20008000800 */
[----:B------:R-:W4:Y:S01]  /*12c0*/  LDCU UR4, c[0x0][0x398] ;  /* 0x00007300ff0477ac */ /* 0x000f220008000800 */
[----:B------:R-:W0:Y:S02]  /*12d0*/  LDCU UR5, c[0x0][0x394] ;  /* 0x00007280ff0577ac */ /* 0x000e240008000800 */
.L_x_307:
[----:B------:R-:W-:-:S05]  /*12e0*/  IMAD.WIDE R6, R21, 0x4, R4 ;  /* 0x0000000415067825 */ /* 0x000fca00078e0204 */
[----:B------:R-:W4:Y:S01]  /*12f0*/  LDG.E R0, desc[UR8][R6.64] ;  /* 0x0000000806007981 */ /* 0x000f22000c1e1900 */
[----:B0-23--:R-:W0:Y:S01]  /*1300*/  MUFU.RCP R2, R3 ;  /* 0x0000000300027308 */ /* 0x00de220000001000 */
[----:B------:R-:W-:Y:S01]  /*1310*/  BSSY.RECONVERGENT B0, `(.L_x_305) ;  /* 0x000000c000007945 */ /* 0x000fe20003800200 */
[----:B0-----:R-:W-:-:S04]  /*1320*/  FFMA R9, -R3, R2, 1 ;  /* 0x3f80000003097423 */ /* 0x001fc80000000102 */
[----:B------:R-:W-:Y:S01]  /*1330*/  FFMA R9, R2, R9, R2 ;  /* 0x0000000902097223 */ /* 0x000fe20000000002 */
[----:B----4-:R-:W-:-:S04]  /*1340*/  FMUL R0, R0, UR4 ;  /* 0x0000000400007c20 */ /* 0x010fc80008400000 */
[----:B------:R-:W0:Y:S01]  /*1350*/  FCHK P0, R0, R3 ;  /* 0x0000000300007302 */ /* 0x000e220000000000 */
[----:B------:R-:W-:-:S04]  /*1360*/  FFMA R2, R0, R9, RZ ;  /* 0x0000000900027223 */ /* 0x000fc800000000ff */
[----:B------:R-:W-:-:S04]  /*1370*/  FFMA R8, -R3, R2, R0 ;  /* 0x0000000203087223 */ /* 0x000fc80000000100 */
[----:B------:R-:W-:Y:S01]  /*1380*/  FFMA R9, R9, R8, R2 ;  /* 0x0000000809097223 */ /* 0x000fe20000000002 */
[----:B0-----:R-:W-:Y:S06]  /*1390*/  @!P0 BRA `(.L_x_306) ;  /* 0x00000000000c8947 */ /* 0x001fec0003800000 */
[----:B------:R-:W-:-:S07]  /*13a0*/  MOV R2, 0x13c0 ;  /* 0x000013c000027802 */ /* 0x000fce0000000f00 */
[----:B-1----:R-:W-:Y:S05]  /*13b0*/  CALL.REL.NOINC `($__internal_8_$__cuda_sm3x_div_rn_noftz_f32_slowpath) ;  /* 0x00000000001c7944 */ /* 0x002fea0003c00000 */
[----:B------:R-:W-:-:S07]  /*13c0*/  IMAD.MOV.U32 R9, RZ, RZ, R0 ;  /* 0x000000ffff097224 */ /* 0x000fce00078e0000 */
.L_x_306:
[----:B------:R-:W-:Y:S05]  /*13d0*/  BSYNC.RECONVERGENT B0 ;  /* 0x0000000000007941 */ /* 0x000fea0003800200 */
.L_x_305:
[----:B------:R0:W-:Y:S01]  /*13e0*/  STG.E desc[UR8][R6.64], R9 ;  /* 0x0000000906007986 */ /* 0x0001e2000c101908 */
[----:B------:R-:W-:-:S04]  /*13f0*/  IADD3 R21, PT, PT, R20, R21, RZ ;  /* 0x0000001514157210 */ /* 0x000fc80007ffe0ff */
[----:B------:R-:W-:-:S13]  /*1400*/  ISETP.GE.AND P0, PT, R21, UR5, PT ;  /* 0x0000000515007c0c */ /* 0x000fda000bf06270 */
[----:B0-----:R-:W-:Y:S05]  /*1410*/  @!P0 BRA `(.L_x_307) ;  /* 0xfffffffc00b08947 */ /* 0x001fea000383ffff */
[----:B------:R-:W-:Y:S05]  /*1420*/  EXIT ;  /* 0x000000000000794d */ /* 0x000fea0003800000 */
        .weak           $__internal_8_$__cuda_sm3x_div_rn_noftz_f32_slowpath
        .type           $__internal_8_$__cuda_sm3x_div_rn_noftz_f32_slowpath,@function
        .size           $__internal_8_$__cuda_sm3x_div_rn_noftz_f32_slowpath,(.L_x_467 - $__internal_8_$__cuda_sm3x_div_rn_noftz_f32_slowpath)
$__internal_8_$__cuda_sm3x_div_rn_noftz_f32_slowpath:
[--C-:B------:R-:W-:Y:S01]  /*1430*/  SHF.R.U32.HI R9, RZ, 0x17, R3.reuse ;  /* 0x00000017ff097819 */ /* 0x100fe20000011603 */
[----:B------:R-:W-:Y:S01]  /*1440*/  BSSY.RECONVERGENT B1, `(.L_x_308) ;  /* 0x0000064000017945 */ /* 0x000fe20003800200 */
[--C-:B------:R-:W-:Y:S01]  /*1450*/  SHF.R.U32.HI R8, RZ, 0x17, R0.reuse ;  /* 0x00000017ff087819 */ /* 0x100fe20000011600 */
[----:B------:R-:W-:Y:S01]  /*1460*/  IMAD.MOV.U32 R10, RZ, RZ, R0 ;  /* 0x000000ffff0a7224 */ /* 0x000fe200078e0000 */
[----:B------:R-:W-:Y:S01]  /*1470*/  LOP3.LUT R9, R9, 0xff, RZ, 0xc0, !PT ;  /* 0x000000ff09097812 */ /* 0x000fe200078ec0ff */
[----:B------:R-:W-:Y:S01]  /*1480*/  IMAD.MOV.U32 R11, RZ, RZ, R3 ;  /* 0x000000ffff0b7224 */ /* 0x000fe200078e0003 */
[----:B------:R-:W-:-:S03]  /*1490*/  LOP3.LUT R14, R8, 0xff, RZ, 0xc0, !PT ;  /* 0x000000ff080e7812 */ /* 0x000fc600078ec0ff */
[----:B------:R-:W-:Y:S02]  /*14a0*/  VIADD R12, R9, 0xffffffff ;  /* 0xffffffff090c7836 */ /* 0x000fe40000000000 */
[----:B------:R-:W-:-:S03]  /*14b0*/  VIADD R13, R14, 0xffffffff ;  /* 0xffffffff0e0d7836 */ /* 0x000fc60000000000 */
        /* <DEDUP_REMOVED lines=22> */
[----:B------:R-:W-:Y:S02]  /*1620*/  @P0 IMAD.MOV.U32 R8, RZ, RZ, RZ ;  /* 0x000000ffff080224 */ /* 0x000fe400078e00ff */
[----:B------:R-:W-:Y:S01]  /*1630*/  @!P0 FFMA R10, R0, 1.84467440737095516160e+19, RZ ;  /* 0x5f800000000a8823 */ /* 0x000fe200000000ff */
[----:B------:R-:W-:Y:S02]  /*1640*/  @!P0 IMAD.MOV.U32 R8, RZ, RZ, -0x40 ;  /* 0xffffffc0ff088424 */ /* 0x000fe400078e00ff */
[----:B------:R-:W-:Y:S02]  /*1650*/  @!P1 FFMA R11, R3, 1.84467440737095516160e+19, RZ ;  /* 0x5f800000030b9823 */ /* 0x000fe400000000ff */
[----:B------:R-:W-:-:S07]  /*1660*/  @!P1 VIADD R8, R8, 0x40 ;  /* 0x0000004008089836 */ /* 0x000fce0000000000 */
.L_x_309:
[----:B------:R-:W-:Y:S01]  /*1670*/  LEA R0, R9, 0xc0800000, 0x17 ;  /* 0xc080000009007811 */ /* 0x000fe200078eb8ff */
[----:B------:R-:W-:Y:S03]  /*1680*/  BSSY.RECONVERGENT B2, `(.L_x_314) ;  /* 0x0000036000027945 */ /* 0x000fe60003800200 */
[----:B------:R-:W-:Y:S01]  /*1690*/  IADD3 R12, PT, PT, -R0, R11, RZ ;  /* 0x0000000b000c7210 */ /* 0x000fe20007ffe1ff */
[----:B------:R-:W-:-:S03]  /*16a0*/  VIADD R11, R14, 0xffffff81 ;  /* 0xffffff810e0b7836 */ /* 0x000fc60000000000 */
[----:B------:R-:W0:Y:S01]  /*16b0*/  MUFU.RCP R13, R12 ;  /* 0x0000000c000d7308 */ /* 0x000e220000001000 */
[----:B------:R-:W-:Y:S01]  /*16c0*/  FADD.FTZ R15, -R12, -RZ ;  /* 0x800000ff0c0f7221 */ /* 0x000fe20000010100 */
[C---:B------:R-:W-:Y:S01]  /*16d0*/  IMAD R0, R11.reuse, -0x800000, R10 ;  /* 0xff8000000b007824 */ /* 0x040fe200078e020a */
[----:B------:R-:W-:-:S05]  /*16e0*/  IADD3 R11, PT, PT, R11, 0x7f, -R9 ;  /* 0x0000007f0b0b7810 */ /* 0x000fca0007ffe809 */
[----:B------:R-:W-:Y:S02]  /*16f0*/  IMAD.IADD R11, R11, 0x1, R8 ;  /* 0x000000010b0b7824 */ /* 0x000fe400078e0208 */
        /* <DEDUP_REMOVED lines=26> */
[----:B------:R-:W-:Y:S01]  /*18a0*/  ISETP.NE.AND P1, PT, R12, RZ, PT ;  /* 0x000000ff0c00720c */ /* 0x000fe20003f25270 */
[----:B------:R-:W-:Y:S01]  /*18b0*/  IMAD.MOV R12, RZ, RZ, -R12 ;  /* 0x000000ffff0c7224 */ /* 0x000fe200078e0a0c */
[----:B------:R-:W-:-:S02]  /*18c0*/  LOP3.LUT R10, R10, 0x800000, RZ, 0xfc, !PT ;  /* 0x008000000a0a7812 */ /* 0x000fc400078efcff */
[----:B------:R-:W-:Y:S02]  /*18d0*/  FSETP.NEU.FTZ.AND P0, PT, R8, R9, PT ;  /* 0x000000090800720b */ /* 0x000fe40003f1d000 */
[----:B------:R-:W-:Y:S02]  /*18e0*/  SHF.L.U32 R11, R10, R11, RZ ;  /* 0x0000000b0a0b7219 */ /* 0x000fe400000006ff */
[----:B------:R-:W-:Y:S02]  /*18f0*/  SEL R9, R12, RZ, P2 ;  /* 0x000000ff0c097207 */ /* 0x000fe40001000000 */
[----:B------:R-:W-:Y:S02]  /*1900*/  ISETP.NE.AND P1, PT, R11, RZ, P1 ;  /* 0x000000ff0b00720c */ /* 0x000fe40000f25270 */
[----:B------:R-:W-:Y:S02]  /*1910*/  SHF.R.U32.HI R9, RZ, R9, R10 ;  /* 0x00000009ff097219 */ /* 0x000fe4000001160a */
[----:B------:R-:W-:-:S02]  /*1920*/  PLOP3.LUT P0, PT, P0, P1, PT, 0xf8, 0x8f ;  /* 0x00000000008f781c */ /* 0x000fc40000703f70 */
[----:B------:R-:W-:Y:S02]  /*1930*/  SHF.R.U32.HI R11, RZ, 0x1, R9 ;  /* 0x00000001ff0b7819 */ /* 0x000fe40000011609 */
[----:B------:R-:W-:-:S04]  /*1940*/  SEL R8, RZ, 0x1, !P0 ;  /* 0x00000001ff087807 */ /* 0x000fc80004000000 */
[----:B------:R-:W-:-:S04]  /*1950*/  LOP3.LUT R8, R8, 0x1, R11, 0xf8, !PT ;  /* 0x0000000108087812 */ /* 0x000fc800078ef80b */
[----:B------:R-:W-:-:S05]  /*1960*/  LOP3.LUT R8, R8, R9, RZ, 0xc0, !PT ;  /* 0x0000000908087212 */ /* 0x000fca00078ec0ff */
[----:B------:R-:W-:-:S05]  /*1970*/  IMAD.IADD R11, R11, 0x1, R8 ;  /* 0x000000010b0b7824 */ /* 0x000fca00078e0208 */
[----:B------:R-:W-:Y:S01]  /*1980*/  LOP3.LUT R0, R11, R0, RZ, 0xfc, !PT ;  /* 0x000000000b007212 */ /* 0x000fe200078efcff */
[----:B------:R-:W-:Y:S06]  /*1990*/  BRA `(.L_x_317) ;  /* 0x0000000000107947 */ /* 0x000fec0003800000 */
.L_x_316:
[----:B------:R-:W-:-:S04]  /*19a0*/  LOP3.LUT R0, R0, 0x80000000, RZ, 0xc0, !PT ;  /* 0x8000000000007812 */ /* 0x000fc800078ec0ff */
[----:B------:R-:W-:Y:S01]  /*19b0*/  LOP3.LUT R0, R0, 0x7f800000, RZ, 0xfc, !PT ;  /* 0x7f80000000007812 */ /* 0x000fe200078efcff */
[----:B------:R-:W-:Y:S06]  /*19c0*/  BRA `(.L_x_317) ;  /* 0x0000000000047947 */ /* 0x000fec0003800000 */
.L_x_315:
[----:B------:R-:W-:-:S07]  /*19d0*/  LEA R0, R11, R0, 0x17 ;  /* 0x000000000b007211 */ /* 0x000fce00078eb8ff */
.L_x_317:
[----:B------:R-:W-:Y:S05]  /*19e0*/  BSYNC.RECONVERGENT B2 ;  /* 0x0000000000027941 */ /* 0x000fea0003800200 */
.L_x_314:
[----:B------:R-:W-:Y:S05]  /*19f0*/  BRA `(.L_x_318) ;  /* 0x0000000000207947 */ /* 0x000fea0003800000 */
.L_x_313:
[----:B------:R-:W-:-:S04]  /*1a00*/  LOP3.LUT R0, R11, 0x80000000, R10, 0x48, !PT ;  /* 0x800000000b007812 */ /* 0x000fc800078e480a */
[----:B------:R-:W-:Y:S01]  /*1a10*/  LOP3.LUT R0, R0, 0x7f800000, RZ, 0xfc, !PT ;  /* 0x7f80000000007812 */ /* 0x000fe200078efcff */
[----:B------:R-:W-:Y:S06]  /*1a20*/  BRA `(.L_x_318) ;  /* 0x0000000000147947 */ /* 0x000fec0003800000 */
.L_x_312:
[----:B------:R-:W-:Y:S01]  /*1a30*/  LOP3.LUT R0, R11, 0x80000000, R10, 0x48, !PT ;  /* 0x800000000b007812 */ /* 0x000fe200078e480a */
[----:B------:R-:W-:Y:S06]  /*1a40*/  BRA `(.L_x_318) ;  /* 0x00000000000c7947 */ /* 0x000fec0003800000 */
.L_x_311:
[----:B------:R-:W0:Y:S01]  /*1a50*/  MUFU.RSQ R0, -QNAN ;  /* 0xffc0000000007908 */ /* 0x000e220000001400 */
[----:B------:R-:W-:Y:S05]  /*1a60*/  BRA `(.L_x_318) ;  /* 0x0000000000047947 */ /* 0x000fea0003800000 */
.L_x_310:
[----:B------:R-:W-:-:S07]  /*1a70*/  FADD.FTZ R0, R0, R3 ;  /* 0x0000000300007221 */ /* 0x000fce0000010000 */
.L_x_318:
[----:B------:R-:W-:Y:S05]  /*1a80*/  BSYNC.RECONVERGENT B1 ;  /* 0x0000000000017941 */ /* 0x000fea0003800200 */
.L_x_308:
[----:B------:R-:W-:Y:S02]  /*1a90*/  IMAD.MOV.U32 R8, RZ, RZ, R2 ;  /* 0x000000ffff087224 */ /* 0x000fe400078e0002 */
[----:B------:R-:W-:-:S04]  /*1aa0*/  IMAD.MOV.U32 R9, RZ, RZ, 0x0 ;  /* 0x00000000ff097424 */ /* 0x000fc800078e00ff */
[----:B0-----:R-:W-:Y:S05]  /*1ab0*/  RET.REL.NODEC R8 `(softmax_scale_forward_kernel4) ;  /* 0xffffffe408507950 */ /* 0x001fea0003c3ffff */
.L_x_319:
        /* <DEDUP_REMOVED lines=12> */
.L_x_467:


//--------------------- .text.softmax_forward_kernel4 --------------------------
	.section	.text.softmax_forward_kernel4,"ax",@progbits
	.align	128
        .global         softmax_forward_kernel4
        .type           softmax_forward_kernel4,@function
        .size           softmax_forward_kernel4,(.L_x_468 - softmax_forward_kernel4)
        .other          softmax_forward_kernel4,@"STO_CUDA_ENTRY STV_DEFAULT"
softmax_forward_kernel4:
.text.softmax_forward_kernel4:
        /* <DEDUP_REMOVED lines=10> */
[----:B--2---:R-:W-:-:S04]  /*00a0*/  IMAD R23, R24, UR4, RZ ;  /* 0x0000000418177c24 */ /* 0x004fc8000f8e02ff */
[----:B---3--:R-:W-:-:S08]  /*00b0*/  IMAD.WIDE R2, R23, 0x4, R2 ;  /* 0x0000000417027825 */ /* 0x008fd000078e0202 */
[----:B-1----:R-:W-:Y:S05]  /*00c0*/  @P0 BRA `(.L_x_321) ;  /* 0x0000000000200947 */ /* 0x002fea0003800000 */
[----:B------:R-:W-:Y:S02]  /*00d0*/  IMAD.MOV.U32 R6, RZ, RZ, -0x800000 ;  /* 0xff800000ff067424 */ /* 0x000fe400078e00ff */
[----:B------:R-:W-:-:S07]  /*00e0*/  IMAD.MOV.U32 R7, RZ, RZ, R21 ;  /* 0x000000ffff077224 */ /* 0x000fce00078e0015 */
.L_x_322:
[----:B------:R-:W-:-:S06]  /*00f0*/  IMAD.WIDE R4, R7, 0x4, R2 ;  /* 0x0000000407047825 */ /* 0x000fcc00078e0202 */
[----:B------:R-:W2:Y:S01]  /*0100*/  LDG.E R5, desc[UR8][R4.64] ;  /* 0x0000000804057981 */ /* 0x000ea2000c1e1900 */
[----:B----4-:R-:W-:-:S05]  /*0110*/  IMAD.IADD R7, R20, 0x1, R7 ;  /* 0x0000000114077824 */ /* 0x010fca00078e0207 */
[----:B------:R-:W-:Y:S02]  /*0120*/  ISETP.GE.AND P0, PT, R7, R24, PT ;  /* 0x000000180700720c */ /* 0x000fe40003f06270 */
[----:B--2---:R-:W-:-:S11]  /*0130*/  FMNMX R6, R5, R6, !PT ;  /* 0x0000000605067209 */ /* 0x004fd60007800000 */
[----:B------:R-:W-:Y:S05]  /*0140*/  @!P0 BRA `(.L_x_322) ;  /* 0xfffffffc00e88947 */ /* 0x000fea000383ffff */
.L_x_321:
[----:B------:R-:W-:Y:S05]  /*0150*/  BSYNC.RECONVERGENT B0 ;  /* 0x0000000000007941 */ /* 0x000fea0003800200 */
.L_x_320:
        /* <DEDUP_REMOVED lines=15> */
[----:B----4-:R-:W-:-:S03]  /*0250*/  SHF.R.U32.HI R0, RZ, 0x5, R20 ;  /* 0x00000005ff007819 */ /* 0x010fc60000011614 */
[----:B------:R-:W-:Y:S01]  /*0260*/  @!P0 IMAD R5, R22, 0x4, R5 ;  /* 0x0000000416058824 */ /* 0x000fe200078e0205 */
        /* <DEDUP_REMOVED lines=12> */
[C---:B0-----:R-:W-:Y:S01]  /*0330*/  IADD3 R4, PT, PT, R0.reuse, -0x2, RZ ;  /* 0xfffffffe00047810 */ /* 0x041fe20007ffe0ff */
[----:B------:R-:W-:Y:S01]  /*0340*/  VIADD R25, R0, 0xffffffff ;  /* 0xffffffff00197836 */ /* 0x000fe20000000000 */
[----:B------:R-:W-:Y:S02]  /*0350*/  UMOV UR4, 0x1 ;  /* 0x0000000100047882 */ /* 0x000fe40000000000 */
[----:B------:R-:W-:Y:S02]  /*0360*/  ISETP.GE.U32.AND P1, PT, R4, 0xf, PT ;  /* 0x0000000f0400780c */ /* 0x000fe40003f26070 */
[----:B------:R-:W-:-:S11]  /*0370*/  LOP3.LUT R27, R25, 0xf, RZ, 0xc0, !PT ;  /* 0x0000000f191b7812 */ /* 0x000fd600078ec0ff */
[----:B------:R-:W-:Y:S05]  /*0380*/  @!P1 BRA `(.L_x_326) ;  /* 0x00000000005c9947 */ /* 0x000fea0003800000 */
[----:B------:R-:W-:Y:S01]  /*0390*/  LOP3.LUT R26, R25, 0xfffffff0, RZ, 0xc0, !PT ;  /* 0xfffffff0191a7812 */ /* 0x000fe200078ec0ff */
[----:B------:R-:W-:Y:S01]  /*03a0*/  UIADD3 UR6, UPT, UPT, UR5, 0x20, URZ ;  /* 0x0000002005067890 */ /* 0x000fe2000fffe0ff */
[----:B------:R-:W-:-:S03]  /*03b0*/  UMOV UR4, URZ ;  /* 0x000000ff00047c82 */ /* 0x000fc60008000000 */
[----:B------:R-:W-:-:S08]  /*03c0*/  IMAD.MOV R26, RZ, RZ, -R26 ;  /* 0x000000ffff1a7224 */ /* 0x000fd000078e0a1a */
.L_x_327:
        /* <DEDUP_REMOVED lines=19> */
.L_x_326:
        /* <DEDUP_REMOVED lines=20> */
.L_x_328:
        /* <DEDUP_REMOVED lines=13> */
.L_x_329:
[----:B------:R-:W-:Y:S05]  /*0710*/  @!P2 BRA `(.L_x_325) ;  /* 0x000000000020a947 */ /* 0x000fea0003800000 */
[----:B------:R-:W-:Y:S01]  /*0720*/  IMAD.MOV R25, RZ, RZ, -R25 ;  /* 0x000000ffff197224 */ /* 0x000fe200078e0a19 */
[----:B------:R-:W-:-:S12]  /*0730*/  ULEA UR4, UR4, UR5, 0x2 ;  /* 0x0000000504047291 */ /* 0x000fd8000f8e10ff */
.L_x_330:
[----:B------:R-:W1:Y:S01]  /*0740*/  LDS R4, [UR4] ;  /* 0x00000004ff047984 */ /* 0x000e620008000800 */
[----:B------:R-:W-:Y:S01]  /*0750*/  IADD3 R25, PT, PT, R25, 0x1, RZ ;  /* 0x0000000119197810 */ /* 0x000fe20007ffe0ff */
[----:B------:R-:W-:-:S03]  /*0760*/  UIADD3 UR4, UPT, UPT, UR4, 0x4, URZ ;  /* 0x0000000404047890 */ /* 0x000fc6000fffe0ff */
[----:B------:R-:W-:Y:S02]  /*0770*/  ISETP.NE.AND P1, PT, R25, RZ, PT ;  /* 0x000000ff1900720c */ /* 0x000fe40003f25270 */
[----:B-1----:R-:W-:-:S11]  /*0780*/  FMNMX R19, R4, R19, !PT ;  /* 0x0000001304137209 */ /* 0x002fd60007800000 */
[----:B------:R-:W-:Y:S05]  /*0790*/  @P1 BRA `(.L_x_330) ;  /* 0xfffffffc00e81947 */ /* 0x000fea000383ffff */
.L_x_325:
[----:B-1----:R1:W-:Y:S02]  /*07a0*/  STS [UR5], R19 ;  /* 0x00000013ff007988 */ /* 0x0023e40008000805 */
.L_x_324:
[----:B------:R-:W-:Y:S05]  /*07b0*/  BSYNC.RECONVERGENT B0 ;  /* 0x0000000000007941 */ /* 0x000fea0003800200 */
.L_x_323:
[----:B0-----:R-:W0:Y:S08]  /*07c0*/  LDC.64 R4, c[0x0][0x380] ;  /* 0x0000e000ff047b82 */ /* 0x001e300000000a00 */
[----:B------:R-:W-:Y:S01]  /*07d0*/  BAR.SYNC.DEFER_BLOCKING 0x0 ;  /* 0x0000000000007b1d */ /* 0x000fe20000010000 */
[CC--:B------:R-:W-:Y:S02]  /*07e0*/  ISETP.GE.AND P2, PT, R21.reuse, R24.reuse, PT ;  /* 0x000000181500720c */ /* 0x0c0fe40003f46270 */
[----:B------:R-:W-:-:S03]  /*07f0*/  ISETP.GE.AND P1, PT, R21, R24, PT ;  /* 0x000000181500720c */ /* 0x000fc60003f26270 */
[----:B------:R-:W-:Y:S01]  /*0800*/  BSSY.RECONVERGENT B0, `(.L_x_331) ;  /* 0x000001c000007945 */ /* 0x000fe20003800200 */
[----:B0-----:R-:W-:-:S07]  /*0810*/  IMAD.WIDE R4, R23, 0x4, R4 ;  /* 0x0000000417047825 */ /* 0x001fce00078e0204 */
[----:B------:R-:W-:Y:S05]  /*0820*/  @P2 BRA `(.L_x_332) ;  /* 0x0000000000642947 */ /* 0x000fea0003800000 */
[----:B------:R-:W0:Y:S01]  /*0830*/  S2UR UR5, SR_CgaCtaId ;  /* 0x00000000000579c3 */ /* 0x000e220000008800 */
[----:B------:R-:W-:Y:S01]  /*0840*/  UMOV UR4, 0x400 ;  /* 0x0000040000047882 */ /* 0x000fe20000000000 */
[----:B------:R-:W-:-:S06]  /*0850*/  IMAD.MOV.U32 R11, RZ, RZ, R21 ;  /* 0x000000ffff0b7224 */ /* 0x000fcc00078e0015 */
[----:B------:R-:W2:Y:S01]  /*0860*/  LDC.64 R6, c[0x0][0x380] ;  /* 0x0000e000ff067b82 */ /* 0x000ea20000000a00 */
[----:B0-----:R-:W-:-:S09]  /*0870*/  ULEA UR4, UR5, UR4, 0x18 ;  /* 0x0000000405047291 */ /* 0x001fd2000f8ec0ff */
[----:B------:R-:W0:Y:S03]  /*0880*/  LDS R10, [UR4] ;  /* 0x00000004ff0a7984 */ /* 0x000e260008000800 */
.L_x_333:
[----:B---3--:R-:W-:-:S06]  /*0890*/  IMAD.WIDE R8, R11, 0x4, R2 ;  /* 0x000000040b087825 */ /* 0x008fcc00078e0202 */
[----:B------:R-:W0:Y:S01]  /*08a0*/  LDG.E R9, desc[UR8][R8.64] ;  /* 0x0000000808097981 */ /* 0x000e22000c1e1900 */
[----:B------:R-:W-:Y:S02]  /*08b0*/  IMAD.MOV.U32 R13, RZ, RZ, 0x3bbb989d ;  /* 0x3bbb989dff0d7424 */ /* 0x000fe400078e00ff */
[----:B------:R-:W-:Y:S02]  /*08c0*/  IMAD.MOV.U32 R14, RZ, RZ, 0x437c0000 ;  /* 0x437c0000ff0e7424 */ /* 0x000fe400078e00ff */
[--C-:B------:R-:W-:Y:S02]  /*08d0*/  IMAD.IADD R17, R23, 0x1, R11.reuse ;  /* 0x0000000117117824 */ /* 0x100fe400078e020b */
[----:B------:R-:W-:-:S05]  /*08e0*/  IMAD.IADD R11, R20, 0x1, R11 ;  /* 0x00000001140b7824 */ /* 0x000fca00078e020b */
[----:B------:R-:W-:Y:S01]  /*08f0*/  ISETP.GE.AND P2, PT, R11, R24, PT ;  /* 0x000000180b00720c */ /* 0x000fe20003f46270 */
[----:B0-----:R-:W-:Y:S01]  /*0900*/  FADD R12, -R10, R9 ;  /* 0x000000090a0c7221 */ /* 0x001fe20000000100 */
[----:B--2---:R-:W-:-:S04]  /*0910*/  IMAD.WIDE R8, R17, 0x4, R6 ;  /* 0x0000000411087825 */ /* 0x004fc800078e0206 */
[----:B------:R-:W-:-:S04]  /*0920*/  FFMA.SAT R13, R12, R13, 0.5 ;  /* 0x3f0000000c0d7423 */ /* 0x000fc8000000200d */
[----:B------:R-:W-:-:S04]  /*0930*/  FFMA.RM R13, R13, R14, 12582913 ;  /* 0x4b4000010d0d7423 */ /* 0x000fc8000000400e */
[C---:B------:R-:W-:Y:S01]  /*0940*/  FADD R15, R13.reuse, -12583039 ;  /* 0xcb40007f0d0f7421 */ /* 0x040fe20000000000 */
[----:B------:R-:W-:-:S03]  /*0950*/  SHF.L.U32 R13, R13, 0x17, RZ ;  /* 0x000000170d0d7819 */ /* 0x000fc600000006ff */
[----:B------:R-:W-:-:S04]  /*0960*/  FFMA R15, R12, 1.4426950216293334961, -R15 ;  /* 0x3fb8aa3b0c0f7823 */ /* 0x000fc8000000080f */
[----:B------:R-:W-:-:S04]  /*0970*/  FFMA R15, R12, 1.925963033500011079e-08, R15 ;  /* 0x32a570600c0f7823 */ /* 0x000fc8000000000f */
[----:B------:R-:W0:Y:S02]  /*0980*/  MUFU.EX2 R12, R15 ;  /* 0x0000000f000c7308 */ /* 0x000e240000000800 */
[----:B0-----:R-:W-:-:S05]  /*0990*/  FMUL R13, R13, R12 ;  /* 0x0000000c0d0d7220 */ /* 0x001fca0000400000 */
[----:B------:R3:W-:Y:S01]  /*09a0*/  STG.E desc[UR8][R8.64], R13 ;  /* 0x0000000d08007986 */ /* 0x0007e2000c101908 */
[----:B------:R-:W-:Y:S05]  /*09b0*/  @!P2 BRA `(.L_x_333) ;  /* 0xfffffffc00b4a947 */ /* 0x000fea000383ffff */
.L_x_332:
[----:B------:R-:W-:Y:S05]  /*09c0*/  BSYNC.RECONVERGENT B0 ;  /* 0x0000000000007941 */ /* 0x000fea0003800200 */
.L_x_331:
[----:B------:R-:W-:Y:S01]  /*09d0*/  BSSY.RECONVERGENT B0, `(.L_x_334) ;  /* 0x000000b000007945 */ /* 0x000fe20003800200 */
[----:B------:R-:W-:-:S03]  /*09e0*/  IMAD.MOV.U32 R6, RZ, RZ, RZ ;  /* 0x000000ffff067224 */ /* 0x000fc600078e00ff */
[----:B------:R-:W-:Y:S05]  /*09f0*/  @P1 BRA `(.L_x_335) ;  /* 0x0000000000201947 */ /* 0x000fea0003800000 */
[----:B------:R-:W-:Y:S02]  /*0a00*/  IMAD.MOV.U32 R6, RZ, RZ, RZ ;  /* 0x000000ffff067224 */ /* 0x000fe400078e00ff */
[----:B------:R-:W-:-:S07]  /*0a10*/  IMAD.MOV.U32 R7, RZ, RZ, R21 ;  /* 0x000000ffff077224 */ /* 0x000fce00078e0015 */
.L_x_336:
[----:B------:R-:W-:-:S06]  /*0a20*/  IMAD.WIDE R2, R7, 0x4, R4 ;  /* 0x0000000407027825 */ /* 0x000fcc00078e0204 */
[----:B------:R-:W2:Y:S01]  /*0a30*/  LDG.E R3, desc[UR8][R2.64] ;  /* 0x0000000802037981 */ /* 0x000ea2000c1e1900 */
[----:B------:R-:W-:-:S04]  /*0a40*/  IADD3 R7, PT, PT, R20, R7, RZ ;  /* 0x0000000714077210 */ /* 0x000fc80007ffe0ff */
[----:B------:R-:W-:Y:S01]  /*0a50*/  ISETP.GE.AND P1, PT, R7, R24, PT ;  /* 0x000000180700720c */ /* 0x000fe20003f26270 */
[----:B--2---:R-:W-:-:S12]  /*0a60*/  FADD R6, R3, R6 ;  /* 0x0000000603067221 */ /* 0x004fd80000000000 */
[----:B------:R-:W-:Y:S05]  /*0a70*/  @!P1 BRA `(.L_x_336) ;  /* 0xfffffffc00e89947 */ /* 0x000fea000383ffff */
.L_x_335:
[----:B------:R-:W-:Y:S05]  /*0a80*/  BSYNC.RECONVERGENT B0 ;  /* 0x0000000000007941 */ /* 0x000fea0003800200 */
.L_x_334:
        /* <DEDUP_REMOVED lines=24> */
[C---:B------:R-:W-:Y:S01]  /*0c10*/  VIADD R6, R0.reuse, 0xfffffffe ;  /* 0xfffffffe00067836 */ /* 0x040fe20000000000 */
[----:B------:R-:W-:-:S04]  /*0c20*/  IADD3 R0, PT, PT, R0, -0x1, RZ ;  /* 0xffffffff00007810 */ /* 0x000fc80007ffe0ff */
[----:B------:R-:W-:Y:S01]  /*0c30*/  ISETP.GE.U32.AND P0, PT, R6, 0xf, PT ;  /* 0x0000000f0600780c */ /* 0x000fe20003f06070 */
[----:B------:R-:W-:Y:S01]  /*0c40*/  IMAD.MOV.U32 R6, RZ, RZ, 0x1 ;  /* 0x00000001ff067424 */ /* 0x000fe200078e00ff */
[----:B-1----:R-:W-:-:S11]  /*0c50*/  LOP3.LUT R19, R0, 0xf, RZ, 0xc0, !PT ;  /* 0x0000000f00137812 */ /* 0x002fd600078ec0ff */
[----:B------:R-:W-:Y:S05]  /*0c60*/  @!P0 BRA `(.L_x_340) ;  /* 0x0000000000a88947 */ /* 0x000fea0003800000 */
[----:B------:R-:W-:Y:S01]  /*0c70*/  LOP3.LUT R8, R0, 0xfffffff0, RZ, 0xc0, !PT ;  /* 0xfffffff000087812 */ /* 0x000fe200078ec0ff */
[----:B------:R-:W-:Y:S02]  /*0c80*/  VIADD R6, R3, 0x20 ;  /* 0x0000002003067836 */ /* 0x000fe40000000000 */
[----:B------:R-:W-:Y:S02]  /*0c90*/  IMAD.MOV.U32 R7, RZ, RZ, RZ ;  /* 0x000000ffff077224 */ /* 0x000fe400078e00ff */
[----:B------:R-:W-:-:S07]  /*0ca0*/  IMAD.MOV R8, RZ, RZ, -R8 ;  /* 0x000000ffff087224 */ /* 0x000fce00078e0a08 */
.L_x_341:
[----:B------:R-:W2:Y:S01]  /*0cb0*/  LDS R16, [R6+-0x1c] ;  /* 0xffffe40006107984 */ /* 0x000ea20000000800 */
[----:B------:R-:W-:Y:S01]  /*0cc0*/  IADD3 R8, PT, PT, R8, 0x10, RZ ;  /* 0x0000001008087810 */ /* 0x000fe20007ffe0ff */
[----:B------:R-:W-:Y:S02]  /*0cd0*/  VIADD R7, R7, 0x10 ;  /* 0x0000001007077836 */ /* 0x000fe40000000000 */
[----:B------:R-:W0:Y:S01]  /*0ce0*/  LDS R17, [R6+-0x18] ;  /* 0xffffe80006117984 */ /* 0x000e220000000800 */
[----:B------:R-:W-:-:S03]  /*0cf0*/  ISETP.NE.AND P0, PT, R8, RZ, PT ;  /* 0x000000ff0800720c */ /* 0x000fc60003f05270 */
        /* <DEDUP_REMOVED lines=33> */
.L_x_340:
        /* <DEDUP_REMOVED lines=24> */
.L_x_342:
        /* <DEDUP_REMOVED lines=15> */
.L_x_343:
[----:B------:R-:W-:Y:S05]  /*1180*/  @!P1 BRA `(.L_x_339) ;  /* 0x0000000000249947 */ /* 0x000fea0003800000 */
[----:B------:R-:W-:Y:S02]  /*1190*/  IMAD R6, R6, 0x4, R2 ;  /* 0x0000000406067824 */ /* 0x000fe400078e0202 */
[----:B------:R-:W-:-:S03]  /*11a0*/  IMAD.MOV R0, RZ, RZ, -R0 ;  /* 0x000000ffff007224 */ /* 0x000fc600078e0a00 */
[----:B------:R-:W-:-:S07]  /*11b0*/  IADD3 R6, PT, PT, R6, UR4, RZ ;  /* 0x0000000406067c10 */ /* 0x000fce000fffe0ff */
.L_x_344:
[----:B------:R0:W2:Y:S01]  /*11c0*/  LDS R8, [R6] ;  /* 0x0000000006087984 */ /* 0x0000a20000000800 */
[----:B------:R-:W-:-:S05]  /*11d0*/  VIADD R0, R0, 0x1 ;  /* 0x0000000100007836 */ /* 0x000fca0000000000 */
[----:B------:R-:W-:Y:S01]  /*11e0*/  ISETP.NE.AND P0, PT, R0, RZ, PT ;  /* 0x000000ff0000720c */ /* 0x000fe20003f05270 */
[----:B0-----:R-:W-:Y:S02]  /*11f0*/  VIADD R6, R6, 0x4 ;  /* 0x0000000406067836 */ /* 0x001fe40000000000 */
[----:B--2---:R-:W-:-:S10]  /*1200*/  FADD R15, R8, R15 ;  /* 0x0000000f080f7221 */ /* 0x004fd40000000000 */
[----:B------:R-:W-:Y:S05]  /*1210*/  @P0 BRA `(.L_x_344) ;  /* 0xfffffffc00e80947 */ /* 0x000fea000383ffff */
.L_x_339:
[----:B--2---:R0:W-:Y:S02]  /*1220*/  STS [R2+UR4], R15 ;  /* 0x0000000f02007988 */ /* 0x0041e40008000804 */
.L_x_338:
[----:B------:R-:W-:Y:S05]  /*1230*/  BSYNC.RECONVERGENT B0 ;  /* 0x0000000000007941 */ /* 0x000fea0003800200 */
.L_x_337:
[----:B------:R-:W-:Y:S01]  /*1240*/  BAR.SYNC.DEFER_BLOCKING 0x0 ;  /* 0x0000000000007b1d */ /* 0x000fe20000010000 */
[----:B------:R-:W-:-:S13]  /*1250*/  ISETP.GE.AND P0, PT, R21, R24, PT ;  /* 0x000000181500720c */ /* 0x000fda0003f06270 */
[----:B------:R-:W-:Y:S05]  /*1260*/  @P0 EXIT ;  /* 0x000000000000094d */ /* 0x000fea0003800000 */
[----:B------:R2:W3:Y:S01]  /*1270*/  LDS R3, [R2+UR4] ;  /* 0x0000000402037984 */ /* 0x0004e20008000800 */
[----:B------:R-:W4:Y:S02]  /*1280*/  LDCU UR4, c[0x0][0x394] ;  /* 0x00007280ff0477ac */ /* 0x000f240008000800 */
.L_x_347:
[----:B------:R-:W-:-:S05]  /*1290*/  IMAD.WIDE R6, R21, 0x4, R4 ;  /* 0x0000000415067825 */ /* 0x000fca00078e0204 */
[----:B------:R-:W5:Y:S01]  /*12a0*/  LDG.E R0, desc[UR8][R6.64] ;  /* 0x0000000806007981 */ /* 0x000f62000c1e1900 */
[----:B0-23--:R-:W0:Y:S01]  /*12b0*/  MUFU.RCP R2, R3 ;  /* 0x0000000300027308 */ /* 0x00de220000001000 */
[----:B------:R-:W-:Y:S01]  /*12c0*/  BSSY.RECONVERGENT B0, `(.L_x_345) ;  /* 0x000000b000007945 */ /* 0x000fe20003800200 */
[----:B0-----:R-:W-:-:S04]  /*12d0*/  FFMA R9, -R3, R2, 1 ;  /* 0x3f80000003097423 */ /* 0x001fc80000000102 */
[----:B------:R-:W-:Y:S02]  /*12e0*/  FFMA R9, R2, R9, R2 ;  /* 0x0000000902097223 */ /* 0x000fe40000000002 */
[----:B-----5:R-:W0:Y:S02]  /*12f0*/  FCHK P0, R0, R3 ;  /* 0x0000000300007302 */ /* 0x020e240000000000 */
[----:B------:R-:W-:-:S04]  /*1300*/  FFMA R2, R0, R9, RZ ;  /* 0x0000000900027223 */ /* 0x000fc800000000ff */
[----:B------:R-:W-:-:S04]  /*1310*/  FFMA R8, -R3, R2, R0 ;  /* 0x0000000203087223 */ /* 0x000fc80000000100 */
[----:B------:R-:W-:Y:S01]  /*1320*/  FFMA R9, R9, R8, R2 ;  /* 0x0000000809097223 */ /* 0x000fe20000000002 */
[----:B0-----:R-:W-:Y:S06]  /*1330*/  @!P0 BRA `(.L_x_346) ;  /* 0x00000000000c8947 */ /* 0x001fec0003800000 */
[----:B------:R-:W-:-:S07]  /*1340*/  MOV R2, 0x1360 ;  /* 0x0000136000027802 */ /* 0x000fce0000000f00 */
[----:B-1--4-:R-:W-:Y:S05]  /*1350*/  CALL.REL.NOINC `($__internal_9_$__cuda_sm3x_div_rn_noftz_f32_slowpath) ;  /* 0x00000000001c7944 */ /* 0x012fea0003c00000 */
[----:B------:R-:W-:-:S07]  /*1360*/  IMAD.MOV.U32 R9, RZ, RZ, R0 ;  /* 0x000000ffff097224 */ /* 0x000fce00078e0000 */
.L_x_346:
[----:B----4-:R-:W-:Y:S05]  /*1370*/  BSYNC.RECONVERGENT B0 ;  /* 0x0000000000007941 */ /* 0x010fea0003800200 */
.L_x_345:
[----:B------:R0:W-:Y:S01]  /*1380*/  STG.E desc[UR8][R6.64], R9 ;  /* 0x0000000906007986 */ /* 0x0001e2000c101908 */
[----:B------:R-:W-:-:S05]  /*1390*/  IMAD.IADD R21, R20, 0x1, R21 ;  /* 0x0000000114157824 */ /* 0x000fca00078e0215 */
[----:B------:R-:W-:-:S13]  /*13a0*/  ISETP.GE.AND P0, PT, R21, UR4, PT ;  /* 0x0000000415007c0c */ /* 0x000fda000bf06270 */
[----:B0-----:R-:W-:Y:S05]  /*13b0*/  @!P0 BRA `(.L_x_347) ;  /* 0xfffffffc00b48947 */ /* 0x001fea000383ffff */
[----:B------:R-:W-:Y:S05]  /*13c0*/  EXIT ;  /* 0x000000000000794d */ /* 0x000fea0003800000 */
        .weak           $__internal_9_$__cuda_sm3x_div_rn_noftz_f32_slowpath
        .type           $__internal_9_$__cuda_sm3x_div_rn_noftz_f32_slowpath,@function
        .size           $__internal_9_$__cuda_sm3x_div_rn_noftz_f32_slowpath,(.L_x_468 - $__internal_9_$__cuda_sm3x_div_rn_noftz_f32_slowpath)
$__internal_9_$__cuda_sm3x_div_rn_noftz_f32_slowpath:
[--C-:B------:R-:W-:Y:S01]  /*13d0*/  SHF.R.U32.HI R9, RZ, 0x17, R3.reuse ;  /* 0x00000017ff097819 */ /* 0x100fe20000011603 */
[----:B------:R-:W-:Y:S01]  /*13e0*/  BSSY.RECONVERGENT B1, `(.L_x_348) ;  /* 0x0000064000017945 */ /* 0x000fe20003800200 */
[--C-:B------:R-:W-:Y:S01]  /*13f0*/  SHF.R.U32.HI R8, RZ, 0x17, R0.reuse ;  /* 0x00000017ff087819 */ /* 0x100fe20000011600 */
[----:B------:R-:W-:Y:S01]  /*1400*/  IMAD.MOV.U32 R10, RZ, RZ, R0 ;  /* 0x000000ffff0a7224 */ /* 0x000fe200078e0000 */
[----:B------:R-:W-:Y:S01]  /*1410*/  LOP3.LUT R9, R9, 0xff, RZ, 0xc0, !PT ;  /* 0x000000ff09097812 */ /* 0x000fe200078ec0ff */
[----:B------:R-:W-:Y:S01]  /*1420*/  IMAD.MOV.U32 R11, RZ, RZ, R3 ;  /* 0x000000ffff0b7224 */ /* 0x000fe200078e0003 */
[----:B------:R-:W-:Y:S02]  /*1430*/  LOP3.LUT R14, R8, 0xff, RZ, 0xc0, !PT ;  /* 0x000000ff080e7812 */ /* 0x000fe400078ec0ff */
[----:B------:R-:W-:-:S03]  /*1440*/  IADD3 R12, PT, PT, R9, -0x1, RZ ;  /* 0xffffffff090c7810 */ /* 0x000fc60007ffe0ff */
[----:B------:R-:W-:Y:S01]  /*1450*/  VIADD R13, R14, 0xffffffff ;  /* 0xffffffff0e0d7836 */ /* 0x000fe20000000000 */
[----:B------:R-:W-:-:S04]  /*1460*/  ISETP.GT.U32.AND P0, PT, R12, 0xfd, PT ;  /* 0x000000fd0c00780c */ /* 0x000fc80003f04070 */
[----:B------:R-:W-:-:S13]  /*1470*/  ISETP.GT.U32.OR P0, PT, R13, 0xfd, P0 ;  /* 0x000000fd0d00780c */ /* 0x000fda0000704470 */
[----:B------:R-:W-:Y:S01]  /*1480*/  @!P0 IMAD.MOV.U32 R8, RZ, RZ, RZ ;  /* 0x000000ffff088224 */ /* 0x000fe200078e00ff */
        /* <DEDUP_REMOVED lines=19> */
[----:B------:R-:W-:Y:S01]  /*15c0*/  @P0 MOV R8, RZ ;  /* 0x000000ff00080202 */ /* 0x000fe20000000f00 */
[----:B------:R-:W-:Y:S02]  /*15d0*/  @!P0 IMAD.MOV.U32 R8, RZ, RZ, -0x40 ;  /* 0xffffffc0ff088424 */ /* 0x000fe400078e00ff */
[----:B------:R-:W-:Y:S01]  /*15e0*/  @!P0 FFMA R10, R0, 1.84467440737095516160e+19, RZ ;  /* 0x5f800000000a8823 */ /* 0x000fe200000000ff */
[----:B------:R-:W-:Y:S01]  /*15f0*/  @!P1 FFMA R11, R3, 1.84467440737095516160e+19, RZ ;  /* 0x5f800000030b9823 */ /* 0x000fe200000000ff */
[----:B------:R-:W-:-:S07]  /*1600*/  @!P1 VIADD R8, R8, 0x40 ;  /* 0x0000004008089836 */ /* 0x000fce0000000000 */
.L_x_349:
[----:B------:R-:W-:Y:S01]  /*1610*/  LEA R0, R9, 0xc0800000, 0x17 ;  /* 0xc080000009007811 */ /* 0x000fe200078eb8ff */
[----:B------:R-:W-:Y:S04]  /*1620*/  BSSY.RECONVERGENT B2, `(.L_x_354) ;  /* 0x0000036000027945 */ /* 0x000fe80003800200 */
[----:B------:R-:W-:Y:S02]  /*1630*/  IMAD.IADD R12, R11, 0x1, -R0 ;  /* 0x000000010b0c7824 */ /* 0x000fe400078e0a00 */
[----:B------:R-:W-:Y:S02]  /*1640*/  VIADD R11, R14, 0xffffff81 ;  /* 0xffffff810e0b7836 */ /* 0x000fe40000000000 */
        /* <DEDUP_REMOVED lines=14> */
[----:B------:R-:W-:-:S04]  /*1730*/  IMAD.IADD R12, R9, 0x1, R11 ;  /* 0x00000001090c7824 */ /* 0x000fc800078e020b */
[----:B------:R-:W-:-:S05]  /*1740*/  VIADD R8, R12, 0xffffffff ;  /* 0xffffffff0c087836 */ /* 0x000fca0000000000 */
        /* <DEDUP_REMOVED lines=27> */
[----:B------:R-:W-:-:S04]  /*1900*/  LOP3.LUT R8, R8, R9, RZ, 0xc0, !PT ;  /* 0x0000000908087212 */ /* 0x000fc800078ec0ff */
[----:B------:R-:W-:-:S04]  /*1910*/  IADD3 R11, PT, PT, R11, R8, RZ ;  /* 0x000000080b0b7210 */ /* 0x000fc80007ffe0ff */
[----:B------:R-:W-:Y:S01]  /*1920*/  LOP3.LUT R0, R11, R0, RZ, 0xfc, !PT ;  /* 0x000000000b007212 */ /* 0x000fe200078efcff */
[----:B------:R-:W-:Y:S06]  /*1930*/  BRA `(.L_x_357) ;  /* 0x0000000000107947 */ /* 0x000fec0003800000 */
.L_x_356:
[----:B------:R-:W-:-:S04]  /*1940*/  LOP3.LUT R0, R0, 0x80000000, RZ, 0xc0, !PT ;  /* 0x8000000000007812 */ /* 0x000fc800078ec0ff */
[----:B------:R-:W-:Y:S01]  /*1950*/  LOP3.LUT R0, R0, 0x7f800000, RZ, 0xfc, !PT ;  /* 0x7f80000000007812 */ /* 0x000fe200078efcff */
[----:B------:R-:W-:Y:S06]  /*1960*/  BRA `(.L_x_357) ;  /* 0x0000000000047947 */ /* 0x000fec0003800000 */
.L_x_355:
[----:B------:R-:W-:-:S07]  /*1970*/  IMAD R0, R11, 0x800000, R0 ;  /* 0x008000000b007824 */ /* 0x000fce00078e0200 */
.L_x_357:
[----:B------:R-:W-:Y:S05]  /*1980*/  BSYNC.RECONVERGENT B2 ;  /* 0x0000000000027941 */ /* 0x000fea0003800200 */
.L_x_354:
[----:B------:R-:W-:Y:S05]  /*1990*/  BRA `(.L_x_358) ;  /* 0x0000000000207947 */ /* 0x000fea0003800000 */
.L_x_353:
[----:B------:R-:W-:-:S04]  /*19a0*/  LOP3.LUT R0, R11, 0x80000000, R10, 0x48, !PT ;  /* 0x800000000b007812 */ /* 0x000fc800078e480a */
[----:B------:R-:W-:Y:S01]  /*19b0*/  LOP3.LUT R0, R0, 0x7f800000, RZ, 0xfc, !PT ;  /* 0x7f80000000007812 */ /* 0x000fe200078efcff */
[----:B------:R-:W-:Y:S06]  /*19c0*/  BRA `(.L_x_358) ;  /* 0x0000000000147947 */ /* 0x000fec0003800000 */
.L_x_352:
[----:B------:R-:W-:Y:S01]  /*19d0*/  LOP3.LUT R0, R11, 0x80000000, R10, 0x48, !PT ;  /* 0x800000000b007812 */ /* 0x000fe200078e480a */
[----:B------:R-:W-:Y:S06]  /*19e0*/  BRA `(.L_x_358) ;  /* 0x00000000000c7947 */ /* 0x000fec0003800000 */
.L_x_351:
[----:B------:R-:W0:Y:S01]  /*19f0*/  MUFU.RSQ R0, -QNAN ;  /* 0xffc0000000007908 */ /* 0x000e220000001400 */
[----:B------:R-:W-:Y:S05]  /*1a00*/  BRA `(.L_x_358) ;  /* 0x0000000000047947 */ /* 0x000fea0003800000 */
.L_x_350:
[----:B------:R-:W-:-:S07]  /*1a10*/  FADD.FTZ R0, R0, R3 ;  /* 0x0000000300007221 */ /* 0x000fce0000010000 */
.L_x_358:
[----:B------:R-:W-:Y:S05]  /*1a20*/  BSYNC.RECONVERGENT B1 ;  /* 0x0000000000017941 */ /* 0x000fea0003800200 */
.L_x_348:
[----:B------:R-:W-:Y:S02]  /*1a30*/  IMAD.MOV.U32 R8, RZ, RZ, R2 ;  /* 0x000000ffff087224 */ /* 0x000fe400078e0002 */
[----:B------:R-:W-:-:S04]  /*1a40*/  IMAD.MOV.U32 R9, RZ, RZ, 0x0 ;  /* 0x00000000ff097424 */ /* 0x000fc800078e00ff */
[----:B0-----:R-:W-:Y:S05]  /*1a50*/  RET.REL.NODEC R8 `(softmax_forward_kernel4) ;  /* 0xffffffe408687950 */ /* 0x001fea0003c3ffff */
.L_x_359:
        /* <DEDUP_REMOVED lines=10> */
.L_x_468:


//--------------------- .text.softmax_autoregressive_backward_kernel --------------------------
	.section	.text.softmax_autoregressive_backward_kernel,"ax",@progbits
	.align	128
        .global         softmax_autoregressive_backward_kernel
        .type           softmax_autoregressive_backward_kernel,@function
        .size           softmax_autoregressive_backward_kernel,(.L_x_470 - softmax_autoregressive_backward_kernel)
        .other          softmax_autoregressive_backward_kernel,@"STO_CUDA_ENTRY STV_DEFAULT"
softmax_autoregressive_backward_kernel:
.text.softmax_autoregressive_backward_kernel:
        /* <DEDUP_REMOVED lines=26> */
[----:B0-----:R-:W-:-:S06]  /*01a0*/  IADD3 R2, PT, PT, R0, 0xffffffe, RZ ;  /* 0x0ffffffe00027810 */ /* 0x001fcc0007ffe0ff */
[----:B------:R0:W2:Y:S02]  /*01b0*/  F2I.FTZ.U32.TRUNC.NTZ R3, R2 ;  /* 0x0000000200037305 */ /* 0x0000a4000021f000 */
[----:B0-----:R-:W-:Y:S01]  /*01c0*/  HFMA2 R2, -RZ, RZ, 0, 0 ;  /* 0x00000000ff027431 */ /* 0x001fe200000001ff */
[----:B--2---:R-:W-:-:S05]  /*01d0*/  IADD3 R4, PT, PT, RZ, -R3, RZ ;  /* 0x80000003ff047210 */ /* 0x004fca0007ffe0ff */
[----:B------:R-:W-:Y:S01]  /*01e0*/  IMAD R7, R4, R5, RZ ;  /* 0x0000000504077224 */ /* 0x000fe200078e02ff */
[----:B------:R-:W-:-:S03]  /*01f0*/  IABS R4, R12 ;  /* 0x0000000c00047213 */ /* 0x000fc60000000000 */
[----:B------:R-:W-:-:S06]  /*0200*/  IMAD.HI.U32 R3, R3, R7, R2 ;  /* 0x0000000703037227 */ /* 0x000fcc00078e0002 */
[----:B------:R-:W-:-:S05]  /*0210*/  IMAD.HI.U32 R3, R3, R4, RZ ;  /* 0x0000000403037227 */ /* 0x000fca00078e00ff */
[----:B------:R-:W-:-:S05]  /*0220*/  IADD3 R0, PT, PT, -R3, RZ, RZ ;  /* 0x000000ff03007210 */ /* 0x000fca0007ffe1ff */
[----:B------:R-:W-:-:S05]  /*0230*/  IMAD R0, R5, R0, R4 ;  /* 0x0000000005007224 */ /* 0x000fca00078e0204 */
[----:B------:R-:W-:-:S13]  /*0240*/  ISETP.GT.U32.AND P1, PT, R5, R0, PT ;  /* 0x000000000500720c */ /* 0x000fda0003f24070 */
[-C--:B------:R-:W-:Y:S02]  /*0250*/  @!P1 IADD3 R0, PT, PT, R0, -R5.reuse, RZ ;  /* 0x8000000500009210 */ /* 0x080fe40007ffe0ff */
[----:B------:R-:W-:Y:S02]  /*0260*/  @!P1 IADD3 R3, PT, PT, R3, 0x1, RZ ;  /* 0x0000000103039810 */ /* 0x000fe40007ffe0ff */
[----:B------:R-:W-:Y:S02]  /*0270*/  ISETP.GE.U32.AND P0, PT, R0, R5, PT ;  /* 0x000000050000720c */ /* 0x000fe40003f06070 */
[----:B------:R-:W-:Y:S02]  /*0280*/  LOP3.LUT R0, R12, R13, RZ, 0x3c, !PT ;  /* 0x0000000d0c007212 */ /* 0x000fe400078e3cff */
[----:B------:R-:W-:Y:S02]  /*0290*/  ISETP.NE.AND P1, PT, R13, RZ, PT ;  /* 0x000000ff0d00720c */ /* 0x000fe40003f25270 */
[----:B------:R-:W-:-:S07]  /*02a0*/  ISETP.GE.AND P2, PT, R0, RZ, PT ;  /* 0x000000ff0000720c */ /* 0x000fce0003f46270 */
[----:B------:R-:W-:-:S06]  /*02b0*/  @P0 IADD3 R3, PT, PT, R3, 0x1, RZ ;  /* 0x0000000103030810 */ /* 0x000fcc0007ffe0ff */
[----:B------:R-:W-:Y:S02]  /*02c0*/  @!P2 IADD3 R3, PT, PT, -R3, RZ, RZ ;  /* 0x000000ff0303a210 */ /* 0x000fe40007ffe1ff */
[----:B------:R-:W-:-:S04]  /*02d0*/  @!P1 LOP3.LUT R3, RZ, R13, RZ, 0x33, !PT ;  /* 0x0000000dff039212 */ /* 0x000fc800078e33ff */
[----:B------:R-:W-:-:S04]  /*02e0*/  I2FP.F32.S32 R3, R3 ;  /* 0x0000000300037245 */ /* 0x000fc80000201400 */
[----:B------:R-:W-:Y:S01]  /*02f0*/  IADD3 R0, PT, PT, R3, -0xd000000, RZ ;  /* 0xf300000003007810 */ /* 0x000fe20007ffe0ff */
[----:B------:R0:W2:Y:S03]  /*0300*/  MUFU.RSQ R2, R3 ;  /* 0x0000000300027308 */ /* 0x0000a60000001400 */
[----:B------:R-:W-:-:S13]  /*0310*/  ISETP.GT.U32.AND P0, PT, R0, 0x727fffff, PT ;  /* 0x727fffff0000780c */ /* 0x000fda0003f04070 */
[----:B01----:R-:W-:Y:S05]  /*0320*/  @!P0 BRA `(.L_x_360) ;  /* 0x00000000000c8947 */ /* 0x003fea0003800000 */
[----:B------:R-:W-:-:S07]  /*0330*/  MOV R4, 0x350 ;  /* 0x0000035000047802 */ /* 0x000fce0000000f00 */
[----:B--2---:R-:W-:Y:S05]  /*0340*/  CALL.REL.NOINC `($__internal_11_$__cuda_sm20_sqrt_rn_f32_slowpath) ;  /* 0x00000030009c7944 */ /* 0x004fea0003c00000 */
[----:B------:R-:W-:Y:S05]  /*0350*/  BRA `(.L_x_361) ;  /* 0x0000000000107947 */ /* 0x000fea0003800000 */
.L_x_360:
[----:B--2---:R-:W-:Y:S01]  /*0360*/  FMUL.FTZ R0, R3, R2 ;  /* 0x0000000203007220 */ /* 0x004fe20000410000 */
[----:B------:R-:W-:-:S03]  /*0370*/  FMUL.FTZ R2, R2, 0.5 ;  /* 0x3f00000002027820 */ /* 0x000fc60000410000 */
[----:B------:R-:W-:-:S04]  /*0380*/  FFMA R3, -R0, R0, R3 ;  /* 0x0000000000037223 */ /* 0x000fc80000000103 */
[----:B------:R-:W-:-:S07]  /*0390*/  FFMA R0, R3, R2, R0 ;  /* 0x0000000203007223 */ /* 0x000fce0000000000 */
.L_x_361:
[----:B------:R-:W-:-:S05]  /*03a0*/  VIADD R2, R0, 0x1800000 ;  /* 0x0180000000027836 */ /* 0x000fca0000000000 */
[----:B------:R-:W-:-:S04]  /*03b0*/  LOP3.LUT R2, R2, 0x7f800000, RZ, 0xc0, !PT ;  /* 0x7f80000002027812 */ /* 0x000fc800078ec0ff */
[----:B------:R-:W-:-:S13]  /*03c0*/  ISETP.GT.U32.AND P0, PT, R2, 0x1ffffff, PT ;  /* 0x01ffffff0200780c */ /* 0x000fda0003f04070 */
[----:B------:R-:W-:Y:S05]  /*03d0*/  @P0 BRA `(.L_x_362) ;  /* 0x00000000000c0947 */ /* 0x000fea0003800000 */
[----:B------:R-:W-:-:S07]  /*03e0*/  MOV R7, 0x400 ;  /* 0x0000040000077802 */ /* 0x000fce0000000f00 */
[----:B------:R-:W-:Y:S05]  /*03f0*/  CALL.REL.NOINC `($__internal_10_$__cuda_sm20_rcp_rn_f32_slowpath) ;  /* 0x0000002c009c7944 */ /* 0x000fea0003c00000 */
[----:B------:R-:W-:Y:S05]  /*0400*/  BRA `(.L_x_363) ;  /* 0x0000000000107947 */ /* 0x000fea0003800000 */
.L_x_362:
[----:B------:R-:W0:Y:S02]  /*0410*/  MUFU.RCP R11, R0 ;  /* 0x00000000000b7308 */ /* 0x000e240000001000 */
[----:B0-----:R-:W-:-:S04]  /*0420*/  FFMA R2, R11, R0, -1 ;  /* 0xbf8000000b027423 */ /* 0x001fc80000000000 */
[----:B------:R-:W-:-:S04]  /*0430*/  FADD.FTZ R2, -R2, -RZ ;  /* 0x800000ff02027221 */ /* 0x000fc80000010100 */
[----:B------:R-:W-:-:S07]  /*0440*/  FFMA R11, R11, R2, R11 ;  /* 0x000000020b0b7223 */ /* 0x000fce000000000b */
.L_x_363:
[----:B------:R-:W0:Y:S01]  /*0450*/  S2UR UR6, SR_CTAID.Y ;  /* 0x00000000000679c3 */ /* 0x000e220000002600 */
[----:B------:R-:W-:Y:S02]  /*0460*/  LOP3.LUT R30, R9, 0x1f, RZ, 0xc0, !PT ;  /* 0x0000001f091e7812 */ /* 0x000fe400078ec0ff */
[----:B------:R-:W-:Y:S02]  /*0470*/  MOV R13, R10 ;  /* 0x0000000a000d7202 */ /* 0x000fe40000000f00 */
[----:B------:R-:W-:Y:S02]  /*0480*/  LOP3.LUT R3, RZ, R30, RZ, 0x33, !PT ;  /* 0x0000001eff037212 */ /* 0x000fe400078e33ff */
[----:B------:R-:W-:Y:S01]  /*0490*/  LOP3.LUT R15, R30, 0x40, RZ, 0xfc, !PT ;  /* 0x000000401e0f7812 */ /* 0x000fe200078efcff */
[----:B------:R-:W0:Y:S01]  /*04a0*/  LDC R5, c[0x0][0x39c] ;  /* 0x0000e700ff057b82 */ /* 0x000e220000000800 */
[----:B------:R-:W-:Y:S02]  /*04b0*/  IADD3 R12, PT, PT, R10, R3, RZ ;  /* 0x000000030a0c7210 */ /* 0x000fe40007ffe0ff */
[----:B------:R-:W-:-:S02]  /*04c0*/  LOP3.LUT R30, R30, 0x60, RZ, 0xfc, !PT ;  /* 0x000000601e1e7812 */ /* 0x000fc400078efcff */
[----:B------:R-:W-:Y:S01]  /*04d0*/  LOP3.LUT R31, R12, 0x60, RZ, 0xc0, !PT ;  /* 0x000000600c1f7812 */ /* 0x000fe200078ec0ff */
[----:B0-----:R-:W-:-:S04]  /*04e0*/  IMAD R14, R5, UR6, RZ ;  /* 0x00000006050e7c24 */ /* 0x001fc8000f8e02ff */
[----:B------:R-:W-:-:S07]  /*04f0*/  IMAD R14, R14, R5, RZ ;  /* 0x000000050e0e7224 */ /* 0x000fce00078e02ff */
.L_x_379:
[----:B0-----:R-:W0:Y:S08]  /*0500*/  LDC R32, c[0x0][0x39c] ;  /* 0x0000e700ff207b82 */ /* 0x001e300000000800 */
[----:B------:R-:W1:Y:S01]  /*0510*/  LDC.64 R16, c[0x0][0x390] ;  /* 0x0000e400ff107b82 */ /* 0x000e620000000a00 */
[C---:B------:R-:W-:Y:S01]  /*0520*/  VIADD R26, R10.reuse, 0x6 ;  /* 0x000000060a1a7836 */ /* 0x040fe20000000000 */
[----:B------:R-:W-:-:S02]  /*0530*/  IADD3 R2, PT, PT, R10, 0x2, RZ ;  /* 0x000000020a027810 */ /* 0x000fc40007ffe0ff */
[CC--:B------:R-:W-:Y:S01]  /*0540*/  VIMNMX R5, PT, PT, R10.reuse, R13.reuse, PT ;  /* 0x0000000d0a057248 */ /* 0x0c0fe20003fe0100 */
[----:B0-----:R-:W-:Y:S01]  /*0550*/  IMAD R3, R13, R32, RZ ;  /* 0x000000200d037224 */ /* 0x001fe200078e02ff */
[----:B------:R-:W-:Y:S02]  /*0560*/  IADD3 R28, PT, PT, R10, 0x7, RZ ;  /* 0x000000070a1c7810 */ /* 0x000fe40007ffe0ff */
[----:B------:R-:W-:Y:S02]  /*0570*/  VIMNMX R29, PT, PT, R26, R13, PT ;  /* 0x0000000d1a1d7248 */ /* 0x000fe40003fe0100 */
[----:B------:R-:W-:Y:S02]  /*0580*/  SHF.R.S32.HI R33, RZ, 0x1f, R3 ;  /* 0x0000001fff217819 */ /* 0x000fe40000011403 */
[----:B------:R-:W-:Y:S02]  /*0590*/  IADD3 R0, P0, PT, R14, R3, RZ ;  /* 0x000000030e007210 */ /* 0x000fe40007f1e0ff */
[----:B------:R-:W-:-:S02]  /*05a0*/  IADD3 R8, PT, PT, R10, 0x3, RZ ;  /* 0x000000030a087810 */ /* 0x000fc40007ffe0ff */
[----:B------:R-:W-:Y:S02]  /*05b0*/  LEA.HI.X.SX32 R33, R14, R33, 0x1, P0 ;  /* 0x000000210e217211 */ /* 0x000fe400000f0eff */
[C---:B------:R-:W-:Y:S02]  /*05c0*/  SHF.L.U32 R18, R0.reuse, 0x2, RZ ;  /* 0x0000000200127819 */ /* 0x040fe400000006ff */
[----:B------:R-:W-:Y:S02]  /*05d0*/  SHF.L.U64.HI R19, R0, 0x2, R33 ;  /* 0x0000000200137819 */ /* 0x000fe40000010221 */
[----:B-1----:R-:W-:Y:S02]  /*05e0*/  IADD3 R20, P0, PT, R18, R16, RZ ;  /* 0x0000001012147210 */ /* 0x002fe40007f1e0ff */
[----:B------:R-:W-:Y:S02]  /*05f0*/  IADD3 R0, PT, PT, R10, 0x1, RZ ;  /* 0x000000010a007810 */ /* 0x000fe40007ffe0ff */
[----:B------:R-:W-:-:S02]  /*0600*/  IADD3.X R21, PT, PT, R19, R17, RZ, P0, !PT ;  /* 0x0000001113157210 */ /* 0x000fc400007fe4ff */
[-C--:B------:R-:W-:Y:S02]  /*0610*/  VIMNMX R7, PT, PT, R0, R13.reuse, PT ;  /* 0x0000000d00077248 */ /* 0x080fe40003fe0100 */
[-C--:B------:R-:W-:Y:S01]  /*0620*/  VIMNMX R27, PT, PT, R28, R13.reuse, PT ;  /* 0x0000000d1c1b7248 */ /* 0x080fe20003fe0100 */
[----:B------:R-:W-:Y:S01]  /*0630*/  IMAD.WIDE R28, R29, 0x4, R20 ;  /* 0x000000041d1c7825 */ /* 0x000fe200078e0214 */
[----:B------:R-:W-:-:S03]  /*0640*/  VIMNMX R23, PT, PT, R2, R13, PT ;  /* 0x0000000d02177248 */ /* 0x000fc60003fe0100 */
[----:B------:R-:W-:-:S04]  /*0650*/  IMAD.WIDE R6, R7, 0x4, R20 ;  /* 0x0000000407067825 */ /* 0x000fc800078e0214 */
[--C-:B------:R-:W-:Y:S01]  /*0660*/  IMAD.WIDE R26, R27, 0x4, R20.reuse ;  /* 0x000000041b1a7825 */ /* 0x100fe200078e0214 */
[----:B------:R-:W5:Y:S01]  /*0670*/  LDG.E.CONSTANT R2, desc[UR4][R6.64] ;  /* 0x0000000406027981 */ /* 0x000f62000c1e9900 */
[----:B------:R-:W-:Y:S02]  /*0680*/  VIMNMX R25, PT, PT, R8, R13, PT ;  /* 0x0000000d08197248 */ /* 0x000fe40003fe0100 */
[--C-:B------:R-:W-:Y:S01]  /*0690*/  IMAD.WIDE R22, R23, 0x4, R20.reuse ;  /* 0x0000000417167825 */ /* 0x100fe200078e0214 */
[----:B------:R-:W5:Y:S01]  /*06a0*/  LDG.E.CONSTANT R8, desc[UR4][R26.64] ;  /* 0x000000041a087981 */ /* 0x000f62000c1e9900 */
[C---:B------:R-:W-:Y:S02]  /*06b0*/  IADD3 R24, PT, PT, R10.reuse, 0x5, RZ ;  /* 0x000000050a187810 */ /* 0x040fe40007ffe0ff */
[----:B------:R-:W-:Y:S01]  /*06c0*/  IADD3 R34, PT, PT, R10, 0x4, RZ ;  /* 0x000000040a227810 */ /* 0x000fe20007ffe0ff */
[----:B------:R0:W5:Y:S01]  /*06d0*/  LDG.E.CONSTANT R3, desc[UR4][R22.64] ;  /* 0x0000000416037981 */ /* 0x000162000c1e9900 */
[----:B------:R-:W-:-:S03]  /*06e0*/  IMAD.WIDE R4, R5, 0x4, R20 ;  /* 0x0000000405047825 */ /* 0x000fc600078e0214 */
[----:B------:R-:W5:Y:S01]  /*06f0*/  LDG.E.CONSTANT R7, desc[UR4][R28.64] ;  /* 0x000000041c077981 */ /* 0x000f62000c1e9900 */
[-C--:B------:R-:W-:Y:S02]  /*0700*/  VIMNMX R41, PT, PT, R24, R13.reuse, PT ;  /* 0x0000000d18297248 */ /* 0x080fe40003fe0100 */
[----:B------:R-:W-:Y:S01]  /*0710*/  VIMNMX R43, PT, PT, R34, R13, PT ;  /* 0x0000000d222b7248 */ /* 0x000fe20003fe0100 */
[----:B------:R-:W5:Y:S01]  /*0720*/  LDG.E.CONSTANT R0, desc[UR4][R4.64] ;  /* 0x0000000404007981 */ /* 0x000f62000c1e9900 */
[----:B0-----:R-:W0:Y:S01]  /*0730*/  LDC.64 R22, c[0x0][0x388] ;  /* 0x0000e200ff167b82 */ /* 0x001e220000000a00 */
[----:B------:R-:W-:-:S05]  /*0740*/  IMAD.WIDE R40, R41, 0x4, R20 ;  /* 0x0000000429287825 */ /* 0x000fca00078e0214 */
[----:B------:R1:W5:Y:S01]  /*0750*/  LDG.E.CONSTANT R6, desc[UR4][R40.64] ;  /* 0x0000000428067981 */ /* 0x000362000c1e9900 */
[----:B------:R-:W-:-:S04]  /*0760*/  IMAD.WIDE R24, R25, 0x4, R20 ;  /* 0x0000000419187825 */ /* 0x000fc800078e0214 */
[----:B------:R-:W-:Y:S01]  /*0770*/  IMAD.WIDE R42, R43, 0x4, R20 ;  /* 0x000000042b2a7825 */ /* 0x000fe200078e0214 */
[----:B------:R0:W5:Y:S01]  /*0780*/  LDG.E.CONSTANT R4, desc[UR4][R24.64] ;  /* 0x0000000418047981 */ /* 0x000162000c1e9900 */
[----:B-1----:R-:W-:-:S03]  /*0790*/  LOP3.LUT R41, R9, 0x1f, RZ, 0xc0, !PT ;  /* 0x0000001f09297812 */ /* 0x002fc600078ec0ff */
[----:B------:R1:W5:Y:S01]  /*07a0*/  LDG.E.CONSTANT R5, desc[UR4][R42.64] ;  /* 0x000000042a057981 */ /* 0x000362000c1e9900 */
[----:B------:R-:W-:Y:S01]  /*07b0*/  ISETP.GE.AND P0, PT, R41, R10, PT ;  /* 0x0000000a2900720c */ /* 0x000fe20003f06270 */
[----:B------:R-:W-:Y:S01]  /*07c0*/  BSSY.RECONVERGENT B0, `(.L_x_364) ;  /* 0x0000074000007945 */ /* 0x000fe20003800200 */
[----:B0-----:R-:W-:Y:S02]  /*07d0*/  IADD3 R24, P1, PT, R18, R22, RZ ;  /* 0x0000001612187210 */ /* 0x001fe40007f3e0ff */
[----:B------:R-:W-:Y:S01]  /*07e0*/  CS2R R36, SRZ ;  /* 0x0000000000247805 */ /* 0x000fe2000001ff00 */
[----:B-1----:R-:W-:Y:S01]  /*07f0*/  HFMA2 R43, -RZ, RZ, 0, 0 ;  /* 0x00000000ff2b7431 */ /* 0x002fe200000001ff */
[----:B------:R-:W-:Y:S02]  /*0800*/  CS2R R34, SRZ ;  /* 0x0000000000227805 */ /* 0x000fe4000001ff00 */
[----:B------:R-:W-:Y:S02]  /*0810*/  CS2R R38, SRZ ;  /* 0x0000000000267805 */ /* 0x000fe4000001ff00 */
[----:B------:R-:W-:-:S02]  /*0820*/  IADD3.X R25, PT, PT, R19, R23, RZ, P1, !PT ;  /* 0x0000001713197210 */ /* 0x000fc40000ffe4ff */
[----:B------:R-:W-:Y:S01]  /*0830*/  MOV R45, RZ ;  /* 0x000000ff002d7202 */ /* 0x000fe20000000f00 */
[----:B------:R-:W-:Y:S06]  /*0840*/  @P0 BRA `(.L_x_365) ;  /* 0x0000000400ac0947 */ /* 0x000fec0003800000 */
[----:B------:R-:W-:Y:S01]  /*0850*/  ISETP.NE.AND P0, PT, R31, 0x60, PT ;  /* 0x000000601f00780c */ /* 0x000fe20003f05270 */
[----:B------:R-:W-:Y:S01]  /*0860*/  BSSY.RECONVERGENT B1, `(.L_x_366) ;  /* 0x000002d000017945 */ /* 0x000fe20003800200 */
[----:B------:R-:W-:Y:S02]  /*0870*/  ISETP.GE.U32.AND P1, PT, R12, 0x60, PT ;  /* 0x000000600c00780c */ /* 0x000fe40003f26070 */
[----:B------:R-:W-:-:S09]  /*0880*/  MOV R37, RZ ;  /* 0x000000ff00257202 */ /* 0x000fd20000000f00 */
[----:B------:R-:W-:Y:S05]  /*0890*/  @!P0 BRA `(.L_x_367) ;  /* 0x0000000000a48947 */ /* 0x000fea0003800000 */
[----:B------:R-:W-:-:S04]  /*08a0*/  IMAD.WIDE.U32 R26, R41, 0x4, R20 ;  /* 0x00000004291a7825 */ /* 0x000fc800078e0014 */
[----:B------:R-:W-:Y:S01]  /*08b0*/  IMAD.WIDE.U32 R28, R41, 0x4, R24 ;  /* 0x00000004291c7825 */ /* 0x000fe200078e0018 */
[----:B------:R-:W2:Y:S04]  /*08c0*/  LDG.E.CONSTANT R34, desc[UR4][R26.64] ;  /* 0x000000041a227981 */ /* 0x000ea8000c1e9900 */
[----:B------:R-:W2:Y:S01]  /*08d0*/  LDG.E.CONSTANT R35, desc[UR4][R28.64] ;  /* 0x000000041c237981 */ /* 0x000ea2000c1e9900 */
[----:B------:R-:W-:Y:S02]  /*08e0*/  ISETP.NE.AND P0, PT, R31, RZ, PT ;  /* 0x000000ff1f00720c */ /* 0x000fe40003f05270 */
[----:B------:R-:W-:Y:S01]  /*08f0*/  LOP3.LUT R41, R41, 0x20, RZ, 0xfc, !PT ;  /* 0x0000002029297812 */ /* 0x000fe200078efcff */
[----:B--2---:R-:W-:-:S04]  /*0900*/  FMUL R37, R34, R35 ;  /* 0x0000002322257220 */ /* 0x004fc80000400000 */
[-C--:B-----5:R-:W-:Y:S01]  /*0910*/  FFMA R45, R0, -R37.reuse, RZ ;  /* 0x80000025002d7223 */ /* 0x0a0fe200000000ff */
[-C--:B------:R-:W-:Y:S01]  /*0920*/  FFMA R43, R2, -R37.reuse, RZ ;  /* 0x80000025022b7223 */ /* 0x080fe200000000ff */
[-C--:B------:R-:W-:Y:S01]  /*0930*/  FFMA R38, R3, -R37.reuse, RZ ;  /* 0x8000002503267223 */ /* 0x080fe200000000ff */
[-C--:B------:R-:W-:Y:S01]  /*0940*/  FFMA R35, R4, -R37.reuse, RZ ;  /* 0x8000002504237223 */ /* 0x080fe200000000ff */
[-C--:B------:R-:W-:Y:S01]  /*0950*/  FFMA R36, R5, -R37.reuse, RZ ;  /* 0x8000002505247223 */ /* 0x080fe200000000ff */
[-C--:B------:R-:W-:Y:S01]  /*0960*/  FFMA R39, R6, -R37.reuse, RZ ;  /* 0x8000002506277223 */ /* 0x080fe200000000ff */
[-C--:B------:R-:W-:Y:S01]  /*0970*/  FFMA R34, R7, -R37.reuse, RZ ;  /* 0x8000002507227223 */ /* 0x080fe200000000ff */
[----:B------:R-:W-:Y:S01]  /*0980*/  FFMA R37, R8, -R37, RZ ;  /* 0x8000002508257223 */ /* 0x000fe200000000ff */
[----:B------:R-:W-:Y:S06]  /*0990*/  @!P0 BRA `(.L_x_367) ;  /* 0x0000000000648947 */ /* 0x000fec0003800000 */
[----:B------:R-:W-:Y:S01]  /*09a0*/  ISETP.NE.AND P0, PT, R31, 0x20, PT ;  /* 0x000000201f00780c */ /* 0x000fe20003f05270 */
[----:B------:R-:W2:Y:S04]  /*09b0*/  LDG.E.CONSTANT R40, desc[UR4][R26.64+0x80] ;  /* 0x000080041a287981 */ /* 0x000ea8000c1e9900 */
[----:B------:R-:W2:Y:S08]  /*09c0*/  LDG.E.CONSTANT R41, desc[UR4][R28.64+0x80] ;  /* 0x000080041c297981 */ /* 0x000eb0000c1e9900 */
[----:B------:R-:W3:Y:S04]  /*09d0*/  @P0 LDG.E.CONSTANT R42, desc[UR4][R26.64+0x100] ;  /* 0x000100041a2a0981 */ /* 0x000ee8000c1e9900 */
[----:B------:R-:W3:Y:S01]  /*09e0*/  @P0 LDG.E.CONSTANT R44, desc[UR4][R28.64+0x100] ;  /* 0x000100041c2c0981 */ /* 0x000ee2000c1e9900 */
[----:B--2---:R-:W-:Y:S01]  /*09f0*/  FMUL R40, R40, R41 ;  /* 0x0000002928287220 */ /* 0x004fe20000400000 */
[----:B------:R-:W-:-:S03]  /*0a00*/  MOV R41, R15 ;  /* 0x0000000f00297202 */ /* 0x000fc60000000f00 */
[-C--:B------:R-:W-:Y:S01]  /*0a10*/  FFMA R45, R0, -R40.reuse, R45 ;  /* 0x80000028002d7223 */ /* 0x080fe2000000002d */
[-C--:B------:R-:W-:Y:S01]  /*0a20*/  FFMA R43, R2, -R40.reuse, R43 ;  /* 0x80000028022b7223 */ /* 0x080fe2000000002b */
[-C--:B------:R-:W-:Y:S01]  /*0a30*/  FFMA R38, R3, -R40.reuse, R38 ;  /* 0x8000002803267223 */ /* 0x080fe20000000026 */
[-C--:B------:R-:W-:Y:S01]  /*0a40*/  FFMA R35, R4, -R40.reuse, R35 ;  /* 0x8000002804237223 */ /* 0x080fe20000000023 */
[-C--:B------:R-:W-:Y:S01]  /*0a50*/  FFMA R36, R5, -R40.reuse, R36 ;  /* 0x8000002805247223 */ /* 0x080fe20000000024 */
[-C--:B------:R-:W-:Y:S01]  /*0a60*/  FFMA R39, R6, -R40.reuse, R39 ;  /* 0x8000002806277223 */ /* 0x080fe20000000027 */
[-C--:B------:R-:W-:Y:S01]  /*0a70*/  FFMA R34, R7, -R40.reuse, R34 ;  /* 0x8000002807227223 */ /* 0x080fe20000000022 */
[----:B------:R-:W-:Y:S01]  /*0a80*/  FFMA R37, R8, -R40, R37 ;  /* 0x8000002808257223 */ /* 0x000fe20000000025 */
[----:B---3--:R-:W-:Y:S01]  /*0a90*/  @P0 FMUL R42, R42, R44 ;  /* 0x0000002c2a2a0220 */ /* 0x008fe20000400000 */
[----:B------:R-:W-:-:S03]  /*0aa0*/  @P0 MOV R41, R30 ;  /* 0x0000001e00290202 */ /* 0x000fc60000000f00 */
[-C--:B------:R-:W-:Y:S01]  /*0ab0*/  @P0 FFMA R45, R0, -R42.reuse, R45 ;  /* 0x8000002a002d0223 */ /* 0x080fe2000000002d */
[-C--:B------:R-:W-:Y:S01]  /*0ac0*/  @P0 FFMA R43, R2, -R42.reuse, R43 ;  /* 0x8000002a022b0223 */ /* 0x080fe2000000002b */
[-C--:B------:R-:W-:Y:S01]  /*0ad0*/  @P0 FFMA R38, R3, -R42.reuse, R38 ;  /* 0x8000002a03260223 */ /* 0x080fe20000000026 */
[-C--:B------:R-:W-:Y:S01]  /*0ae0*/  @P0 FFMA R35, R4, -R42.reuse, R35 ;  /* 0x8000002a04230223 */ /* 0x080fe20000000023 */
[-C--:B------:R-:W-:Y:S01]  /*0af0*/  @P0 FFMA R36, R5, -R42.reuse, R36 ;  /* 0x8000002a05240223 */ /* 0x080fe20000000024 */
[-C--:B------:R-:W-:Y:S01]  /*0b00*/  @P0 FFMA R39, R6, -R42.reuse, R39 ;  /* 0x8000002a06270223 */ /* 0x080fe20000000027 */
[-C--:B------:R-:W-:Y:S01]  /*0b10*/  @P0 FFMA R34, R7, -R42.reuse, R34 ;  /* 0x8000002a07220223 */ /* 0x080fe20000000022 */
[----:B------:R-:W-:-:S07]  /*0b20*/  @P0 FFMA R37, R8, -R42, R37 ;  /* 0x8000002a08250223 */ /* 0x000fce0000000025 */
.L_x_367:
[----:B------:R-:W-:Y:S05]  /*0b30*/  BSYNC.RECONVERGENT B1 ;  /* 0x0000000000017941 */ /* 0x000fea0003800200 */
.L_x_366:
[----:B------:R-:W-:Y:S05]  /*0b40*/  @!P1 BRA `(.L_x_365) ;  /* 0x0000000000ec9947 */ /* 0x000fea0003800000 */
[----:B------:R-:W-:-:S03]  /*0b50*/  IMAD.WIDE.U32 R18, R41, 0x4, R18 ;  /* 0x0000000429127825 */ /* 0x000fc600078e0012 */
[C---:B------:R-:W-:Y:S02]  /*0b60*/  IADD3 R26, P0, PT, R18.reuse, R16, RZ ;  /* 0x00000010121a7210 */ /* 0x040fe40007f1e0ff */
[----:B------:R-:W-:Y:S02]  /*0b70*/  IADD3 R16, P2, PT, R18, R22, RZ ;  /* 0x0000001612107210 */ /* 0x000fe40007f5e0ff */
[----:B------:R-:W-:Y:S02]  /*0b80*/  IADD3 R18, P1, PT, R26, 0x100, RZ ;  /* 0x000001001a127810 */ /* 0x000fe40007f3e0ff */
[----:B------:R-:W-:Y:S02]  /*0b90*/  IADD3 R16, P3, PT, R16, 0x100, RZ ;  /* 0x0000010010107810 */ /* 0x000fe40007f7e0ff */
[-C--:B------:R-:W-:Y:S02]  /*0ba0*/  IADD3.X R29, PT, PT, RZ, R19.reuse, R17, P1, P0 ;  /* 0x00000013ff1d7210 */ /* 0x080fe40000fe0411 */
[----:B------:R-:W-:-:S09]  /*0bb0*/  IADD3.X R17, PT, PT, RZ, R19, R23, P3, P2 ;  /* 0x00000013ff117210 */ /* 0x000fd20001fe4417 */
.L_x_368:
[----:B------:R-:W-:Y:S01]  /*0bc0*/  MOV R19, R29 ;  /* 0x0000001d00137202 */ /* 0x000fe20000000f00 */
[----:B------:R-:W2:Y:S04]  /*0bd0*/  LDG.E.CONSTANT R23, desc[UR4][R16.64+-0x100] ;  /* 0xffff000410177981 */ /* 0x000ea8000c1e9900 */
[----:B------:R-:W2:Y:S04]  /*0be0*/  LDG.E.CONSTANT R28, desc[UR4][R18.64+-0x100] ;  /* 0xffff0004121c7981 */ /* 0x000ea8000c1e9900 */
[----:B------:R-:W3:Y:S04]  /*0bf0*/  LDG.E.CONSTANT R29, desc[UR4][R18.64+-0x80] ;  /* 0xffff8004121d7981 */ /* 0x000ee8000c1e9900 */
[----:B------:R-:W3:Y:S04]  /*0c00*/  LDG.E.CONSTANT R22, desc[UR4][R16.64+-0x80] ;  /* 0xffff800410167981 */ /* 0x000ee8000c1e9900 */
[----:B------:R-:W4:Y:S04]  /*0c10*/  LDG.E.CONSTANT R27, desc[UR4][R18.64] ;  /* 0x00000004121b7981 */ /* 0x000f28000c1e9900 */
[----:B------:R-:W4:Y:S01]  /*0c20*/  LDG.E.CONSTANT R26, desc[UR4][R16.64] ;  /* 0x00000004101a7981 */ /* 0x000f22000c1e9900 */
[----:B--2---:R-:W-:-:S03]  /*0c30*/  FMUL R28, R28, R23 ;  /* 0x000000171c1c7220 */ /* 0x004fc60000400000 */
[----:B------:R0:W2:Y:S01]  /*0c40*/  LDG.E.CONSTANT R23, desc[UR4][R18.64+0x80] ;  /* 0x0000800412177981 */ /* 0x0000a2000c1e9900 */
[----:B---3--:R-:W-:-:S03]  /*0c50*/  FMUL R29, R29, R22 ;  /* 0x000000161d1d7220 */ /* 0x008fc60000400000 */
[----:B------:R1:W2:Y:S01]  /*0c60*/  LDG.E.CONSTANT R22, desc[UR4][R16.64+0x80] ;  /* 0x0000800410167981 */ /* 0x0002a2000c1e9900 */
[-C--:B-----5:R-:W-:Y:S01]  /*0c70*/  FFMA R45, R0, -R28.reuse, R45 ;  /* 0x8000001c002d7223 */ /* 0x0a0fe2000000002d */
[-C--:B------:R-:W-:Y:S01]  /*0c80*/  FFMA R43, R2, -R28.reuse, R43 ;  /* 0x8000001c022b7223 */ /* 0x080fe2000000002b */
[-C--:B------:R-:W-:Y:S01]  /*0c90*/  FFMA R38, R3, -R28.reuse, R38 ;  /* 0x8000001c03267223 */ /* 0x080fe20000000026 */
[-C--:B------:R-:W-:Y:S01]  /*0ca0*/  FFMA R35, R4, -R28.reuse, R35 ;  /* 0x8000001c04237223 */ /* 0x080fe20000000023 */
[-C--:B------:R-:W-:Y:S01]  /*0cb0*/  FFMA R36, R5, -R28.reuse, R36 ;  /* 0x8000001c05247223 */ /* 0x080fe20000000024 */
[-C--:B------:R-:W-:Y:S01]  /*0cc0*/  FFMA R39, R6, -R28.reuse, R39 ;  /* 0x8000001c06277223 */ /* 0x080fe20000000027 */
[-C--:B------:R-:W-:Y:S01]  /*0cd0*/  FFMA R34, R7, -R28.reuse, R34 ;  /* 0x8000001c07227223 */ /* 0x080fe20000000022 */
[----:B------:R-:W-:Y:S01]  /*0ce0*/  FFMA R37, R8, -R28, R37 ;  /* 0x8000001c08257223 */ /* 0x000fe20000000025 */
[----:B0-----:R-:W-:Y:S01]  /*0cf0*/  IADD3 R18, P0, PT, R18, 0x200, RZ ;  /* 0x0000020012127810 */ /* 0x001fe20007f1e0ff */
        /* <DEDUP_REMOVED lines=8> */
[----:B------:R-:W-:-:S02]  /*0d80*/  IADD3.X R29, PT, PT, RZ, R19, RZ, P0, !PT ;  /* 0x00000013ff1d7210 */ /* 0x000fc400007fe4ff */
[----:B-1----:R-:W-:Y:S02]  /*0d90*/  IADD3 R16, P0, PT, R16, 0x200, RZ ;  /* 0x0000020010107810 */ /* 0x002fe40007f1e0ff */
[----:B------:R-:W-:-:S03]  /*0da0*/  IADD3 R41, PT, PT, R41, 0x80, RZ ;  /* 0x0000008029297810 */ /* 0x000fc60007ffe0ff */
[----:B------:R-:W-:Y:S01]  /*0db0*/  IMAD.X R17, RZ, RZ, R17, P0 ;  /* 0x000000ffff117224 */ /* 0x000fe200000e0611 */
[----:B------:R-:W-:Y:S01]  /*0dc0*/  ISETP.GE.AND P0, PT, R41, R10, PT ;  /* 0x0000000a2900720c */ /* 0x000fe20003f06270 */
[----:B----4-:R-:W-:-:S04]  /*0dd0*/  FMUL R26, R27, R26 ;  /* 0x0000001a1b1a7220 */ /* 0x010fc80000400000 */
        /* <DEDUP_REMOVED lines=8> */
[----:B--2---:R-:W-:-:S04]  /*0e60*/  FMUL R23, R23, R22 ;  /* 0x0000001617177220 */ /* 0x004fc80000400000 */
        /* <DEDUP_REMOVED lines=8> */
[----:B------:R-:W-:Y:S06]  /*0ef0*/  @!P0 BRA `(.L_x_368) ;  /* 0xfffffffc00308947 */ /* 0x000fec000383ffff */
.L_x_365:
[----:B------:R-:W-:Y:S05]  /*0f00*/  BSYNC.RECONVERGENT B0 ;  /* 0x0000000000007941 */ /* 0x000fea0003800200 */
.L_x_364:
[----:B------:R-:W-:Y:S01]  /*0f10*/  ISETP.GT.AND P0, PT, R41, R13, PT ;  /* 0x0000000d2900720c */ /* 0x000fe20003f04270 */
[----:B------:R-:W-:-:S12]  /*0f20*/  BSSY.RECONVERGENT B0, `(.L_x_369) ;  /* 0x00000a4000007945 */ /* 0x000fd80003800200 */
[----:B------:R-:W-:Y:S05]  /*0f30*/  @P0 BRA `(.L_x_370) ;  /* 0x0000000800880947 */ /* 0x000fea0003800000 */
[----:B------:R-:W-:-:S04]  /*0f40*/  IMAD.WIDE R18, R41, 0x4, R20 ;  /* 0x0000000429127825 */ /* 0x000fc800078e0214 */
[C---:B------:R-:W-:Y:S02]  /*0f50*/  IMAD.WIDE R16, R41.reuse, 0x4, R24 ;  /* 0x0000000429107825 */ /* 0x040fe400078e0218 */
[----:B------:R-:W2:Y:S04]  /*0f60*/  LDG.E.CONSTANT R18, desc[UR4][R18.64] ;  /* 0x0000000412127981 */ /* 0x000ea8000c1e9900 */
[----:B------:R0:W2:Y:S01]  /*0f70*/  LDG.E.CONSTANT R17, desc[UR4][R16.64] ;  /* 0x0000000410117981 */ /* 0x0000a2000c1e9900 */
[C---:B------:R-:W-:Y:S02]  /*0f80*/  IADD3 R22, PT, PT, R10.reuse, 0x2, RZ ;  /* 0x000000020a167810 */ /* 0x040fe40007ffe0ff */
[----:B------:R-:W-:Y:S02]  /*0f90*/  IADD3 R28, PT, PT, R10, 0x3, RZ ;  /* 0x000000030a1c7810 */ /* 0x000fe40007ffe0ff */
[----:B------:R-:W-:-:S02]  /*0fa0*/  ISETP.NE.AND P4, PT, R41, R22, PT ;  /* 0x000000162900720c */ /* 0x000fc40003f85270 */
[C---:B------:R-:W-:Y:S02]  /*0fb0*/  IADD3 R22, PT, PT, R10.reuse, 0x5, RZ ;  /* 0x000000050a167810 */ /* 0x040fe40007ffe0ff */
[C---:B------:R-:W-:Y:S02]  /*0fc0*/  IADD3 R26, PT, PT, R10.reuse, 0x1, RZ ;  /* 0x000000010a1a7810 */ /* 0x040fe40007ffe0ff */
[C---:B------:R-:W-:Y:S02]  /*0fd0*/  ISETP.NE.AND P3, PT, R41.reuse, R28, PT ;  /* 0x0000001c2900720c */ /* 0x040fe40003f65270 */
[C---:B------:R-:W-:Y:S02]  /*0fe0*/  ISETP.NE.AND P6, PT, R41.reuse, R10, PT ;  /* 0x0000000a2900720c */ /* 0x040fe40003fc5270 */
[----:B0-----:R-:W-:Y:S02]  /*0ff0*/  IADD3 R16, PT, PT, R10, 0x7, RZ ;  /* 0x000000070a107810 */ /* 0x001fe40007ffe0ff */
[----:B------:R-:W-:-:S02]  /*1000*/  ISETP.NE.AND P1, PT, R41, R22, PT ;  /* 0x000000162900720c */ /* 0x000fc40003f25270 */
[----:B------:R-:W-:Y:S02]  /*1010*/  FSEL R22, RZ, 1, P4 ;  /* 0x3f800000ff167808 */ /* 0x000fe40002000000 */
[C---:B------:R-:W-:Y:S02]  /*1020*/  ISETP.NE.AND P5, PT, R41.reuse, R26, PT ;  /* 0x0000001a2900720c */ /* 0x040fe40003fa5270 */
[----:B------:R-:W-:Y:S02]  /*1030*/  FSEL R27, RZ, 1, P3 ;  /* 0x3f800000ff1b7808 */ /* 0x000fe40001800000 */
[----:B------:R-:W-:Y:S02]  /*1040*/  FSEL R19, RZ, 1, P6 ;  /* 0x3f800000ff137808 */ /* 0x000fe40003000000 */
[C---:B------:R-:W-:Y:S02]  /*1050*/  IADD3 R40, PT, PT, R10.reuse, 0x4, RZ ;  /* 0x000000040a287810 */ /* 0x040fe40007ffe0ff */
[----:B------:R-:W-:Y:S01]  /*1060*/  IADD3 R26, PT, PT, R10, 0x6, RZ ;  /* 0x000000060a1a7810 */ /* 0x000fe20007ffe0ff */
[----:B-----5:R-:W-:Y:S01]  /*1070*/  FADD R19, -R0, R19 ;  /* 0x0000001300137221 */ /* 0x020fe20000000100 */
[----:B------:R-:W-:-:S02]  /*1080*/  ISETP.NE.AND P6, PT, R41, R16, PT ;  /* 0x000000102900720c */ /* 0x000fc40003fc5270 */
[----:B------:R-:W-:Y:S02]  /*1090*/  FSEL R23, RZ, 1, P5 ;  /* 0x3f800000ff177808 */ /* 0x000fe40002800000 */
[C---:B------:R-:W-:Y:S02]  /*10a0*/  ISETP.NE.AND P2, PT, R41.reuse, R40, PT ;  /* 0x000000282900720c */ /* 0x040fe40003f45270 */
[C---:B------:R-:W-:Y:S02]  /*10b0*/  ISETP.NE.AND P0, PT, R41.reuse, R26, PT ;  /* 0x0000001a2900720c */ /* 0x040fe40003f05270 */
[----:B------:R-:W-:Y:S01]  /*10c0*/  IADD3 R41, PT, PT, R41, 0x20, RZ ;  /* 0x0000002029297810 */ /* 0x000fe20007ffe0ff */
[----:B--2---:R-:W-:Y:S01]  /*10d0*/  FMUL R16, R18, R17 ;  /* 0x0000001112107220 */ /* 0x004fe20000400000 */
[----:B------:R-:W-:Y:S01]  /*10e0*/  FADD R17, -R3, R22 ;  /* 0x0000001603117221 */ /* 0x000fe20000000100 */
[----:B------:R-:W-:Y:S01]  /*10f0*/  FADD R22, -R4, R27 ;  /* 0x0000001b04167221 */ /* 0x000fe20000000100 */
[----:B------:R-:W-:Y:S01]  /*1100*/  FADD R18, -R2, R23 ;  /* 0x0000001702127221 */ /* 0x000fe20000000100 */
[C---:B------:R-:W-:Y:S01]  /*1110*/  FFMA R45, R16.reuse, R19, R45 ;  /* 0x00000013102d7223 */ /* 0x040fe2000000002d */
[----:B------:R-:W-:Y:S01]  /*1120*/  FSEL R19, RZ, 1, P1 ;  /* 0x3f800000ff137808 */ /* 0x000fe20000800000 */
[C---:B------:R-:W-:Y:S01]  /*1130*/  FFMA R35, R16.reuse, R22, R35 ;  /* 0x0000001610237223 */ /* 0x040fe20000000023 */
[----:B------:R-:W-:Y:S01]  /*1140*/  FSEL R22, RZ, 1, P0 ;  /* 0x3f800000ff167808 */ /* 0x000fe20000000000 */
[C---:B------:R-:W-:Y:S01]  /*1150*/  FFMA R43, R16.reuse, R18, R43 ;  /* 0x00000012102b7223 */ /* 0x040fe2000000002b */
[----:B------:R-:W-:Y:S01]  /*1160*/  ISETP.GT.AND P0, PT, R41, R13, PT ;  /* 0x0000000d2900720c */ /* 0x000fe20003f04270 */
[----:B------:R-:W-:Y:S01]  /*1170*/  FFMA R38, R16, R17, R38 ;  /* 0x0000001110267223 */ /* 0x000fe20000000026 */
[----:B------:R-:W-:-:S02]  /*1180*/  FSEL R18, RZ, 1, P2 ;  /* 0x3f800000ff127808 */ /* 0x000fc40001000000 */
[----:B------:R-:W-:-:S03]  /*1190*/  FSEL R23, RZ, 1, P6 ;  /* 0x3f800000ff177808 */ /* 0x000fc60003000000 */
[----:B------:R-:W-:Y:S01]  /*11a0*/  FADD R17, -R5, R18 ;  /* 0x0000001205117221 */ /* 0x000fe20000000100 */
[----:B------:R-:W-:Y:S01]  /*11b0*/  FADD R18, -R6, R19 ;  /* 0x0000001306127221 */ /* 0x000fe20000000100 */
[----:B------:R-:W-:Y:S01]  /*11c0*/  FADD R19, -R7, R22 ;  /* 0x0000001607137221 */ /* 0x000fe20000000100 */
[----:B------:R-:W-:Y:S01]  /*11d0*/  FADD R22, -R8, R23 ;  /* 0x0000001708167221 */ /* 0x000fe20000000100 */
[C---:B------:R-:W-:Y:S01]  /*11e0*/  FFMA R36, R16.reuse, R17, R36 ;  /* 0x0000001110247223 */ /* 0x040fe20000000024 */
[C---:B------:R-:W-:Y:S01]  /*11f0*/  FFMA R39, R16.reuse, R18, R39 ;  /* 0x0000001210277223 */ /* 0x040fe20000000027 */
[C---:B------:R-:W-:Y:S01]  /*1200*/  FFMA R34, R16.reuse, R19, R34 ;  /* 0x0000001310227223 */ /* 0x040fe20000000022 */
[----:B------:R-:W-:Y:S01]  /*1210*/  FFMA R37, R16, R22, R37 ;  /* 0x0000001610257223 */ /* 0x000fe20000000025 */
[----:B------:R-:W-:Y:S06]  /*1220*/  @P0 BRA `(.L_x_370) ;  /* 0x0000000400cc0947 */ /* 0x000fec0003800000 */
[----:B------:R-:W-:Y:S01]  /*1230*/  IMAD.IADD R16, R13, 0x1, -R41 ;  /* 0x000000010d107824 */ /* 0x000fe200078e0a29 */
[----:B------:R-:W-:Y:S01]  /*1240*/  BSSY.RECONVERGENT B1, `(.L_x_371) ;  /* 0x0000040000017945 */ /* 0x000fe20003800200 */
[----:B------:R-:W-:-:S03]  /*1250*/  PLOP3.LUT P0, PT, PT, PT, PT, 0x80, 0x8 ;  /* 0x000000000008781c */ /* 0x000fc60003f0f070 */
[----:B------:R-:W-:-:S13]  /*1260*/  ISETP.GT.AND P1, PT, R16, 0x5f, PT ;  /* 0x0000005f1000780c */ /* 0x000fda0003f24270 */
[----:B------:R-:W-:Y:S05]  /*1270*/  @!P1 BRA `(.L_x_372) ;  /* 0x0000000000f09947 */ /* 0x000fea0003800000 */
[----:B------:R-:W-:Y:S02]  /*1280*/  PLOP3.LUT P0, PT, PT, PT, PT, 0x8, 0x80 ;  /* 0x000000000080781c */ /* 0x000fe40003f0e170 */
[----:B------:R-:W-:-:S11]  /*1290*/  IADD3 R28, PT, PT, R13, -0x5f, RZ ;  /* 0xffffffa10d1c7810 */ /* 0x000fd60007ffe0ff */
.L_x_373:
[C---:B------:R-:W-:Y:S01]  /*12a0*/  IADD3 R17, PT, PT, R41.reuse, 0x20, RZ ;  /* 0x0000002029117810 */ /* 0x040fe20007ffe0ff */
[----:B------:R-:W-:-:S04]  /*12b0*/  IMAD.WIDE R22, R41, 0x4, R20 ;  /* 0x0000000429167825 */ /* 0x000fc800078e0214 */
[----:B------:R-:W-:Y:S01]  /*12c0*/  IMAD.WIDE R18, R17, 0x4, R20 ;  /* 0x0000000411127825 */ /* 0x000fe200078e0214 */
[----:B------:R0:W2:Y:S03]  /*12d0*/  LDG.E.CONSTANT R40, desc[UR4][R22.64] ;  /* 0x0000000416287981 */ /* 0x0000a6000c1e9900 */
[C-C-:B------:R-:W-:Y:S01]  /*12e0*/  IMAD.WIDE R26, R41.reuse, 0x4, R24.reuse ;  /* 0x00000004291a7825 */ /* 0x140fe200078e0218 */
[----:B------:R1:W3:Y:S04]  /*12f0*/  LDG.E.CONSTANT R42, desc[UR4][R18.64] ;  /* 0x00000004122a7981 */ /* 0x0002e8000c1e9900 */
[----:B------:R-:W2:Y:S01]  /*1300*/  LDG.E.CONSTANT R29, desc[UR4][R26.64] ;  /* 0x000000041a1d7981 */ /* 0x000ea2000c1e9900 */
[----:B0-----:R-:W-:Y:S01]  /*1310*/  IADD3 R23, PT, PT, R41, 0x40, RZ ;  /* 0x0000004029177810 */ /* 0x001fe20007ffe0ff */
[----:B-1----:R-:W-:-:S04]  /*1320*/  IMAD.WIDE R18, R17, 0x4, R24 ;  /* 0x0000000411127825 */ /* 0x002fc800078e0218 */
[C---:B------:R-:W-:Y:S01]  /*1330*/  IMAD.WIDE R16, R23.reuse, 0x4, R20 ;  /* 0x0000000417107825 */ /* 0x040fe200078e0214 */
[----:B------:R-:W3:Y:S04]  /*1340*/  LDG.E.CONSTANT R44, desc[UR4][R18.64] ;  /* 0x00000004122c7981 */ /* 0x000ee8000c1e9900 */
[----:B------:R0:W4:Y:S02]  /*1350*/  LDG.E.CONSTANT R18, desc[UR4][R16.64] ;  /* 0x0000000410127981 */ /* 0x000124000c1e9900 */
[----:B0-----:R-:W-:Y:S01]  /*1360*/  IMAD.WIDE R16, R23, 0x4, R24 ;  /* 0x0000000417107825 */ /* 0x001fe200078e0218 */
[----:B------:R-:W-:-:S05]  /*1370*/  IADD3 R23, PT, PT, R41, 0x60, RZ ;  /* 0x0000006029177810 */ /* 0x000fca0007ffe0ff */
[C---:B------:R-:W-:Y:S01]  /*1380*/  IMAD.WIDE R26, R23.reuse, 0x4, R20 ;  /* 0x00000004171a7825 */ /* 0x040fe200078e0214 */
[----:B------:R-:W4:Y:S03]  /*1390*/  LDG.E.CONSTANT R17, desc[UR4][R16.64] ;  /* 0x0000000410117981 */ /* 0x000f26000c1e9900 */
[----:B------:R-:W-:Y:S02]  /*13a0*/  IMAD.WIDE R22, R23, 0x4, R24 ;  /* 0x0000000417167825 */ /* 0x000fe400078e0218 */
[----:B------:R-:W5:Y:S04]  /*13b0*/  LDG.E.CONSTANT R26, desc[UR4][R26.64] ;  /* 0x000000041a1a7981 */ /* 0x000f68000c1e9900 */
[----:B------:R-:W5:Y:S01]  /*13c0*/  LDG.E.CONSTANT R23, desc[UR4][R22.64] ;  /* 0x0000000416177981 */ /* 0x000f62000c1e9900 */
[----:B------:R-:W-:-:S04]  /*13d0*/  IADD3 R41, PT, PT, R41, 0x80, RZ ;  /* 0x0000008029297810 */ /* 0x000fc80007ffe0ff */
[----:B------:R-:W-:Y:S01]  /*13e0*/  ISETP.GE.AND P1, PT, R41, R28, PT ;  /* 0x0000001c2900720c */ /* 0x000fe20003f26270 */
        /* <DEDUP_REMOVED lines=8> */
[----:B---3--:R-:W-:Y:S01]  /*1470*/  FMUL R42, R42, R44 ;  /* 0x0000002c2a2a7220 */ /* 0x008fe20000400000 */
[----:B------:R-:W-:-:S03]  /*1480*/  FFMA R29, R8, -R29, R37 ;  /* 0x8000001d081d7223 */ /* 0x000fc60000000025 */
        /* <DEDUP_REMOVED lines=8> */
[----:B----4-:R-:W-:-:S04]  /*1510*/  FMUL R17, R18, R17 ;  /* 0x0000001112117220 */ /* 0x010fc80000400000 */
[-C--:B------:R-:W-:Y:S01]  /*1520*/  FFMA R45, R0, -R17.reuse, R45 ;  /* 0x80000011002d7223 */ /* 0x080fe2000000002d */
[-C--:B------:R-:W-:Y:S01]  /*1530*/  FFMA R43, R2, -R17.reuse, R43 ;  /* 0x80000011022b7223 */ /* 0x080fe2000000002b */
[-C--:B------:R-:W-:Y:S01]  /*1540*/  FFMA R38, R3, -R17.reuse, R38 ;  /* 0x8000001103267223 */ /* 0x080fe20000000026 */
[-C--:B------:R-:W-:Y:S01]  /*1550*/  FFMA R35, R4, -R17.reuse, R35 ;  /* 0x8000001104237223 */ /* 0x080fe20000000023 */
[----:B------:R-:W-:Y:S01]  /*1560*/  FFMA R36, R5, -R17, R36 ;  /* 0x8000001105247223 */ /* 0x000fe20000000024 */
[----:B-----5:R-:W-:Y:S01]  /*1570*/  FMUL R23, R26, R23 ;  /* 0x000000171a177220 */ /* 0x020fe20000400000 */
[-C--:B------:R-:W-:Y:S01]  /*1580*/  FFMA R39, R6, -R17.reuse, R39 ;  /* 0x8000001106277223 */ /* 0x080fe20000000027 */
[-C--:B------:R-:W-:Y:S01]  /*1590*/  FFMA R34, R7, -R17.reuse, R34 ;  /* 0x8000001107227223 */ /* 0x080fe20000000022 */
[----:B------:R-:W-:Y:S01]  /*15a0*/  FFMA R29, R8, -R17, R29 ;  /* 0x80000011081d7223 */ /* 0x000fe2000000001d */
        /* <DEDUP_REMOVED lines=9> */
.L_x_372:
[----:B------:R-:W-:Y:S05]  /*1640*/  BSYNC.RECONVERGENT B1 ;  /* 0x0000000000017941 */ /* 0x000fea0003800200 */
.L_x_371:
[----:B------:R-:W-:Y:S01]  /*1650*/  IADD3 R16, PT, PT, -R41, R13, RZ ;  /* 0x0000000d29107210 */ /* 0x000fe20007ffe1ff */
[----:B------:R-:W-:Y:S03]  /*1660*/  BSSY.RECONVERGENT B1, `(.L_x_374) ;  /* 0x0000020000017945 */ /* 0x000fe60003800200 */
[----:B------:R-:W-:-:S13]  /*1670*/  ISETP.GT.AND P1, PT, R16, 0x1f, PT ;  /* 0x0000001f1000780c */ /* 0x000fda0003f24270 */
[----:B------:R-:W-:Y:S05]  /*1680*/  @!P1 BRA `(.L_x_375) ;  /* 0x0000000000749947 */ /* 0x000fea0003800000 */
[C---:B------:R-:W-:Y:S01]  /*1690*/  IADD3 R23, PT, PT, R41.reuse, 0x20, RZ ;  /* 0x0000002029177810 */ /* 0x040fe20007ffe0ff */
[----:B------:R-:W-:-:S04]  /*16a0*/  IMAD.WIDE R18, R41, 0x4, R20 ;  /* 0x0000000429127825 */ /* 0x000fc800078e0214 */
[----:B------:R-:W-:Y:S02]  /*16b0*/  IMAD.WIDE R16, R41, 0x4, R24 ;  /* 0x0000000429107825 */ /* 0x000fe400078e0218 */
[----:B------:R-:W2:Y:S02]  /*16c0*/  LDG.E.CONSTANT R18, desc[UR4][R18.64] ;  /* 0x0000000412127981 */ /* 0x000ea4000c1e9900 */
[C---:B------:R-:W-:Y:S02]  /*16d0*/  IMAD.WIDE R26, R23.reuse, 0x4, R20 ;  /* 0x00000004171a7825 */ /* 0x040fe400078e0214 */
[----:B------:R-:W2:Y:S02]  /*16e0*/  LDG.E.CONSTANT R17, desc[UR4][R16.64] ;  /* 0x0000000410117981 */ /* 0x000ea4000c1e9900 */
[----:B------:R-:W-:Y:S02]  /*16f0*/  IMAD.WIDE R22, R23, 0x4, R24 ;  /* 0x0000000417167825 */ /* 0x000fe400078e0218 */
[----:B------:R-:W3:Y:S04]  /*1700*/  LDG.E.CONSTANT R26, desc[UR4][R26.64] ;  /* 0x000000041a1a7981 */ /* 0x000ee8000c1e9900 */
[----:B------:R-:W3:Y:S01]  /*1710*/  LDG.E.CONSTANT R23, desc[UR4][R22.64] ;  /* 0x0000000416177981 */ /* 0x000ee2000c1e9900 */
[----:B------:R-:W-:-:S02]  /*1720*/  PLOP3.LUT P0, PT, PT, PT, PT, 0x8, 0x80 ;  /* 0x000000000080781c */ /* 0x000fc40003f0e170 */
[----:B------:R-:W-:Y:S01]  /*1730*/  IADD3 R41, PT, PT, R41, 0x40, RZ ;  /* 0x0000004029297810 */ /* 0x000fe20007ffe0ff */
[----:B--2---:R-:W-:-:S04]  /*1740*/  FMUL R29, R18, R17 ;  /* 0x00000011121d7220 */ /* 0x004fc80000400000 */
[-C--:B------:R-:W-:Y:S01]  /*1750*/  FFMA R45, R0, -R29.reuse, R45 ;  /* 0x8000001d002d7223 */ /* 0x080fe2000000002d */
[-C--:B------:R-:W-:Y:S01]  /*1760*/  FFMA R43, R2, -R29.reuse, R43 ;  /* 0x8000001d022b7223 */ /* 0x080fe2000000002b */
[-C--:B------:R-:W-:Y:S01]  /*1770*/  FFMA R38, R3, -R29.reuse, R38 ;  /* 0x8000001d03267223 */ /* 0x080fe20000000026 */
[----:B------:R-:W-:Y:S01]  /*1780*/  FFMA R35, R4, -R29, R35 ;  /* 0x8000001d04237223 */ /* 0x000fe20000000023 */
[----:B---3--:R-:W-:Y:S01]  /*1790*/  FMUL R28, R26, R23 ;  /* 0x000000171a1c7220 */ /* 0x008fe20000400000 */
[-C--:B------:R-:W-:Y:S01]  /*17a0*/  FFMA R36, R5, -R29.reuse, R36 ;  /* 0x8000001d05247223 */ /* 0x080fe20000000024 */
        /* <DEDUP_REMOVED lines=10> */
[----:B------:R-:W-:-:S07]  /*1850*/  FFMA R37, R8, -R28, R37 ;  /* 0x8000001c08257223 */ /* 0x000fce0000000025 */
.L_x_375:
[----:B------:R-:W-:Y:S05]  /*1860*/  BSYNC.RECONVERGENT B1 ;  /* 0x0000000000017941 */ /* 0x000fea0003800200 */
.L_x_374:
[----:B------:R-:W-:-:S13]  /*1870*/  ISETP.LE.OR P0, PT, R41, R13, P0 ;  /* 0x0000000d2900720c */ /* 0x000fda0000703670 */
[----:B------:R-:W-:Y:S05]  /*1880*/  @!P0 BRA `(.L_x_370) ;  /* 0x0000000000348947 */ /* 0x000fea0003800000 */
[----:B------:R-:W-:-:S04]  /*1890*/  IMAD.WIDE R20, R41, 0x4, R20 ;  /* 0x0000000429147825 */ /* 0x000fc800078e0214 */
[----:B------:R-:W-:Y:S02]  /*18a0*/  IMAD.WIDE R24, R41, 0x4, R24 ;  /* 0x0000000429187825 */ /* 0x000fe400078e0218 */
[----:B------:R-:W2:Y:S04]  /*18b0*/  LDG.E.CONSTANT R20, desc[UR4][R20.64] ;  /* 0x0000000414147981 */ /* 0x000ea8000c1e9900 */
[----:B------:R-:W2:Y:S02]  /*18c0*/  LDG.E.CONSTANT R25, desc[UR4][R24.64] ;  /* 0x0000000418197981 */ /* 0x000ea4000c1e9900 */
        /* <DEDUP_REMOVED lines=9> */
.L_x_370:
[----:B------:R-:W-:Y:S05]  /*1960*/  BSYNC.RECONVERGENT B0 ;  /* 0x0000000000007941 */ /* 0x000fea0003800200 */
.L_x_369:
[----:B------:R-:W-:Y:S01]  /*1970*/  UMOV UR6, 0xffffffff ;  /* 0xffffffff00067882 */ /* 0x000fe20000000000 */
[C---:B-----5:R-:W-:Y:S02]  /*1980*/  LOP3.LUT R3, R9.reuse, 0x1f, RZ, 0xc0, !PT ;  /* 0x0000001f09037812 */ /* 0x060fe400078ec0ff */
[----:B------:R-:W-:Y:S02]  /*1990*/  LOP3.LUT P0, RZ, R9, 0x18, RZ, 0xc0, !PT ;  /* 0x0000001809ff7812 */ /* 0x000fe4000780c0ff */
[----:B------:R-:W-:Y:S01]  /*19a0*/  IADD3 R0, PT, PT, R10, R3, RZ ;  /* 0x000000030a007210 */ /* 0x000fe20007ffe0ff */
[----:B------:R-:W-:Y:S10]  /*19b0*/  BRA.DIV UR6, `(.L_x_376) ;  /* 0x0000000606cc7947 */ /* 0x000ff4000b800000 */
[----:B------:R-:W0:Y:S04]  /*19c0*/  SHFL.BFLY PT, R2, R45, 0x10, 0x1f ;  /* 0x0e001f002d027f89 */ /* 0x000e2800000e0000 */
[----:B------:R-:W1:Y:S04]  /*19d0*/  SHFL.BFLY PT, R20, R35, 0x10, 0x1f ;  /* 0x0e001f0023147f89 */ /* 0x000e6800000e0000 */
[----:B------:R-:W2:Y:S04]  /*19e0*/  SHFL.BFLY PT, R23, R36, 0x10, 0x1f ;  /* 0x0e001f0024177f89 */ /* 0x000ea800000e0000 */
[----:B------:R-:W3:Y:S04]  /*19f0*/  SHFL.BFLY PT, R4, R43, 0x10, 0x1f ;  /* 0x0e001f002b047f89 */ /* 0x000ee800000e0000 */
[----:B------:R-:W4:Y:S04]  /*1a00*/  SHFL.BFLY PT, R17, R38, 0x10, 0x1f ;  /* 0x0e001f0026117f89 */ /* 0x000f2800000e0000 */
[----:B------:R-:W5:Y:S04]  /*1a10*/  SHFL.BFLY PT, R26, R39, 0x10, 0x1f ;  /* 0x0e001f00271a7f89 */ /* 0x000f6800000e0000 */
[----:B------:R-:W5:Y:S01]  /*1a20*/  SHFL.BFLY PT, R27, R34, 0x10, 0x1f ;  /* 0x0e001f00221b7f89 */ /* 0x000f6200000e0000 */
[----:B0-----:R-:W-:-:S03]  /*1a30*/  FADD R3, R2, R45 ;  /* 0x0000002d02037221 */ /* 0x001fc60000000000 */
[----:B------:R-:W0:Y:S01]  /*1a40*/  SHFL.BFLY PT, R18, R37, 0x10, 0x1f ;  /* 0x0e001f0025127f89 */ /* 0x000e2200000e0000 */
[----:B-1----:R-:W-:Y:S01]  /*1a50*/  FADD R21, R20, R35 ;  /* 0x0000002314157221 */ /* 0x002fe20000000000 */
[----:B--2---:R-:W-:Y:S02]  /*1a60*/  FADD R24, R23, R36 ;  /* 0x0000002417187221 */ /* 0x004fe40000000000 */
[----:B------:R-:W1:Y:S01]  /*1a70*/  SHFL.BFLY PT, R2, R3, 0x8, 0x1f ;  /* 0x0d001f0003027f89 */ /* 0x000e6200000e0000 */
[----:B---3--:R-:W-:-:S03]  /*1a80*/  FADD R5, R4, R43 ;  /* 0x0000002b04057221 */ /* 0x008fc60000000000 */
[----:B------:R-:W2:Y:S01]  /*1a90*/  SHFL.BFLY PT, R20, R21, 0x8, 0x1f ;  /* 0x0d001f0015147f89 */ /* 0x000ea200000e0000 */
[----:B----4-:R-:W-:-:S03]  /*1aa0*/  FADD R17, R17, R38 ;  /* 0x0000002611117221 */ /* 0x010fc60000000000 */
[----:B------:R-:W3:Y:S01]  /*1ab0*/  SHFL.BFLY PT, R4, R5, 0x8, 0x1f ;  /* 0x0d001f0005047f89 */ /* 0x000ee200000e0000 */
[----:B-----5:R-:W-:-:S03]  /*1ac0*/  FADD R23, R26, R39 ;  /* 0x000000271a177221 */ /* 0x020fc60000000000 */
[----:B------:R-:W4:Y:S01]  /*1ad0*/  SHFL.BFLY PT, R16, R17, 0x8, 0x1f ;  /* 0x0d001f0011107f89 */ /* 0x000f2200000e0000 */
[----:B------:R-:W-:-:S03]  /*1ae0*/  FADD R26, R27, R34 ;  /* 0x000000221b1a7221 */ /* 0x000fc60000000000 */
[----:B------:R-:W5:Y:S01]  /*1af0*/  SHFL.BFLY PT, R25, R24, 0x8, 0x1f ;  /* 0x0d001f0018197f89 */ /* 0x000f6200000e0000 */
[----:B0-----:R-:W-:-:S03]  /*1b00*/  FADD R37, R18, R37 ;  /* 0x0000002512257221 */ /* 0x001fc60000000000 */
[----:B------:R-:W0:Y:S04]  /*1b10*/  SHFL.BFLY PT, R28, R23, 0x8, 0x1f ;  /* 0x0d001f00171c7f89 */ /* 0x000e2800000e0000 */
[----:B------:R-:W0:Y:S01]  /*1b20*/  SHFL.BFLY PT, R27, R26, 0x8, 0x1f ;  /* 0x0d001f001a1b7f89 */ /* 0x000e2200000e0000 */
[----:B-1----:R-:W-:-:S03]  /*1b30*/  FADD R2, R3, R2 ;  /* 0x0000000203027221 */ /* 0x002fc60000000000 */
[----:B------:R-:W1:Y:S01]  /*1b40*/  SHFL.BFLY PT, R18, R37, 0x8, 0x1f ;  /* 0x0d001f0025127f89 */ /* 0x000e6200000e0000 */
[----:B--2---:R-:W-:Y:S01]  /*1b50*/  FADD R19, R21, R20 ;  /* 0x0000001415137221 */ /* 0x004fe20000000000 */
[----:B---3--:R-:W-:Y:S01]  /*1b60*/  FADD R4, R5, R4 ;  /* 0x0000000405047221 */ /* 0x008fe20000000000 */
[----:B----4-:R-:W-:-:S04]  /*1b70*/  FADD R16, R17, R16 ;  /* 0x0000001011107221 */ /* 0x010fc80000000000 */
[----:B------:R-:W2:Y:S01]  /*1b80*/  SHFL.BFLY PT, R5, R4, 0x4, 0x1f ;  /* 0x0c801f0004057f89 */ /* 0x000ea200000e0000 */
[----:B-----5:R-:W-:-:S03]  /*1b90*/  FADD R20, R24, R25 ;  /* 0x0000001918147221 */ /* 0x020fc60000000000 */
[----:B------:R-:W3:Y:S01]  /*1ba0*/  SHFL.BFLY PT, R17, R2, 0x4, 0x1f ;  /* 0x0c801f0002117f89 */ /* 0x000ee200000e0000 */
[----:B0-----:R-:W-:-:S03]  /*1bb0*/  FADD R21, R23, R28 ;  /* 0x0000001c17157221 */ /* 0x001fc60000000000 */
[----:B------:R-:W0:Y:S01]  /*1bc0*/  SHFL.BFLY PT, R25, R16, 0x4, 0x1f ;  /* 0x0c801f0010197f89 */ /* 0x000e2200000e0000 */
[----:B------:R-:W-:-:S03]  /*1bd0*/  FADD R24, R26, R27 ;  /* 0x0000001b1a187221 */ /* 0x000fc60000000000 */
[----:B------:R-:W4:Y:S01]  /*1be0*/  SHFL.BFLY PT, R28, R19, 0x4, 0x1f ;  /* 0x0c801f00131c7f89 */ /* 0x000f2200000e0000 */
[----:B-1----:R-:W-:-:S03]  /*1bf0*/  FADD R37, R37, R18 ;  /* 0x0000001225257221 */ /* 0x002fc60000000000 */
[----:B------:R-:W1:Y:S04]  /*1c00*/  SHFL.BFLY PT, R29, R20, 0x4, 0x1f ;  /* 0x0c801f00141d7f89 */ /* 0x000e6800000e0000 */
[----:B------:R-:W5:Y:S04]  /*1c10*/  SHFL.BFLY PT, R26, R21, 0x4, 0x1f ;  /* 0x0c801f00151a7f89 */ /* 0x000f6800000e0000 */
[----:B------:R-:W5:Y:S01]  /*1c20*/  SHFL.BFLY PT, R23, R24, 0x4, 0x1f ;  /* 0x0c801f0018177f89 */ /* 0x000f6200000e0000 */
[----:B--2---:R-:W-:-:S03]  /*1c30*/  FADD R22, R4, R5 ;  /* 0x0000000504167221 */ /* 0x004fc60000000000 */
[----:B------:R-:W2:Y:S01]  /*1c40*/  SHFL.BFLY PT, R18, R37, 0x4, 0x1f ;  /* 0x0c801f0025127f89 */ /* 0x000ea200000e0000 */
[----:B---3--:R-:W-:Y:S01]  /*1c50*/  FADD R17, R2, R17 ;  /* 0x0000001102117221 */ /* 0x008fe20000000000 */
[----:B0-----:R-:W-:Y:S02]  /*1c60*/  FADD R25, R16, R25 ;  /* 0x0000001910197221 */ /* 0x001fe40000000000 */
[----:B------:R-:W0:Y:S01]  /*1c70*/  SHFL.BFLY PT, R5, R22, 0x2, 0x1f ;  /* 0x0c401f0016057f89 */ /* 0x000e2200000e0000 */
[----:B----4-:R-:W-:-:S03]  /*1c80*/  FADD R27, R19, R28 ;  /* 0x0000001c131b7221 */ /* 0x010fc60000000000 */
[----:B------:R-:W3:Y:S01]  /*1c90*/  SHFL.BFLY PT, R2, R17, 0x2, 0x1f ;  /* 0x0c401f0011027f89 */ /* 0x000ee200000e0000 */
[----:B-1----:R-:W-:-:S03]  /*1ca0*/  FADD R28, R20, R29 ;  /* 0x0000001d141c7221 */ /* 0x002fc60000000000 */
[----:B------:R-:W1:Y:S01]  /*1cb0*/  SHFL.BFLY PT, R16, R25, 0x2, 0x1f ;  /* 0x0c401f0019107f89 */ /* 0x000e6200000e0000 */
[----:B-----5:R-:W-:-:S03]  /*1cc0*/  FADD R26, R21, R26 ;  /* 0x0000001a151a7221 */ /* 0x020fc60000000000 */
[----:B------:R-:W4:Y:S01]  /*1cd0*/  SHFL.BFLY PT, R20, R27, 0x2, 0x1f ;  /* 0x0c401f001b147f89 */ /* 0x000f2200000e0000 */
[----:B------:R-:W-:-:S03]  /*1ce0*/  FADD R23, R24, R23 ;  /* 0x0000001718177221 */ /* 0x000fc60000000000 */
[----:B------:R-:W5:Y:S01]  /*1cf0*/  SHFL.BFLY PT, R21, R28, 0x2, 0x1f ;  /* 0x0c401f001c157f89 */ /* 0x000f6200000e0000 */
[----:B--2---:R-:W-:-:S03]  /*1d00*/  FADD R37, R37, R18 ;  /* 0x0000001225257221 */ /* 0x004fc60000000000 */
[----:B------:R-:W2:Y:S04]  /*1d10*/  SHFL.BFLY PT, R29, R26, 0x2, 0x1f ;  /* 0x0c401f001a1d7f89 */ /* 0x000ea800000e0000 */
[----:B------:R-:W2:Y:S01]  /*1d20*/  SHFL.BFLY PT, R24, R23, 0x2, 0x1f ;  /* 0x0c401f0017187f89 */ /* 0x000ea200000e0000 */
[----:B0-----:R-:W-:-:S03]  /*1d30*/  FADD R5, R22, R5 ;  /* 0x0000000516057221 */ /* 0x001fc60000000000 */
[----:B------:R-:W0:Y:S01]  /*1d40*/  SHFL.BFLY PT, R18, R37, 0x2, 0x1f ;  /* 0x0c401f0025127f89 */ /* 0x000e2200000e0000 */
[----:B---3--:R-:W-:Y:S01]  /*1d50*/  FADD R3, R17, R2 ;  /* 0x0000000211037221 */ /* 0x008fe20000000000 */
[----:B-1----:R-:W-:Y:S02]  /*1d60*/  FADD R17, R25, R16 ;  /* 0x0000001019117221 */ /* 0x002fe40000000000 */
[----:B------:R-:W1:Y:S01]  /*1d70*/  SHFL.BFLY PT, R4, R5, 0x1, 0x1f ;  /* 0x0c201f0005047f89 */ /* 0x000e6200000e0000 */
[----:B----4-:R-:W-:-:S03]  /*1d80*/  FADD R22, R27, R20 ;  /* 0x000000141b167221 */ /* 0x010fc60000000000 */
[----:B------:R-:W3:Y:S01]  /*1d90*/  SHFL.BFLY PT, R2, R3, 0x1, 0x1f ;  /* 0x0c201f0003027f89 */ /* 0x000ee200000e0000 */
[----:B-----5:R-:W-:-:S03]  /*1da0*/  FADD R25, R28, R21 ;  /* 0x000000151c197221 */ /* 0x020fc60000000000 */
[----:B------:R-:W4:Y:S01]  /*1db0*/  SHFL.BFLY PT, R16, R17, 0x1, 0x1f ;  /* 0x0c201f0011107f89 */ /* 0x000f2200000e0000 */
[----:B--2---:R-:W-:-:S03]  /*1dc0*/  FADD R36, R26, R29 ;  /* 0x0000001d1a247221 */ /* 0x004fc60000000000 */
[----:B------:R-:W2:Y:S01]  /*1dd0*/  SHFL.BFLY PT, R19, R22, 0x1, 0x1f ;  /* 0x0c201f0016137f89 */ /* 0x000ea200000e0000 */
[----:B------:R-:W-:-:S03]  /*1de0*/  FADD R24, R23, R24 ;  /* 0x0000001817187221 */ /* 0x000fc60000000000 */
[----:B------:R-:W5:Y:S01]  /*1df0*/  SHFL.BFLY PT, R20, R25, 0x1, 0x1f ;  /* 0x0c201f0019147f89 */ /* 0x000f6200000e0000 */
[----:B0-----:R-:W-:-:S03]  /*1e00*/  FADD R37, R37, R18 ;  /* 0x0000001225257221 */ /* 0x001fc60000000000 */
[----:B------:R-:W0:Y:S04]  /*1e10*/  SHFL.BFLY PT, R21, R36, 0x1, 0x1f ;  /* 0x0c201f0024157f89 */ /* 0x000e2800000e0000 */
[----:B------:R-:W0:Y:S01]  /*1e20*/  SHFL.BFLY PT, R23, R24, 0x1, 0x1f ;  /* 0x0c201f0018177f89 */ /* 0x000e2200000e0000 */
[----:B-1----:R-:W-:-:S03]  /*1e30*/  FADD R26, R5, R4 ;  /* 0x00000004051a7221 */ /* 0x002fc60000000000 */
[----:B------:R1:W1:Y:S01]  /*1e40*/  SHFL.BFLY PT, R18, R37, 0x1, 0x1f ;  /* 0x0c201f0025127f89 */ /* 0x00026200000e0000 */
[----:B---3--:R-:W-:Y:S01]  /*1e50*/  FADD R2, R3, R2 ;  /* 0x0000000203027221 */ /* 0x008fe20000000000 */
[----:B----4-:R-:W-:Y:S01]  /*1e60*/  FADD R16, R17, R16 ;  /* 0x0000001011107221 */ /* 0x010fe20000000000 */
[----:B--2---:R-:W-:Y:S01]  /*1e70*/  FADD R19, R22, R19 ;  /* 0x0000001316137221 */ /* 0x004fe20000000000 */
[----:B-----5:R-:W-:Y:S01]  /*1e80*/  FADD R20, R25, R20 ;  /* 0x0000001419147221 */ /* 0x020fe20000000000 */
[----:B0-----:R-:W-:Y:S01]  /*1e90*/  FADD R21, R36, R21 ;  /* 0x0000001524157221 */ /* 0x001fe20000000000 */
[----:B------:R-:W-:-:S07]  /*1ea0*/  FADD R23, R24, R23 ;  /* 0x0000001718177221 */ /* 0x000fce0000000000 */
.L_x_421:
[----:B------:R-:W-:Y:S01]  /*1eb0*/  ISETP.LT.U32.OR P0, PT, R13, R0, P0 ;  /* 0x000000000d00720c */ /* 0x000fe20000701470 */
[----:B------:R-:W-:Y:S01]  /*1ec0*/  BSSY.RECONVERGENT B0, `(.L_x_377) ;  /* 0x000001e000007945 */ /* 0x000fe20003800200 */
[----:B-1----:R-:W-:-:S11]  /*1ed0*/  FADD R18, R37, R18 ;  /* 0x0000001225127221 */ /* 0x002fd60000000000 */
[----:B------:R-:W-:Y:S05]  /*1ee0*/  @P0 BRA `(.L_x_378) ;  /* 0x00000000006c0947 */ /* 0x000fea0003800000 */
[----:B------:R-:W-:Y:S01]  /*1ef0*/  IMAD.SHL.U32 R3, R9, 0x4, RZ ;  /* 0x0000000409037824 */ /* 0x000fe200078e00ff */
[----:B------:R-:W0:Y:S01]  /*1f00*/  LDCU.64 UR6, c[0x0][0x380] ;  /* 0x00007000ff0677ac */ /* 0x000e220008000a00 */
[----:B------:R-:W-:-:S03]  /*1f10*/  IMAD R5, R13, R32, RZ ;  /* 0x000000200d057224 */ /* 0x000fc600078e02ff */
[----:B------:R-:W-:Y:S02]  /*1f20*/  LOP3.LUT R3, R3, 0x7c, RZ, 0xc0, !PT ;  /* 0x0000007c03037812 */ /* 0x000fe400078ec0ff */
[----:B------:R-:W-:Y:S02]  /*1f30*/  IADD3 R5, PT, PT, R14, R5, RZ ;  /* 0x000000050e057210 */ /* 0x000fe40007ffe0ff */
[C---:B------:R-:W-:Y:S02]  /*1f40*/  ISETP.EQ.AND P0, PT, R3.reuse, RZ, PT ;  /* 0x000000ff0300720c */ /* 0x040fe40003f02270 */
[C---:B------:R-:W-:Y:S02]  /*1f50*/  ISETP.EQ.AND P1, PT, R3.reuse, 0x4, PT ;  /* 0x000000040300780c */ /* 0x040fe40003f22270 */
[C---:B------:R-:W-:Y:S02]  /*1f60*/  ISETP.EQ.AND P2, PT, R3.reuse, 0x8, PT ;  /* 0x000000080300780c */ /* 0x040fe40003f42270 */
[----:B------:R-:W-:-:S07]  /*1f70*/  ISETP.EQ.AND P3, PT, R3, 0xc, PT ;  /* 0x0000000c0300780c */ /* 0x000fce0003f62270 */
[----:B------:R-:W-:Y:S02]  /*1f80*/  @P0 MOV R4, R2 ;  /* 0x0000000200040202 */ /* 0x000fe40000000f00 */
[C---:B------:R-:W-:Y:S02]  /*1f90*/  ISETP.EQ.AND P0, PT, R3.reuse, 0x10, PT ;  /* 0x000000100300780c */ /* 0x040fe40003f02270 */
[----:B------:R-:W-:Y:S02]  /*1fa0*/  @P1 MOV R4, R26 ;  /* 0x0000001a00041202 */ /* 0x000fe40000000f00 */
[C---:B------:R-:W-:Y:S02]  /*1fb0*/  ISETP.EQ.AND P1, PT, R3.reuse, 0x14, PT ;  /* 0x000000140300780c */ /* 0x040fe40003f22270 */
[----:B------:R-:W-:Y:S02]  /*1fc0*/  @P2 MOV R4, R16 ;  /* 0x0000001000042202 */ /* 0x000fe40000000f00 */
[----:B------:R-:W-:-:S02]  /*1fd0*/  ISETP.EQ.AND P2, PT, R3, 0x18, PT ;  /* 0x000000180300780c */ /* 0x000fc40003f42270 */
[----:B------:R-:W-:Y:S02]  /*1fe0*/  @P3 MOV R4, R19 ;  /* 0x0000001300043202 */ /* 0x000fe40000000f00 */
[----:B------:R-:W-:Y:S02]  /*1ff0*/  ISETP.EQ.AND P3, PT, R3, 0x1c, PT ;  /* 0x0000001c0300780c */ /* 0x000fe40003f62270 */
[----:B------:R-:W-:Y:S02]  /*2000*/  @P0 MOV R4, R20 ;  /* 0x0000001400040202 */ /* 0x000fe40000000f00 */
[----:B------:R-:W-:Y:S02]  /*2010*/  IADD3 R0, P0, PT, R0, R5, RZ ;  /* 0x0000000500007210 */ /* 0x000fe40007f1e0ff */
[----:B------:R-:W-:Y:S02]  /*2020*/  @P1 MOV R4, R21 ;  /* 0x0000001500041202 */ /* 0x000fe40000000f00 */
[----:B------:R-:W-:-:S02]  /*2030*/  IADD3.X R33, PT, PT, RZ, R33, RZ, P0, !PT ;  /* 0x00000021ff217210 */ /* 0x000fc400007fe4ff */
[----:B------:R-:W-:Y:S02]  /*2040*/  @P2 MOV R4, R23 ;  /* 0x0000001700042202 */ /* 0x000fe40000000f00 */
[----:B0-----:R-:W-:Y:S01]  /*2050*/  LEA R2, P0, R0, UR6, 0x2 ;  /* 0x0000000600027c11 */ /* 0x001fe2000f8010ff */
[----:B------:R-:W-:-:S03]  /*2060*/  @P3 IMAD.MOV.U32 R4, RZ, RZ, R18 ;  /* 0x000000ffff043224 */ /* 0x000fc600078e0012 */
[----:B------:R-:W-:Y:S01]  /*2070*/  LEA.HI.X R3, R0, UR7, R33, 0x2, P0 ;  /* 0x0000000700037c11 */ /* 0x000fe200080f1421 */
[----:B------:R-:W-:-:S05]  /*2080*/  FMUL R5, R11, R4 ;  /* 0x000000040b057220 */ /* 0x000fca0000400000 */
[----:B------:R0:W-:Y:S03]  /*2090*/  STG.E desc[UR4][R2.64], R5 ;  /* 0x0000000502007986 */ /* 0x0001e6000c101904 */
.L_x_378:
[----:B------:R-:W-:Y:S05]  /*20a0*/  BSYNC.RECONVERGENT B0 ;  /* 0x0000000000007941 */ /* 0x000fea0003800200 */
.L_x_377:
[----:B------:R-:W-:-:S04]  /*20b0*/  IADD3 R13, PT, PT, R13, 0x1, RZ ;  /* 0x000000010d0d7810 */ /* 0x000fc80007ffe0ff */
[----:B------:R-:W-:-:S13]  /*20c0*/  ISETP.NE.AND P0, PT, R13, R32, PT ;  /* 0x000000200d00720c */ /* 0x000fda0003f05270 */
[----:B------:R-:W-:Y:S05]  /*20d0*/  @P0 BRA `(.L_x_379) ;  /* 0xffffffe400080947 */ /* 0x000fea000383ffff */
[----:B------:R-:W-:Y:S05]  /*20e0*/  EXIT ;  /* 0x000000000000794d */ /* 0x000fea0003800000 */
.L_x_376:
[----:B------:R-:W-:Y:S01]  /*20f0*/  HFMA2 R8, -RZ, RZ, 0, 9.5367431640625e-07 ;  /* 0x00000010ff087431 */ /* 0x000fe200000001ff */
[----:B------:R-:W-:Y:S01]  /*2100*/  BSSY B0, `(.L_x_380) ;  /* 0x0000006000007945 */ /* 0x000fe20003800000 */
[----:B------:R-:W-:Y:S02]  /*2110*/  MOV R7, 0x1f ;  /* 0x0000001f00077802 */ /* 0x000fe40000000f00 */
[----:B------:R-:W-:-:S07]  /*2120*/  MOV R6, 0xffffffff ;  /* 0xffffffff00067802 */ /* 0x000fce0000000f00 */
[----:B------:R-:W-:Y:S05]  /*2130*/  WARPSYNC.COLLECTIVE R6, `(.L_x_381) ;  /* 0x0000000006087348 */ /* 0x000fea0003c00000 */
[----:B------:R0:W1:Y:S02]  /*2140*/  SHFL.BFLY P1, R18, R45, R8, R7 ;  /* 0x0c0000082d127389 */ /* 0x0000640000020007 */
[----:B01----:R-:W-:Y:S05]  /*2150*/  ENDCOLLECTIVE ;  /* 0x000000000000791b */ /* 0x003fea0003800000 */
.L_x_381:
[----:B------:R-:W-:Y:S05]  /*2160*/  BSYNC B0 ;  /* 0x0000000000007941 */ /* 0x000fea0003800000 */
.L_x_380:
[----:B------:R-:W-:Y:S01]  /*2170*/  MOV R2, R18 ;  /* 0x0000001200027202 */ /* 0x000fe20000000f00 */
[----:B------:R-:W-:Y:S01]  /*2180*/  HFMA2 R8, -RZ, RZ, 0, 4.76837158203125e-07 ;  /* 0x00000008ff087431 */ /* 0x000fe200000001ff */
[----:B------:R-:W-:Y:S02]  /*2190*/  MOV R7, 0x1f ;  /* 0x0000001f00077802 */ /* 0x000fe40000000f00 */
[----:B------:R-:W-:Y:S01]  /*21a0*/  MOV R6, 0xffffffff ;  /* 0xffffffff00067802 */ /* 0x000fe20000000f00 */
[----:B------:R-:W-:-:S05]  /*21b0*/  FADD R3, R2, R45 ;  /* 0x0000002d02037221 */ /* 0x000fca0000000000 */
[----:B------:R-:W-:-:S07]  /*21c0*/  MOV R45, R3 ;  /* 0x00000003002d7202 */ /* 0x000fce0000000f00 */
[----:B------:R-:W-:Y:S05]  /*21d0*/  WARPSYNC.COLLECTIVE R6, `(.L_x_382) ;  /* 0x0000000006087348 */ /* 0x000fea0003c00000 */
[----:B------:R0:W1:Y:S02]  /*21e0*/  SHFL.BFLY P1, R18, R45, R8, R7 ;  /* 0x0c0000082d127389 */ /* 0x0000640000020007 */
[----:B01----:R-:W-:Y:S05]  /*21f0*/  ENDCOLLECTIVE ;  /* 0x000000000000791b */ /* 0x003fea0003800000 */
.L_x_382:
[----:B------:R-:W-:Y:S02]  /*2200*/  HFMA2 R8, -RZ, RZ, 0, 2.384185791015625e-07 ;  /* 0x00000004ff087431 */ /* 0x000fe400000001ff */
[----:B------:R-:W-:-:S04]  /*2210*/  IMAD.MOV.U32 R2, RZ, RZ, R18 ;  /* 0x000000ffff027224 */ /* 0x000fc800078e0012 */
[----:B------:R-:W-:-:S05]  /*2220*/  FADD R2, R3, R2 ;  /* 0x0000000203027221 */ /* 0x000fca0000000000 */
[----:B------:R-:W-:-:S07]  /*2230*/  MOV R45, R2 ;  /* 0x00000002002d7202 */ /* 0x000fce0000000f00 */
[----:B------:R-:W-:Y:S05]  /*2240*/  WARPSYNC.COLLECTIVE R6, `(.L_x_383) ;  /* 0x0000000006087348 */ /* 0x000fea0003c00000 */
[----:B------:R0:W1:Y:S02]  /*2250*/  SHFL.BFLY P1, R18, R45, R8, R7 ;  /* 0x0c0000082d127389 */ /* 0x0000640000020007 */
[----:B01----:R-:W-:Y:S05]  /*2260*/  ENDCOLLECTIVE ;  /* 0x000000000000791b */ /* 0x003fea0003800000 */
.L_x_383:
[----:B------:R-:W-:Y:S01]  /*2270*/  HFMA2 R8, -RZ, RZ, 0, 1.1920928955078125e-07 ;  /* 0x00000002ff087431 */ /* 0x000fe200000001ff */
[----:B------:R-:W-:-:S05]  /*2280*/  MOV R17, R18 ;  /* 0x0000001200117202 */ /* 0x000fca0000000f00 */
[----:B------:R-:W-:-:S05]  /*2290*/  FADD R17, R2, R17 ;  /* 0x0000001102117221 */ /* 0x000fca0000000000 */
[----:B------:R-:W-:-:S07]  /*22a0*/  MOV R45, R17 ;  /* 0x00000011002d7202 */ /* 0x000fce0000000f00 */
[----:B------:R-:W-:Y:S05]  /*22b0*/  WARPSYNC.COLLECTIVE R6, `(.L_x_384) ;  /* 0x0000000006087348 */ /* 0x000fea0003c00000 */
[----:B------:R0:W1:Y:S02]  /*22c0*/  SHFL.BFLY P1, R18, R45, R8, R7 ;  /* 0x0c0000082d127389 */ /* 0x0000640000020007 */
[----:B01----:R-:W-:Y:S05]  /*22d0*/  ENDCOLLECTIVE ;  /* 0x000000000000791b */ /* 0x003fea0003800000 */
.L_x_384:
[----:B------:R-:W-:Y:S01]  /*22e0*/  HFMA2 R8, -RZ, RZ, 0, 5.9604644775390625e-08 ;  /* 0x00000001ff087431 */ /* 0x000fe200000001ff */
[----:B------:R-:W-:-:S05]  /*22f0*/  MOV R2, R18 ;  /* 0x0000001200027202 */ /* 0x000fca0000000f00 */
[----:B------:R-:W-:-:S05]  /*2300*/  FADD R3, R17, R2 ;  /* 0x0000000211037221 */ /* 0x000fca0000000000 */
[----:B------:R-:W-:-:S07]  /*2310*/  MOV R45, R3 ;  /* 0x00000003002d7202 */ /* 0x000fce0000000f00 */
[----:B------:R-:W-:Y:S05]  /*2320*/  WARPSYNC.COLLECTIVE R6, `(.L_x_385) ;  /* 0x0000000006087348 */ /* 0x000fea0003c00000 */
[----:B------:R0:W1:Y:S02]  /*2330*/  SHFL.BFLY P1, R18, R45, R8, R7 ;  /* 0x0c0000082d127389 */ /* 0x0000640000020007 */
[----:B01----:R-:W-:Y:S05]  /*2340*/  ENDCOLLECTIVE ;  /* 0x000000000000791b */ /* 0x003fea0003800000 */
.L_x_385:
[----:B------:R-:W-:Y:S02]  /*2350*/  HFMA2 R8, -RZ, RZ, 0, 9.5367431640625e-07 ;  /* 0x00000010ff087431 */ /* 0x000fe400000001ff */
[----:B------:R-:W-:Y:S01]  /*2360*/  IMAD.MOV.U32 R45, RZ, RZ, R43 ;  /* 0x000000ffff2d7224 */ /* 0x000fe200078e002b */
[----:B------:R-:W-:-:S07]  /*2370*/  MOV R2, R18 ;  /* 0x0000001200027202 */ /* 0x000fce0000000f00 */
[----:B------:R-:W-:Y:S05]  /*2380*/  WARPSYNC.COLLECTIVE R6, `(.L_x_386) ;  /* 0x0000000006087348 */ /* 0x000fea0003c00000 */
[----:B------:R0:W1:Y:S02]  /*2390*/  SHFL.BFLY P1, R18, R45, R8, R7 ;  /* 0x0c0000082d127389 */ /* 0x0000640000020007 */
[----:B01----:R-:W-:Y:S05]  /*23a0*/  ENDCOLLECTIVE ;  /* 0x000000000000791b */ /* 0x003fea0003800000 */
.L_x_386:
[----:B------:R-:W-:Y:S01]  /*23b0*/  FADD R2, R3, R2 ;  /* 0x0000000203027221 */ /* 0x000fe20000000000 */
[----:B------:R-:W-:Y:S01]  /*23c0*/  HFMA2 R8, -RZ, RZ, 0, 4.76837158203125e-07 ;  /* 0x00000008ff087431 */ /* 0x000fe200000001ff */
[----:B------:R-:W-:-:S05]  /*23d0*/  MOV R4, R18 ;  /* 0x0000001200047202 */ /* 0x000fca0000000f00 */
[----:B------:R-:W-:-:S05]  /*23e0*/  FADD R5, R4, R43 ;  /* 0x0000002b04057221 */ /* 0x000fca0000000000 */
[----:B------:R-:W-:-:S07]  /*23f0*/  MOV R45, R5 ;  /* 0x00000005002d7202 */ /* 0x000fce0000000f00 */
[----:B------:R-:W-:Y:S05]  /*2400*/  WARPSYNC.COLLECTIVE R6, `(.L_x_387) ;  /* 0x0000000006087348 */ /* 0x000fea0003c00000 */
[----:B------:R0:W1:Y:S02]  /*2410*/  SHFL.BFLY P1, R18, R45, R8, R7 ;  /* 0x0c0000082d127389 */ /* 0x0000640000020007 */
[----:B01----:R-:W-:Y:S05]  /*2420*/  ENDCOLLECTIVE ;  /* 0x000000000000791b */ /* 0x003fea0003800000 */
.L_x_387:
[----:B------:R-:W-:Y:S01]  /*2430*/  HFMA2 R8, -RZ, RZ, 0, 2.384185791015625e-07 ;  /* 0x00000004ff087431 */ /* 0x000fe200000001ff */
[----:B------:R-:W-:-:S05]  /*2440*/  MOV R4, R18 ;  /* 0x0000001200047202 */ /* 0x000fca0000000f00 */
[----:B------:R-:W-:-:S05]  /*2450*/  FADD R4, R5, R4 ;  /* 0x0000000405047221 */ /* 0x000fca0000000000 */
[----:B------:R-:W-:-:S07]  /*2460*/  MOV R45, R4 ;  /* 0x00000004002d7202 */ /* 0x000fce0000000f00 */
[----:B------:R-:W-:Y:S05]  /*2470*/  WARPSYNC.COLLECTIVE R6, `(.L_x_388) ;  /* 0x0000000006087348 */ /* 0x000fea0003c00000 */
[----:B------:R0:W1:Y:S02]  /*2480*/  SHFL.BFLY P1, R18, R45, R8, R7 ;  /* 0x0c0000082d127389 */ /* 0x0000640000020007 */
[----:B01----:R-:W-:Y:S05]  /*2490*/  ENDCOLLECTIVE ;  /* 0x000000000000791b */ /* 0x003fea0003800000 */
.L_x_388:
[----:B------:R-:W-:Y:S01]  /*24a0*/  IMAD.MOV.U32 R8, RZ, RZ, 0x2 ;  /* 0x00000002ff087424 */ /* 0x000fe200078e00ff */
[----:B------:R-:W-:-:S05]  /*24b0*/  MOV R5, R18 ;  /* 0x0000001200057202 */ /* 0x000fca0000000f00 */
[----:B------:R-:W-:-:S05]  /*24c0*/  FADD R22, R4, R5 ;  /* 0x0000000504167221 */ /* 0x000fca0000000000 */
[----:B------:R-:W-:-:S07]  /*24d0*/  MOV R45, R22 ;  /* 0x00000016002d7202 */ /* 0x000fce0000000f00 */
[----:B------:R-:W-:Y:S05]  /*24e0*/  WARPSYNC.COLLECTIVE R6, `(.L_x_389) ;  /* 0x0000000006087348 */ /* 0x000fea0003c00000 */
[----:B------:R0:W1:Y:S02]  /*24f0*/  SHFL.BFLY P1, R18, R45, R8, R7 ;  /* 0x0c0000082d127389 */ /* 0x0000640000020007 */
[----:B01----:R-:W-:Y:S05]  /*2500*/  ENDCOLLECTIVE ;  /* 0x000000000000791b */ /* 0x003fea0003800000 */
.L_x_389:
[----:B------:R-:W-:Y:S01]  /*2510*/  HFMA2 R8, -RZ, RZ, 0, 5.9604644775390625e-08 ;  /* 0x00000001ff087431 */ /* 0x000fe200000001ff */
[----:B------:R-:W-:-:S05]  /*2520*/  MOV R5, R18 ;  /* 0x0000001200057202 */ /* 0x000fca0000000f00 */
[----:B------:R-:W-:-:S05]  /*2530*/  FADD R5, R22, R5 ;  /* 0x0000000516057221 */ /* 0x000fca0000000000 */
[----:B------:R-:W-:-:S07]  /*2540*/  MOV R45, R5 ;  /* 0x00000005002d7202 */ /* 0x000fce0000000f00 */
[----:B------:R-:W-:Y:S05]  /*2550*/  WARPSYNC.COLLECTIVE R6, `(.L_x_390) ;  /* 0x0000000006087348 */ /* 0x000fea0003c00000 */
[----:B------:R0:W1:Y:S02]  /*2560*/  SHFL.BFLY P1, R18, R45, R8, R7 ;  /* 0x0c0000082d127389 */ /* 0x0000640000020007 */
[----:B01----:R-:W-:Y:S05]  /*2570*/  ENDCOLLECTIVE ;  /* 0x000000000000791b */ /* 0x003fea0003800000 */
.L_x_390:
[----:B------:R-:W-:Y:S01]  /*2580*/  HFMA2 R8, -RZ, RZ, 0, 9.5367431640625e-07 ;  /* 0x00000010ff087431 */ /* 0x000fe200000001ff */
[----:B------:R-:W-:Y:S02]  /*2590*/  MOV R45, R38 ;  /* 0x00000026002d7202 */ /* 0x000fe40000000f00 */
[----:B------:R-:W-:-:S07]  /*25a0*/  MOV R4, R18 ;  /* 0x0000001200047202 */ /* 0x000fce0000000f00 */
[----:B------:R-:W-:Y:S05]  /*25b0*/  WARPSYNC.COLLECTIVE R6, `(.L_x_391) ;  /* 0x0000000006087348 */ /* 0x000fea0003c00000 */
[----:B------:R0:W1:Y:S02]  /*25c0*/  SHFL.BFLY P1, R18, R45, R8, R7 ;  /* 0x0c0000082d127389 */ /* 0x0000640000020007 */
[----:B01----:R-:W-:Y:S05]  /*25d0*/  ENDCOLLECTIVE ;  /* 0x000000000000791b */ /* 0x003fea0003800000 */
.L_x_391:
[----:B------:R-:W-:Y:S01]  /*25e0*/  HFMA2 R8, -RZ, RZ, 0, 4.76837158203125e-07 ;  /* 0x00000008ff087431 */ /* 0x000fe200000001ff */
[----:B------:R-:W-:-:S05]  /*25f0*/  MOV R17, R18 ;  /* 0x0000001200117202 */ /* 0x000fca0000000f00 */
[----:B------:R-:W-:-:S05]  /*2600*/  FADD R17, R17, R38 ;  /* 0x0000002611117221 */ /* 0x000fca0000000000 */
[----:B------:R-:W-:-:S07]  /*2610*/  MOV R45, R17 ;  /* 0x00000011002d7202 */ /* 0x000fce0000000f00 */
[----:B------:R-:W-:Y:S05]  /*2620*/  WARPSYNC.COLLECTIVE R6, `(.L_x_392) ;  /* 0x0000000006087348 */ /* 0x000fea0003c00000 */
[----:B------:R0:W1:Y:S02]  /*2630*/  SHFL.BFLY P1, R18, R45, R8, R7 ;  /* 0x0c0000082d127389 */ /* 0x0000640000020007 */
[----:B01----:R-:W-:Y:S05]  /*2640*/  ENDCOLLECTIVE ;  /* 0x000000000000791b */ /* 0x003fea0003800000 */
.L_x_392:
[----:B------:R-:W-:Y:S02]  /*2650*/  HFMA2 R8, -RZ, RZ, 0, 2.384185791015625e-07 ;  /* 0x00000004ff087431 */ /* 0x000fe400000001ff */
[----:B------:R-:W-:-:S04]  /*2660*/  IMAD.MOV.U32 R16, RZ, RZ, R18 ;  /* 0x000000ffff107224 */ /* 0x000fc800078e0012 */
[----:B------:R-:W-:-:S05]  /*2670*/  FADD R16, R17, R16 ;  /* 0x0000001011107221 */ /* 0x000fca0000000000 */
[----:B------:R-:W-:-:S07]  /*2680*/  MOV R45, R16 ;  /* 0x00000010002d7202 */ /* 0x000fce0000000f00 */
[----:B------:R-:W-:Y:S05]  /*2690*/  WARPSYNC.COLLECTIVE R6, `(.L_x_393) ;  /* 0x0000000006087348 */ /* 0x000fea0003c00000 */
[----:B------:R0:W1:Y:S02]  /*26a0*/  SHFL.BFLY P1, R18, R45, R8, R7 ;  /* 0x0c0000082d127389 */ /* 0x0000640000020007 */
[----:B01----:R-:W-:Y:S05]  /*26b0*/  ENDCOLLECTIVE ;  /* 0x000000000000791b */ /* 0x003fea0003800000 */
.L_x_393:
[----:B------:R-:W-:Y:S01]  /*26c0*/  HFMA2 R8, -RZ, RZ, 0, 1.1920928955078125e-07 ;  /* 0x00000002ff087431 */ /* 0x000fe200000001ff */
[----:B------:R-:W-:-:S05]  /*26d0*/  MOV R25, R18 ;  /* 0x0000001200197202 */ /* 0x000fca0000000f00 */
[----:B------:R-:W-:-:S05]  /*26e0*/  FADD R25, R16, R25 ;  /* 0x0000001910197221 */ /* 0x000fca0000000000 */
[----:B------:R-:W-:-:S07]  /*26f0*/  MOV R45, R25 ;  /* 0x00000019002d7202 */ /* 0x000fce0000000f00 */
[----:B------:R-:W-:Y:S05]  /*2700*/  WARPSYNC.COLLECTIVE R6, `(.L_x_394) ;  /* 0x0000000006087348 */ /* 0x000fea0003c00000 */
[----:B------:R0:W1:Y:S02]  /*2710*/  SHFL.BFLY P1, R18, R45, R8, R7 ;  /* 0x0c0000082d127389 */ /* 0x0000640000020007 */
[----:B01----:R-:W-:Y:S05]  /*2720*/  ENDCOLLECTIVE ;  /* 0x000000000000791b */ /* 0x003fea0003800000 */
.L_x_394:
[----:B------:R-:W-:Y:S01]  /*2730*/  HFMA2 R8, -RZ, RZ, 0, 5.9604644775390625e-08 ;  /* 0x00000001ff087431 */ /* 0x000fe200000001ff */
[----:B------:R-:W-:-:S05]  /*2740*/  MOV R16, R18 ;  /* 0x0000001200107202 */ /* 0x000fca0000000f00 */
[----:B------:R-:W-:-:S05]  /*2750*/  FADD R17, R25, R16 ;  /* 0x0000001019117221 */ /* 0x000fca0000000000 */
[----:B------:R-:W-:-:S07]  /*2760*/  MOV R45, R17 ;  /* 0x00000011002d7202 */ /* 0x000fce0000000f00 */
[----:B------:R-:W-:Y:S05]  /*2770*/  WARPSYNC.COLLECTIVE R6, `(.L_x_395) ;  /* 0x0000000006087348 */ /* 0x000fea0003c00000 */
[----:B------:R0:W1:Y:S02]  /*2780*/  SHFL.BFLY P1, R18, R45, R8, R7 ;  /* 0x0c0000082d127389 */ /* 0x0000640000020007 */
[----:B01----:R-:W-:Y:S05]  /*2790*/  ENDCOLLECTIVE ;  /* 0x000000000000791b */ /* 0x003fea0003800000 */
.L_x_395:
[----:B------:R-:W-:Y:S01]  /*27a0*/  MOV R45, R35 ;  /* 0x00000023002d7202 */ /* 0x000fe20000000f00 */
[----:B------:R-:W-:Y:S01]  /*27b0*/  IMAD.MOV.U32 R8, RZ, RZ, 0x10 ;  /* 0x00000010ff087424 */ /* 0x000fe200078e00ff */
[----:B------:R-:W-:-:S07]  /*27c0*/  MOV R16, R18 ;  /* 0x0000001200107202 */ /* 0x000fce0000000f00 */
[----:B------:R-:W-:Y:S05]  /*27d0*/  WARPSYNC.COLLECTIVE R6, `(.L_x_396) ;  /* 0x0000000006087348 */ /* 0x000fea0003c00000 */
[----:B------:R0:W1:Y:S02]  /*27e0*/  SHFL.BFLY P1, R18, R45, R8, R7 ;  /* 0x0c0000082d127389 */ /* 0x0000640000020007 */
[----:B01----:R-:W-:Y:S05]  /*27f0*/  ENDCOLLECTIVE ;  /* 0x000000000000791b */ /* 0x003fea0003800000 */
.L_x_396:
        /* <DEDUP_REMOVED lines=8> */
.L_x_397:
[----:B------:R-:W-:Y:S01]  /*2880*/  HFMA2 R8, -RZ, RZ, 0, 2.384185791015625e-07 ;  /* 0x00000004ff087431 */ /* 0x000fe200000001ff */
[----:B------:R-:W-:-:S05]  /*2890*/  MOV R20, R18 ;  /* 0x0000001200147202 */ /* 0x000fca0000000f00 */
[----:B------:R-:W-:-:S05]  /*28a0*/  FADD R19, R21, R20 ;  /* 0x0000001415137221 */ /* 0x000fca0000000000 */
[----:B------:R-:W-:-:S07]  /*28b0*/  MOV R45, R19 ;  /* 0x00000013002d7202 */ /* 0x000fce0000000f00 */
[----:B------:R-:W-:Y:S05]  /*28c0*/  WARPSYNC.COLLECTIVE R6, `(.L_x_398) ;  /* 0x0000000006087348 */ /* 0x000fea0003c00000 */
[----:B------:R0:W1:Y:S02]  /*28d0*/  SHFL.BFLY P1, R18, R45, R8, R7 ;  /* 0x0c0000082d127389 */ /* 0x0000640000020007 */
[----:B01----:R-:W-:Y:S05]  /*28e0*/  ENDCOLLECTIVE ;  /* 0x000000000000791b */ /* 0x003fea0003800000 */
.L_x_398:
[----:B------:R-:W-:Y:S01]  /*28f0*/  HFMA2 R8, -RZ, RZ, 0, 1.1920928955078125e-07 ;  /* 0x00000002ff087431 */ /* 0x000fe200000001ff */
[----:B------:R-:W-:-:S05]  /*2900*/  MOV R28, R18 ;  /* 0x00000012001c7202 */ /* 0x000fca0000000f00 */
[----:B------:R-:W-:-:S05]  /*2910*/  FADD R27, R19, R28 ;  /* 0x0000001c131b7221 */ /* 0x000fca0000000000 */
[----:B------:R-:W-:-:S07]  /*2920*/  MOV R45, R27 ;  /* 0x0000001b002d7202 */ /* 0x000fce0000000f00 */
[----:B------:R-:W-:Y:S05]  /*2930*/  WARPSYNC.COLLECTIVE R6, `(.L_x_399) ;  /* 0x0000000006087348 */ /* 0x000fea0003c00000 */
[----:B------:R0:W1:Y:S02]  /*2940*/  SHFL.BFLY P1, R18, R45, R8, R7 ;  /* 0x0c0000082d127389 */ /* 0x0000640000020007 */
[----:B01----:R-:W-:Y:S05]  /*2950*/  ENDCOLLECTIVE ;  /* 0x000000000000791b */ /* 0x003fea0003800000 */
.L_x_399:
[----:B------:R-:W-:Y:S01]  /*2960*/  HFMA2 R8, -RZ, RZ, 0, 5.9604644775390625e-08 ;  /* 0x00000001ff087431 */ /* 0x000fe200000001ff */
[----:B------:R-:W-:-:S05]  /*2970*/  MOV R20, R18 ;  /* 0x0000001200147202 */ /* 0x000fca0000000f00 */
[----:B------:R-:W-:-:S04]  /*2980*/  FADD R22, R27, R20 ;  /* 0x000000141b167221 */ /* 0x000fc80000000000 */
[----:B------:R-:W-:-:S07]  /*2990*/  IMAD.MOV.U32 R45, RZ, RZ, R22 ;  /* 0x000000ffff2d7224 */ /* 0x000fce00078e0016 */
[----:B------:R-:W-:Y:S05]  /*29a0*/  WARPSYNC.COLLECTIVE R6, `(.L_x_400) ;  /* 0x0000000006087348 */ /* 0x000fea0003c00000 */
[----:B------:R0:W1:Y:S02]  /*29b0*/  SHFL.BFLY P1, R18, R45, R8, R7 ;  /* 0x0c0000082d127389 */ /* 0x0000640000020007 */
[----:B01----:R-:W-:Y:S05]  /*29c0*/  ENDCOLLECTIVE ;  /* 0x000000000000791b */ /* 0x003fea0003800000 */
.L_x_400:
[----:B------:R-:W-:Y:S01]  /*29d0*/  HFMA2 R8, -RZ, RZ, 0, 9.5367431640625e-07 ;  /* 0x00000010ff087431 */ /* 0x000fe200000001ff */
[----:B------:R-:W-:Y:S02]  /*29e0*/  MOV R45, R36 ;  /* 0x00000024002d7202 */ /* 0x000fe40000000f00 */
[----:B------:R-:W-:-:S07]  /*29f0*/  MOV R19, R18 ;  /* 0x0000001200137202 */ /* 0x000fce0000000f00 */
[----:B------:R-:W-:Y:S05]  /*2a00*/  WARPSYNC.COLLECTIVE R6, `(.L_x_401) ;  /* 0x0000000006087348 */ /* 0x000fea0003c00000 */
[----:B------:R0:W1:Y:S02]  /*2a10*/  SHFL.BFLY P1, R18, R45, R8, R7 ;  /* 0x0c0000082d127389 */ /* 0x0000640000020007 */
[----:B01----:R-:W-:Y:S05]  /*2a20*/  ENDCOLLECTIVE ;  /* 0x000000000000791b */ /* 0x003fea0003800000 */
.L_x_401:
        /* <DEDUP_REMOVED lines=8> */
.L_x_402:
[----:B------:R-:W-:Y:S01]  /*2ab0*/  HFMA2 R8, -RZ, RZ, 0, 2.384185791015625e-07 ;  /* 0x00000004ff087431 */ /* 0x000fe200000001ff */
[----:B------:R-:W-:-:S05]  /*2ac0*/  MOV R25, R18 ;  /* 0x0000001200197202 */ /* 0x000fca0000000f00 */
[----:B------:R-:W-:-:S05]  /*2ad0*/  FADD R20, R24, R25 ;  /* 0x0000001918147221 */ /* 0x000fca0000000000 */
[----:B------:R-:W-:-:S07]  /*2ae0*/  MOV R45, R20 ;  /* 0x00000014002d7202 */ /* 0x000fce0000000f00 */
[----:B------:R-:W-:Y:S05]  /*2af0*/  WARPSYNC.COLLECTIVE R6, `(.L_x_403) ;  /* 0x0000000006087348 */ /* 0x000fea0003c00000 */
[----:B------:R0:W1:Y:S02]  /*2b00*/  SHFL.BFLY P1, R18, R45, R8, R7 ;  /* 0x0c0000082d127389 */ /* 0x0000640000020007 */
[----:B01----:R-:W-:Y:S05]  /*2b10*/  ENDCOLLECTIVE ;  /* 0x000000000000791b */ /* 0x003fea0003800000 */
.L_x_403:
[----:B------:R-:W-:Y:S02]  /*2b20*/  HFMA2 R8, -RZ, RZ, 0, 1.1920928955078125e-07 ;  /* 0x00000002ff087431 */ /* 0x000fe400000001ff */
[----:B------:R-:W-:-:S04]  /*2b30*/  IMAD.MOV.U32 R29, RZ, RZ, R18 ;  /* 0x000000ffff1d7224 */ /* 0x000fc800078e0012 */
[----:B------:R-:W-:-:S05]  /*2b40*/  FADD R28, R20, R29 ;  /* 0x0000001d141c7221 */ /* 0x000fca0000000000 */
[----:B------:R-:W-:-:S07]  /*2b50*/  MOV R45, R28 ;  /* 0x0000001c002d7202 */ /* 0x000fce0000000f00 */
[----:B------:R-:W-:Y:S05]  /*2b60*/  WARPSYNC.COLLECTIVE R6, `(.L_x_404) ;  /* 0x0000000006087348 */ /* 0x000fea0003c00000 */
[----:B------:R0:W1:Y:S02]  /*2b70*/  SHFL.BFLY P1, R18, R45, R8, R7 ;  /* 0x0c0000082d127389 */ /* 0x0000640000020007 */
[----:B01----:R-:W-:Y:S05]  /*2b80*/  ENDCOLLECTIVE ;  /* 0x000000000000791b */ /* 0x003fea0003800000 */
.L_x_404:
[----:B------:R-:W-:Y:S01]  /*2b90*/  HFMA2 R8, -RZ, RZ, 0, 5.9604644775390625e-08 ;  /* 0x00000001ff087431 */ /* 0x000fe200000001ff */
[----:B------:R-:W-:-:S05]  /*2ba0*/  MOV R21, R18 ;  /* 0x0000001200157202 */ /* 0x000fca0000000f00 */
[----:B------:R-:W-:-:S05]  /*2bb0*/  FADD R25, R28, R21 ;  /* 0x000000151c197221 */ /* 0x000fca0000000000 */
[----:B------:R-:W-:-:S07]  /*2bc0*/  MOV R45, R25 ;  /* 0x00000019002d7202 */ /* 0x000fce0000000f00 */
[----:B------:R-:W-:Y:S05]  /*2bd0*/  WARPSYNC.COLLECTIVE R6, `(.L_x_405) ;  /* 0x0000000006087348 */ /* 0x000fea0003c00000 */
[----:B------:R0:W1:Y:S02]  /*2be0*/  SHFL.BFLY P1, R18, R45, R8, R7 ;  /* 0x0c0000082d127389 */ /* 0x0000640000020007 */
[----:B01----:R-:W-:Y:S05]  /*2bf0*/  ENDCOLLECTIVE ;  /* 0x000000000000791b */ /* 0x003fea0003800000 */
.L_x_405:
[----:B------:R-:W-:Y:S01]  /*2c00*/  HFMA2 R8, -RZ, RZ, 0, 9.5367431640625e-07 ;  /* 0x00000010ff087431 */ /* 0x000fe200000001ff */
[----:B------:R-:W-:Y:S02]  /*2c10*/  MOV R45, R39 ;  /* 0x00000027002d7202 */ /* 0x000fe40000000f00 */
[----:B------:R-:W-:-:S07]  /*2c20*/  MOV R20, R18 ;  /* 0x0000001200147202 */ /* 0x000fce0000000f00 */
[----:B------:R-:W-:Y:S05]  /*2c30*/  WARPSYNC.COLLECTIVE R6, `(.L_x_406) ;  /* 0x0000000006087348 */ /* 0x000fea0003c00000 */
[----:B------:R0:W1:Y:S02]  /*2c40*/  SHFL.BFLY P1, R18, R45, R8, R7 ;  /* 0x0c0000082d127389 */ /* 0x0000640000020007 */
[----:B01----:R-:W-:Y:S05]  /*2c50*/  ENDCOLLECTIVE ;  /* 0x000000000000791b */ /* 0x003fea0003800000 */
.L_x_406:
        /* <DEDUP_REMOVED lines=8> */
.L_x_407:
[----:B------:R-:W-:Y:S01]  /*2ce0*/  HFMA2 R8, -RZ, RZ, 0, 2.384185791015625e-07 ;  /* 0x00000004ff087431 */ /* 0x000fe200000001ff */
[----:B------:R-:W-:-:S05]  /*2cf0*/  MOV R28, R18 ;  /* 0x00000012001c7202 */ /* 0x000fca0000000f00 */
[----:B------:R-:W-:-:S05]  /*2d00*/  FADD R21, R23, R28 ;  /* 0x0000001c17157221 */ /* 0x000fca0000000000 */
[----:B------:R-:W-:-:S07]  /*2d10*/  MOV R45, R21 ;  /* 0x00000015002d7202 */ /* 0x000fce0000000f00 */
[----:B------:R-:W-:Y:S05]  /*2d20*/  WARPSYNC.COLLECTIVE R6, `(.L_x_408) ;  /* 0x0000000006087348 */ /* 0x000fea0003c00000 */
[----:B------:R0:W1:Y:S02]  /*2d30*/  SHFL.BFLY P1, R18, R45, R8, R7 ;  /* 0x0c0000082d127389 */ /* 0x0000640000020007 */
[----:B01----:R-:W-:Y:S05]  /*2d40*/  ENDCOLLECTIVE ;  /* 0x000000000000791b */ /* 0x003fea0003800000 */
.L_x_408:
[----:B------:R-:W-:Y:S01]  /*2d50*/  HFMA2 R8, -RZ, RZ, 0, 1.1920928955078125e-07 ;  /* 0x00000002ff087431 */ /* 0x000fe200000001ff */
[----:B------:R-:W-:-:S05]  /*2d60*/  MOV R26, R18 ;  /* 0x00000012001a7202 */ /* 0x000fca0000000f00 */
[----:B------:R-:W-:-:S05]  /*2d70*/  FADD R26, R21, R26 ;  /* 0x0000001a151a7221 */ /* 0x000fca0000000000 */
[----:B------:R-:W-:-:S07]  /*2d80*/  MOV R45, R26 ;  /* 0x0000001a002d7202 */ /* 0x000fce0000000f00 */
[----:B------:R-:W-:Y:S05]  /*2d90*/  WARPSYNC.COLLECTIVE R6, `(.L_x_409) ;  /* 0x0000000006087348 */ /* 0x000fea0003c00000 */
[----:B------:R0:W1:Y:S02]  /*2da0*/  SHFL.BFLY P1, R18, R45, R8, R7 ;  /* 0x0c0000082d127389 */ /* 0x0000640000020007 */
[----:B01----:R-:W-:Y:S05]  /*2db0*/  ENDCOLLECTIVE ;  /* 0x000000000000791b */ /* 0x003fea0003800000 */
.L_x_409:
[----:B------:R-:W-:Y:S01]  /*2dc0*/  HFMA2 R8, -RZ, RZ, 0, 5.9604644775390625e-08 ;  /* 0x00000001ff087431 */ /* 0x000fe200000001ff */
[----:B------:R-:W-:-:S05]  /*2dd0*/  MOV R29, R18 ;  /* 0x00000012001d7202 */ /* 0x000fca0000000f00 */
[----:B------:R-:W-:-:S05]  /*2de0*/  FADD R36, R26, R29 ;  /* 0x0000001d1a247221 */ /* 0x000fca0000000000 */
[----:B------:R-:W-:-:S07]  /*2df0*/  MOV R45, R36 ;  /* 0x00000024002d7202 */ /* 0x000fce0000000f00 */
[----:B------:R-:W-:Y:S05]  /*2e00*/  WARPSYNC.COLLECTIVE R6, `(.L_x_410) ;  /* 0x0000000006087348 */ /* 0x000fea0003c00000 */
[----:B------:R0:W1:Y:S02]  /*2e10*/  SHFL.BFLY P1, R18, R45, R8, R7 ;  /* 0x0c0000082d127389 */ /* 0x0000640000020007 */
[----:B01----:R-:W-:Y:S05]  /*2e20*/  ENDCOLLECTIVE ;  /* 0x000000000000791b */ /* 0x003fea0003800000 */
.L_x_410:
[----:B------:R-:W-:Y:S02]  /*2e30*/  HFMA2 R8, -RZ, RZ, 0, 9.5367431640625e-07 ;  /* 0x00000010ff087431 */ /* 0x000fe400000001ff */
[----:B------:R-:W-:Y:S01]  /*2e40*/  IMAD.MOV.U32 R45, RZ, RZ, R34 ;  /* 0x000000ffff2d7224 */ /* 0x000fe200078e0022 */
[----:B------:R-:W-:-:S07]  /*2e50*/  MOV R21, R18 ;  /* 0x0000001200157202 */ /* 0x000fce0000000f00 */
[----:B------:R-:W-:Y:S05]  /*2e60*/  WARPSYNC.COLLECTIVE R6, `(.L_x_411) ;  /* 0x0000000006087348 */ /* 0x000fea0003c00000 */
[----:B------:R0:W1:Y:S02]  /*2e70*/  SHFL.BFLY P1, R18, R45, R8, R7 ;  /* 0x0c0000082d127389 */ /* 0x0000640000020007 */
[----:B01----:R-:W-:Y:S05]  /*2e80*/  ENDCOLLECTIVE ;  /* 0x000000000000791b */ /* 0x003fea0003800000 */
.L_x_411:
        /* <DEDUP_REMOVED lines=8> */
.L_x_412:
[----:B------:R-:W-:Y:S01]  /*2f10*/  HFMA2 R8, -RZ, RZ, 0, 2.384185791015625e-07 ;  /* 0x00000004ff087431 */ /* 0x000fe200000001ff */
[----:B------:R-:W-:-:S05]  /*2f20*/  MOV R27, R18 ;  /* 0x00000012001b7202 */ /* 0x000fca0000000f00 */
[----:B------:R-:W-:Y:S01]  /*2f30*/  FADD R24, R26, R27 ;  /* 0x0000001b1a187221 */ /* 0x000fe20000000000 */
[----:B------:R-:W-:-:S04]  /*2f40*/  FADD R26, R5, R4 ;  /* 0x00000004051a7221 */ /* 0x000fc80000000000 */
[----:B------:R-:W-:-:S07]  /*2f50*/  MOV R45, R24 ;  /* 0x00000018002d7202 */ /* 0x000fce0000000f00 */
[----:B------:R-:W-:Y:S05]  /*2f60*/  WARPSYNC.COLLECTIVE R6, `(.L_x_413) ;  /* 0x0000000006087348 */ /* 0x000fea0003c00000 */
[----:B------:R0:W1:Y:S02]  /*2f70*/  SHFL.BFLY P1, R18, R45, R8, R7 ;  /* 0x0c0000082d127389 */ /* 0x0000640000020007 */
[----:B01----:R-:W-:Y:S05]  /*2f80*/  ENDCOLLECTIVE ;  /* 0x000000000000791b */ /* 0x003fea0003800000 */
.L_x_413:
[----:B------:R-:W-:Y:S01]  /*2f90*/  HFMA2 R8, -RZ, RZ, 0, 1.1920928955078125e-07 ;  /* 0x00000002ff087431 */ /* 0x000fe200000001ff */
[----:B------:R-:W-:-:S05]  /*2fa0*/  MOV R23, R18 ;  /* 0x0000001200177202 */ /* 0x000fca0000000f00 */
[----:B------:R-:W-:-:S05]  /*2fb0*/  FADD R23, R24, R23 ;  /* 0x0000001718177221 */ /* 0x000fca0000000000 */
[----:B------:R-:W-:-:S07]  /*2fc0*/  MOV R45, R23 ;  /* 0x00000017002d7202 */ /* 0x000fce0000000f00 */
[----:B------:R-:W-:Y:S05]  /*2fd0*/  WARPSYNC.COLLECTIVE R6, `(.L_x_414) ;  /* 0x0000000006087348 */ /* 0x000fea0003c00000 */
[----:B------:R0:W1:Y:S02]  /*2fe0*/  SHFL.BFLY P1, R18, R45, R8, R7 ;  /* 0x0c0000082d127389 */ /* 0x0000640000020007 */
[----:B01----:R-:W-:Y:S05]  /*2ff0*/  ENDCOLLECTIVE ;  /* 0x000000000000791b */ /* 0x003fea0003800000 */
.L_x_414:
[----:B------:R-:W-:Y:S02]  /*3000*/  HFMA2 R8, -RZ, RZ, 0, 5.9604644775390625e-08 ;  /* 0x00000001ff087431 */ /* 0x000fe400000001ff */
[----:B------:R-:W-:-:S04]  /*3010*/  IMAD.MOV.U32 R24, RZ, RZ, R18 ;  /* 0x000000ffff187224 */ /* 0x000fc800078e0012 */
[----:B------:R-:W-:-:S05]  /*3020*/  FADD R24, R23, R24 ;  /* 0x0000001817187221 */ /* 0x000fca0000000000 */
[----:B------:R-:W-:-:S07]  /*3030*/  MOV R45, R24 ;  /* 0x00000018002d7202 */ /* 0x000fce0000000f00 */
[----:B------:R-:W-:Y:S05]  /*3040*/  WARPSYNC.COLLECTIVE R6, `(.L_x_415) ;  /* 0x0000000006087348 */ /* 0x000fea0003c00000 */
[----:B------:R0:W1:Y:S02]  /*3050*/  SHFL.BFLY P1, R18, R45, R8, R7 ;  /* 0x0c0000082d127389 */ /* 0x0000640000020007 */
[----:B01----:R-:W-:Y:S05]  /*3060*/  ENDCOLLECTIVE ;  /* 0x000000000000791b */ /* 0x003fea0003800000 */
.L_x_415:
[----:B------:R-:W-:Y:S01]  /*3070*/  HFMA2 R8, -RZ, RZ, 0, 9.5367431640625e-07 ;  /* 0x00000010ff087431 */ /* 0x000fe200000001ff */
[----:B------:R-:W-:Y:S02]  /*3080*/  MOV R45, R37 ;  /* 0x00000025002d7202 */ /* 0x000fe40000000f00 */
[----:B------:R-:W-:-:S07]  /*3090*/  MOV R23, R18 ;  /* 0x0000001200177202 */ /* 0x000fce0000000f00 */
[----:B------:R-:W-:Y:S05]  /*30a0*/  WARPSYNC.COLLECTIVE R6, `(.L_x_416) ;  /* 0x0000000006087348 */ /* 0x000fea0003c00000 */
[----:B------:R0:W1:Y:S02]  /*30b0*/  SHFL.BFLY P1, R18, R45, R8, R7 ;  /* 0x0c0000082d127389 */ /* 0x0000640000020007 */
[----:B01----:R-:W-:Y:S05]  /*30c0*/  ENDCOLLECTIVE ;  /* 0x000000000000791b */ /* 0x003fea0003800000 */
.L_x_416:
[----:B------:R-:W-:Y:S01]  /*30d0*/  FADD R23, R24, R23 ;  /* 0x0000001718177221 */ /* 0x000fe20000000000 */
[----:B------:R-:W-:Y:S02]  /*30e0*/  HFMA2 R8, -RZ, RZ, 0, 4.76837158203125e-07 ;  /* 0x00000008ff087431 */ /* 0x000fe400000001ff */
[----:B------:R-:W-:-:S05]  /*30f0*/  FADD R37, R18, R37 ;  /* 0x0000002512257221 */ /* 0x000fca0000000000 */
[----:B------:R-:W-:-:S07]  /*3100*/  MOV R45, R37 ;  /* 0x00000025002d7202 */ /* 0x000fce0000000f00 */
[----:B------:R-:W-:Y:S05]  /*3110*/  WARPSYNC.COLLECTIVE R6, `(.L_x_417) ;  /* 0x0000000006087348 */ /* 0x000fea0003c00000 */
[----:B------:R0:W1:Y:S02]  /*3120*/  SHFL.BFLY P1, R18, R45, R8, R7 ;  /* 0x0c0000082d127389 */ /* 0x0000640000020007 */
[----:B01----:R-:W-:Y:S05]  /*3130*/  ENDCOLLECTIVE ;  /* 0x000000000000791b */ /* 0x003fea0003800000 */
.L_x_417:
[----:B------:R-:W-:Y:S02]  /*3140*/  HFMA2 R8, -RZ, RZ, 0, 2.384185791015625e-07 ;  /* 0x00000004ff087431 */ /* 0x000fe400000001ff */
[----:B------:R-:W-:-:S05]  /*3150*/  FADD R37, R37, R18 ;  /* 0x0000001225257221 */ /* 0x000fca0000000000 */
[----:B------:R-:W-:-:S07]  /*3160*/  MOV R45, R37 ;  /* 0x00000025002d7202 */ /* 0x000fce0000000f00 */
[----:B------:R-:W-:Y:S05]  /*3170*/  WARPSYNC.COLLECTIVE R6, `(.L_x_418) ;  /* 0x0000000006087348 */ /* 0x000fea0003c00000 */
[----:B------:R0:W1:Y:S02]  /*3180*/  SHFL.BFLY P1, R18, R45, R8, R7 ;  /* 0x0c0000082d127389 */ /* 0x0000640000020007 */
[----:B01----:R-:W-:Y:S05]  /*3190*/  ENDCOLLECTIVE ;  /* 0x000000000000791b */ /* 0x003fea0003800000 */
.L_x_418:
[----:B------:R-:W-:Y:S02]  /*31a0*/  IMAD.MOV.U32 R8, RZ, RZ, 0x2 ;  /* 0x00000002ff087424 */ /* 0x000fe400078e00ff */
[----:B------:R-:W-:-:S05]  /*31b0*/  FADD R37, R37, R18 ;  /* 0x0000001225257221 */ /* 0x000fca0000000000 */
[----:B------:R-:W-:-:S07]  /*31c0*/  MOV R45, R37 ;  /* 0x00000025002d7202 */ /* 0x000fce0000000f00 */
[----:B------:R-:W-:Y:S05]  /*31d0*/  WARPSYNC.COLLECTIVE R6, `(.L_x_419) ;  /* 0x0000000006087348 */ /* 0x000fea0003c00000 */
[----:B------:R0:W1:Y:S02]  /*31e0*/  SHFL.BFLY P1, R18, R45, R8, R7 ;  /* 0x0c0000082d127389 */ /* 0x0000640000020007 */
[----:B01----:R-:W-:Y:S05]  /*31f0*/  ENDCOLLECTIVE ;  /* 0x000000000000791b */ /* 0x003fea0003800000 */
.L_x_419:
[----:B------:R-:W-:Y:S02]  /*3200*/  HFMA2 R8, -RZ, RZ, 0, 5.9604644775390625e-08 ;  /* 0x00000001ff087431 */ /* 0x000fe400000001ff */
[----:B------:R-:W-:-:S05]  /*3210*/  FADD R37, R37, R18 ;  /* 0x0000001225257221 */ /* 0x000fca0000000000 */
[----:B------:R-:W-:-:S07]  /*3220*/  MOV R45, R37 ;  /* 0x00000025002d7202 */ /* 0x000fce0000000f00 */
[----:B------:R-:W-:Y:S05]  /*3230*/  WARPSYNC.COLLECTIVE R6, `(.L_x_420) ;  /* 0x0000000006087348 */ /* 0x000fea0003c00000 */
[----:B------:R0:W1:Y:S02]  /*3240*/  SHFL.BFLY P1, R18, R45, R8, R7 ;  /* 0x0c0000082d127389 */ /* 0x0000640000020007 */
[----:B01----:R-:W-:Y:S05]  /*3250*/  ENDCOLLECTIVE ;  /* 0x000000000000791b */ /* 0x003fea0003800000 */
.L_x_420:
[----:B------:R-:W-:Y:S05]  /*3260*/  BRA `(.L_x_421) ;  /* 0xffffffec00107947 */ /* 0x000fea000383ffff */
        .weak           $__internal_10_$__cuda_sm20_rcp_rn_f32_slowpath
        .type           $__internal_10_$__cuda_sm20_rcp_rn_f32_slowpath,@function
        .size           $__internal_10_$__cuda_sm20_rcp_rn_f32_slowpath,($__internal_11_$__cuda_sm20_sqrt_rn_f32_slowpath - $__internal_10_$__cuda_sm20_rcp_rn_f32_slowpath)
$__internal_10_$__cuda_sm20_rcp_rn_f32_slowpath:
[----:B------:R-:W-:-:S04]  /*3270*/  SHF.L.U32 R2, R0, 0x1, RZ ;  /* 0x0000000100027819 */ /* 0x000fc800000006ff */
[----:B------:R-:W-:-:S04]  /*3280*/  SHF.R.U32.HI R8, RZ, 0x18, R2 ;  /* 0x00000018ff087819 */ /* 0x000fc80000011602 */
[----:B------:R-:W-:-:S13]  /*3290*/  ISETP.NE.U32.AND P0, PT, R8, RZ, PT ;  /* 0x000000ff0800720c */ /* 0x000fda0003f05070 */
[----:B------:R-:W-:Y:S05]  /*32a0*/  @P0 BRA `(.L_x_422) ;  /* 0x00000000002c0947 */ /* 0x000fea0003800000 */
[----:B------:R-:W-:-:S04]  /*32b0*/  SHF.L.U32 R2, R0, 0x1, RZ ;  /* 0x0000000100027819 */ /* 0x000fc800000006ff */
        /* <DEDUP_REMOVED lines=10> */
.L_x_422:
[----:B------:R-:W-:-:S04]  /*3360*/  IADD3 R11, PT, PT, R8, -0xfd, RZ ;  /* 0xffffff03080b7810 */ /* 0x000fc80007ffe0ff */
[----:B------:R-:W-:-:S13]  /*3370*/  ISETP.GT.U32.AND P0, PT, R11, 0x1, PT ;  /* 0x000000010b00780c */ /* 0x000fda0003f04070 */
[----:B------:R-:W-:Y:S05]  /*3380*/  @P0 BRA `(.L_x_424) ;  /* 0x0000000000780947 */ /* 0x000fea0003800000 */
[----:B------:R-:W-:Y:S02]  /*3390*/  LOP3.LUT R2, R0, 0x7fffff, RZ, 0xc0, !PT ;  /* 0x007fffff00027812 */ /* 0x000fe400078ec0ff */
[----:B------:R-:W-:Y:S02]  /*33a0*/  MOV R6, 0x3 ;  /* 0x0000000300067802 */ /* 0x000fe40000000f00 */
[----:B------:R-:W-:Y:S02]  /*33b0*/  LOP3.LUT R2, R2, 0x3f800000, RZ, 0xfc, !PT ;  /* 0x3f80000002027812 */ /* 0x000fe400078efcff */
[----:B------:R-:W-:Y:S02]  /*33c0*/  SHF.L.U32 R6, R6, R11, RZ ;  /* 0x0000000b06067219 */ /* 0x000fe400000006ff */
[----:B------:R-:W0:Y:S02]  /*33d0*/  MUFU.RCP R3, R2 ;  /* 0x0000000200037308 */ /* 0x000e240000001000 */
        /* <DEDUP_REMOVED lines=21> */
[----:B------:R-:W-:-:S05]  /*3530*/  @!P0 IADD3 R3, PT, PT, R3, 0x1, RZ ;  /* 0x0000000103038810 */ /* 0x000fca0007ffe0ff */
[----:B------:R-:W-:-:S05]  /*3540*/  @!P1 IMAD.SHL.U32 R3, R3, 0x2, RZ ;  /* 0x0000000203039824 */ /* 0x000fca00078e00ff */
[----:B------:R-:W-:Y:S01]  /*3550*/  LOP3.LUT R2, R3, 0x80000000, R0, 0xf8, !PT ;  /* 0x8000000003027812 */ /* 0x000fe200078ef800 */
[----:B------:R-:W-:Y:S06]  /*3560*/  BRA `(.L_x_423) ;  /* 0x0000000000047947 */ /* 0x000fec0003800000 */
.L_x_424:
[----:B------:R2:W3:Y:S02]  /*3570*/  MUFU.RCP R2, R0 ;  /* 0x0000000000027308 */ /* 0x0004e40000001000 */
.L_x_423:
[----:B------:R-:W-:Y:S01]  /*3580*/  HFMA2 R3, -RZ, RZ, 0, 0 ;  /* 0x00000000ff037431 */ /* 0x000fe200000001ff */
[----:B-1-3--:R-:W-:Y:S02]  /*3590*/  MOV R11, R2 ;  /* 0x00000002000b7202 */ /* 0x00afe40000000f00 */
[----:B------:R-:W-:-:S04]  /*35a0*/  MOV R2, R7 ;  /* 0x0000000700027202 */ /* 0x000fc80000000f00 */
[----:B0-2---:R-:W-:Y:S05]  /*35b0*/  RET.REL.NODEC R2 `(softmax_autoregressive_backward_kernel) ;  /* 0xffffffc802907950 */ /* 0x005fea0003c3ffff */
        .weak           $__internal_11_$__cuda_sm20_sqrt_rn_f32_slowpath
        .type           $__internal_11_$__cuda_sm20_sqrt_rn_f32_slowpath,@function
        .size           $__internal_11_$__cuda_sm20_sqrt_rn_f32_slowpath,(.L_x_470 - $__internal_11_$__cuda_sm20_sqrt_rn_f32_slowpath)
$__internal_11_$__cuda_sm20_sqrt_rn_f32_slowpath:
[----:B------:R-:W-:-:S13]  /*35c0*/  LOP3.LUT P0, RZ, R3, 0x7fffffff, RZ, 0xc0, !PT ;  /* 0x7fffffff03ff7812 */ /* 0x000fda000780c0ff */
[----:B------:R-:W-:Y:S01]  /*35d0*/  @!P0 MOV R2, R3 ;  /* 0x0000000300028202 */ /* 0x000fe20000000f00 */
[----:B------:R-:W-:Y:S06]  /*35e0*/  @!P0 BRA `(.L_x_425) ;  /* 0x0000000000488947 */ /* 0x000fec0003800000 */
[----:B------:R-:W-:Y:S02]  /*35f0*/  FSETP.GEU.FTZ.AND P0, PT, R3, RZ, PT ;  /* 0x000000ff0300720b */ /* 0x000fe40003f1e000 */
[----:B------:R-:W-:-:S11]  /*3600*/  MOV R0, R3 ;  /* 0x0000000300007202 */ /* 0x000fd60000000f00 */
        /* <DEDUP_REMOVED lines=16> */
.L_x_425:
[----:B------:R-:W-:Y:S01]  /*3710*/  HFMA2 R3, -RZ, RZ, 0, 0 ;  /* 0x00000000ff037431 */ /* 0x000fe200000001ff */
[----:B------:R-:W-:Y:S02]  /*3720*/  MOV R0, R2 ;  /* 0x0000000200007202 */ /* 0x000fe40000000f00 */
[----:B------:R-:W-:-:S04]  /*3730*/  MOV R2, R4 ;  /* 0x0000000400027202 */ /* 0x000fc80000000f00 */
[----:B------:R-:W-:Y:S05]  /*3740*/  RET.REL.NODEC R2 `(softmax_autoregressive_backward_kernel) ;  /* 0xffffffc8022c7950 */ /* 0x000fea0003c3ffff */
.L_x_426:
        /* <DEDUP_REMOVED lines=11> */
.L_x_470:


//--------------------- .text.softmax_forward_kernel --------------------------
	.section	.text.softmax_forward_kernel,"ax",@progbits
	.align	128
        .global         softmax_forward_kernel
        .type           softmax_forward_kernel,@function
        .size           softmax_forward_kernel,(.L_x_471 - softmax_forward_kernel)
        .other          softmax_forward_kernel,@"STO_CUDA_ENTRY STV_DEFAULT"
softmax_forward_kernel:
.text.softmax_forward_kernel:
[----:B------:R-:W0:Y:S01]  /*0000*/  LDC R1, c[0x0][0x37c] ;  /* 0x0000df00ff017b82 */ /* 0x000e220000000800 */
[----:B------:R-:W1:Y:S02]  /*0010*/  LDCU UR4, c[0x0][0x39c] ;  /* 0x00007380ff0477ac */ /* 0x000e640008000800 */
[----:B-1----:R-:W-:-:S09]  /*0020*/  ULOP3.LUT UP0, URZ, UR4, 0x3, URZ, 0xc0, !UPT ;  /* 0x0000000304ff7892 */ /* 0x002fd2000f80c0ff */
[----:B------:R-:W-:Y:S05]  /*0030*/  BRA.U !UP0, `(.L_x_427) ;  /* 0x0000000108407547 */ /* 0x000fea000b800000 */
[----:B------:R-:W-:Y:S01]  /*0040*/  MOV R0, 0x68 ;  /* 0x0000006800007802 */ /* 0x000fe20000000f00 */
[----:B------:R-:W1:Y:S01]  /*0050*/  LDCU.64 UR4, c[0x4][0x58] ;  /* 0x01000b00ff0477ac */ /* 0x000e620008000a00 */
[----:B------:R-:W-:Y:S01]  /*0060*/  HFMA2 R8, -RZ, RZ, 0, 6.139278411865234375e-06 ;  /* 0x00000067ff087431 */ /* 0x000fe200000001ff */
[----:B------:R-:W-:Y:S01]  /*0070*/  MOV R12, 0x1 ;  /* 0x00000001000c7802 */ /* 0x000fe20000000f00 */
[----:B------:R2:W3:Y:S01]  /*0080*/  LDC.64 R2, c[0x4][R0] ;  /* 0x0100000000027b82 */ /* 0x0004e20000000a00 */
[----:B------:R-:W4:Y:S01]  /*0090*/  LDCU.64 UR6, c[0x4][0x60] ;  /* 0x01000c00ff0677ac */ /* 0x000f220008000a00 */
[----:B------:R-:W-:Y:S01]  /*00a0*/  HFMA2 R13, -RZ, RZ, 0, 0 ;  /* 0x00000000ff0d7431 */ /* 0x000fe200000001ff */
[----:B------:R-:W5:Y:S01]  /*00b0*/  LDCU.64 UR8, c[0x4][URZ] ;  /* 0x01000000ff0877ac */ /* 0x000f620008000a00 */
[----:B-1----:R-:W-:Y:S02]  /*00c0*/  MOV R4, UR4 ;  /* 0x0000000400047c02 */ /* 0x002fe40008000f00 */
[----:B------:R-:W-:-:S02]  /*00d0*/  MOV R5, UR5 ;  /* 0x0000000500057c02 */ /* 0x000fc40008000f00 */
[----:B----4-:R-:W-:Y:S02]  /*00e0*/  MOV R6, UR6 ;  /* 0x0000000600067c02 */ /* 0x010fe40008000f00 */
[----:B------:R-:W-:Y:S02]  /*00f0*/  MOV R7, UR7 ;  /* 0x0000000700077c02 */ /* 0x000fe40008000f00 */
[----:B-----5:R-:W-:Y:S02]  /*0100*/  MOV R10, UR8 ;  /* 0x00000008000a7c02 */ /* 0x020fe40008000f00 */
[----:B--2---:R-:W-:-:S07]  /*0110*/  MOV R11, UR9 ;  /* 0x00000009000b7c02 */ /* 0x004fce0008000f00 */
[----:B------:R-:W-:-:S07]  /*0120*/  LEPC R20, `(.L_x_427) ;  /* 0x000000001014794e */ /* 0x000fce0000000000 */
[----:B0--3--:R-:W-:Y:S05]  /*0130*/  CALL.ABS.NOINC R2 ;  /* 0x0000000002007343 */ /* 0x009fea0003c00000 */
.L_x_427:
[----:B------:R-:W1:Y:S01]  /*0140*/  S2R R0, SR_TID.Y ;  /* 0x0000000000007919 */ /* 0x000e620000002200 */
[----:B------:R-:W2:Y:S01]  /*0150*/  LDCU UR6, c[0x0][0x360] ;  /* 0x00006c00ff0677ac */ /* 0x000ea20008000800 */
[----:B------:R-:W3:Y:S01]  /*0160*/  LDC.64 R16, c[0x0][0x398] ;  /* 0x0000e600ff107b82 */ /* 0x000ee20000000a00 */
[----:B------:R-:W1:Y:S01]  /*0170*/  S2R R5, SR_TID.Z ;  /* 0x0000000000057919 */ /* 0x000e620000002300 */
[----:B------:R-:W1:Y:S01]  /*0180*/  LDCU UR4, c[0x0][0x364] ;  /* 0x00006c80ff0477ac */ /* 0x000e620008000800 */
[----:B------:R-:W4:Y:S01]  /*0190*/  S2R R3, SR_TID.X ;  /* 0x0000000000037919 */ /* 0x000f220000002100 */
[----:B------:R-:W5:Y:S01]  /*01a0*/  LDCU UR5, c[0x0][0x368] ;  /* 0x00006d00ff0577ac */ /* 0x000f620008000800 */
[----:B------:R-:W0:Y:S01]  /*01b0*/  S2R R7, SR_CTAID.X ;  /* 0x0000000000077919 */ /* 0x000e220000002500 */
[----:B-1----:R-:W-:Y:S01]  /*01c0*/  IMAD R0, R5, UR4, R0 ;  /* 0x0000000405007c24 */ /* 0x002fe2000f8e0200 */
[----:B--2---:R-:W-:-:S03]  /*01d0*/  UIMAD UR4, UR6, UR4, URZ ;  /* 0x00000004060472a4 */ /* 0x004fc6000f8e02ff */
[----:B----4-:R-:W-:Y:S01]  /*01e0*/  IMAD R0, R0, UR6, R3 ;  /* 0x0000000600007c24 */ /* 0x010fe2000f8e0203 */
[----:B-----5:R-:W-:Y:S01]  /*01f0*/  UIMAD UR4, UR4, UR5, 0x1f ;  /* 0x0000001f040474a4 */ /* 0x020fe2000f8e0205 */
[----:B---3--:R-:W-:-:S03]  /*0200*/  IMAD R3, R17, R16, RZ ;  /* 0x0000001011037224 */ /* 0x008fc600078e02ff */
[----:B------:R-:W-:Y:S01]  /*0210*/  USHF.R.U32.HI UR4, URZ, 0x5, UR4 ;  /* 0x00000005ff047899 */ /* 0x000fe20008011604 */
[----:B------:R-:W-:-:S03]  /*0220*/  SHF.R.U32.HI R2, RZ, 0x5, R0 ;  /* 0x00000005ff027819 */ /* 0x000fc60000011600 */
[----:B------:R-:W-:Y:S01]  /*0230*/  ULOP3.LUT UR4, UR4, 0xffff, URZ, 0xc0, !UPT ;  /* 0x0000ffff04047892 */ /* 0x000fe2000f8ec0ff */
[----:B------:R-:W-:-:S05]  /*0240*/  LOP3.LUT R2, R2, 0xffff, RZ, 0xc0, !PT ;  /* 0x0000ffff02027812 */ /* 0x000fca00078ec0ff */
[----:B0-----:R-:W-:-:S05]  /*0250*/  IMAD R4, R7, UR4, R2 ;  /* 0x0000000407047c24 */ /* 0x001fca000f8e0202 */
[----:B------:R-:W-:-:S13]  /*0260*/  ISETP.GE.AND P0, PT, R4, R3, PT ;  /* 0x000000030400720c */ /* 0x000fda0003f06270 */
[----:B------:R-:W-:Y:S05]  /*0270*/  @P0 EXIT ;  /* 0x000000000000094d */ /* 0x000fea0003800000 */
[----:B------:R-:W-:Y:S01]  /*0280*/  IABS R6, R17 ;  /* 0x0000001100067213 */ /* 0x000fe20000000000 */
[----:B------:R-:W0:Y:S01]  /*0290*/  LDC.64 R20, c[0x0][0x390] ;  /* 0x0000e400ff147b82 */ /* 0x000e220000000a00 */
[----:B------:R-:W-:Y:S01]  /*02a0*/  IABS R19, R4 ;  /* 0x0000000400137213 */ /* 0x000fe20000000000 */
[----:B------:R-:W-:Y:S01]  /*02b0*/  BSSY.RECONVERGENT B0, `(.L_x_428) ;  /* 0x00000e5000007945 */ /* 0x000fe20003800200 */
[----:B------:R-:W1:Y:S01]  /*02c0*/  I2F.RP R5, R6 ;  /* 0x0000000600057306 */ /* 0x000e620000209400 */
[----:B------:R-:W-:Y:S01]  /*02d0*/  ISETP.GE.AND P2, PT, R4, RZ, PT ;  /* 0x000000ff0400720c */ /* 0x000fe20003f46270 */
[----:B------:R-:W-:Y:S01]  /*02e0*/  HFMA2 R18, -RZ, RZ, 0, 0 ;  /* 0x00000000ff127431 */ /* 0x000fe200000001ff */
[----:B------:R-:W-:Y:S02]  /*02f0*/  LOP3.LUT R16, R0, 0x1f, RZ, 0xc0, !PT ;  /* 0x0000001f00107812 */ /* 0x000fe400078ec0ff */
[----:B------:R-:W2:Y:S01]  /*0300*/  LDC.64 R8, c[0x0][0x358] ;  /* 0x0000d600ff087b82 */ /* 0x000ea20000000a00 */
[----:B------:R-:W-:-:S02]  /*0310*/  MOV R0, 0xff7fffff ;  /* 0xff7fffff00007802 */ /* 0x000fc40000000f00 */
[----:B-1----:R-:W1:Y:S02]  /*0320*/  MUFU.RCP R5, R5 ;  /* 0x0000000500057308 */ /* 0x002e640000001000 */
[----:B-1----:R-:W-:-:S06]  /*0330*/  IADD3 R2, PT, PT, R5, 0xffffffe, RZ ;  /* 0x0ffffffe05027810 */ /* 0x002fcc0007ffe0ff */
[----:B------:R1:W3:Y:S02]  /*0340*/  F2I.FTZ.U32.TRUNC.NTZ R3, R2 ;  /* 0x0000000200037305 */ /* 0x0002e4000021f000 */
[----:B-1----:R-:W-:Y:S02]  /*0350*/  MOV R2, RZ ;  /* 0x000000ff00027202 */ /* 0x002fe40000000f00 */
        /* <DEDUP_REMOVED lines=10> */
[----:B------:R-:W-:-:S04]  /*0400*/  @!P1 IADD3 R19, PT, PT, R19, -R6, RZ ;  /* 0x8000000613139210 */ /* 0x000fc80007ffe0ff */
[----:B------:R-:W-:Y:S02]  /*0410*/  @!P2 IADD3 R19, PT, PT, -R19, RZ, RZ ;  /* 0x000000ff1313a210 */ /* 0x000fe40007ffe1ff */
[-C--:B------:R-:W-:Y:S01]  /*0420*/  @!P0 LOP3.LUT R19, RZ, R17.reuse, RZ, 0x33, !PT ;  /* 0x00000011ff138212 */ /* 0x080fe200078e33ff */
[----:B------:R-:W-:-:S03]  /*0430*/  IMAD R17, R4, R17, RZ ;  /* 0x0000001104117224 */ /* 0x000fc600078e02ff */
[----:B------:R-:W-:Y:S01]  /*0440*/  SHF.R.S32.HI R2, RZ, 0x1f, R19 ;  /* 0x0000001fff027819 */ /* 0x000fe20000011413 */
[----:B0-----:R-:W-:Y:S01]  /*0450*/  IMAD.WIDE R20, R17, 0x4, R20 ;  /* 0x0000000411147825 */ /* 0x001fe200078e0214 */
[----:B------:R-:W-:Y:S02]  /*0460*/  SHF.R.S32.HI R10, RZ, 0x1f, R17 ;  /* 0x0000001fff0a7819 */ /* 0x000fe40000011411 */
[----:B------:R-:W-:-:S04]  /*0470*/  LEA.HI R2, R2, R19, RZ, 0x2 ;  /* 0x0000001302027211 */ /* 0x000fc800078f10ff */
[----:B------:R-:W-:-:S04]  /*0480*/  SHF.R.S32.HI R11, RZ, 0x2, R2 ;  /* 0x00000002ff0b7819 */ /* 0x000fc80000011402 */
[----:B------:R-:W-:-:S13]  /*0490*/  ISETP.GE.AND P0, PT, R16, R11, PT ;  /* 0x0000000b1000720c */ /* 0x000fda0003f06270 */
[----:B--2---:R-:W-:Y:S05]  /*04a0*/  @P0 BRA `(.L_x_429) ;  /* 0x0000000c00140947 */ /* 0x004fea0003800000 */
[----:B------:R-:W-:Y:S01]  /*04b0*/  LOP3.LUT R0, RZ, R16, RZ, 0x33, !PT ;  /* 0x00000010ff007212 */ /* 0x000fe200078e33ff */
[----:B------:R-:W-:Y:S01]  /*04c0*/  BSSY.RECONVERGENT B1, `(.L_x_430) ;  /* 0x0000045000017945 */ /* 0x000fe20003800200 */
[----:B------:R-:W-:Y:S02]  /*04d0*/  MOV R18, RZ ;  /* 0x000000ff00127202 */ /* 0x000fe40000000f00 */
[----:B------:R-:W-:Y:S02]  /*04e0*/  IADD3 R0, PT, PT, R11, R0, RZ ;  /* 0x000000000b007210 */ /* 0x000fe40007ffe0ff */
[----:B------:R-:W-:Y:S02]  /*04f0*/  MOV R22, R16 ;  /* 0x0000001000167202 */ /* 0x000fe40000000f00 */
[C---:B------:R-:W-:Y:S02]  /*0500*/  LOP3.LUT P0, RZ, R0.reuse, 0x20, RZ, 0xc0, !PT ;  /* 0x0000002000ff7812 */ /* 0x040fe4000780c0ff */
[----:B------:R-:W-:-:S02]  /*0510*/  ISETP.GE.U32.AND P1, PT, R0, 0x20, PT ;  /* 0x000000200000780c */ /* 0x000fc40003f26070 */
[----:B------:R-:W-:-:S09]  /*0520*/  MOV R0, 0xff7fffff ;  /* 0xff7fffff00007802 */ /* 0x000fd20000000f00 */
[----:B------:R-:W-:Y:S05]  /*0530*/  @P0 BRA `(.L_x_431) ;  /* 0x0000000000f40947 */ /* 0x000fea0003800000 */
[----:B------:R-:W-:Y:S01]  /*0540*/  R2UR UR4, R8 ;  /* 0x00000000080472ca */ /* 0x000fe200000e0000 */
[----:B------:R-:W-:Y:S01]  /*0550*/  IMAD.WIDE.U32 R4, R16, 0x10, R20 ;  /* 0x0000001010047825 */ /* 0x000fe200078e0014 */
[----:B------:R-:W-:-:S13]  /*0560*/  R2UR UR5, R9 ;  /* 0x00000000090572ca */ /* 0x000fda00000e0000 */
[----:B------:R-:W2:Y:S01]  /*0570*/  LDG.E.128 R4, desc[UR4][R4.64] ;  /* 0x0000000404047981 */ /* 0x000ea2000c1e1d00 */
[----:B------:R-:W0:Y:S01]  /*0580*/  LDCU UR4, c[0x0][0x388] ;  /* 0x00007100ff0477ac */ /* 0x000e220008000800 */
[----:B------:R-:W-:Y:S01]  /*0590*/  HFMA2 R3, -RZ, RZ, 0.96630859375, -0.0022525787353515625 ;  /* 0x3bbb989dff037431 */ /* 0x000fe200000001ff */
[----:B------:R-:W-:Y:S02]  /*05a0*/  MOV R12, 0x437c0000 ;  /* 0x437c0000000c7802 */ /* 0x000fe40000000f00 */
[----:B--2---:R-:W-:-:S04]  /*05b0*/  FMNMX3 R0, R4, -3.40282346638528859812e+38, R5, !PT ;  /* 0xff7fffff04007876 */ /* 0x004fc80007800005 */
[----:B------:R-:W-:-:S05]  /*05c0*/  FMNMX3 R0, R0, R6, R7, !PT ;  /* 0x0000000600007276 */ /* 0x000fca0007800007 */
[--C-:B------:R-:W-:Y:S01]  /*05d0*/  FADD R2, R4, -R0.reuse ;  /* 0x8000000004027221 */ /* 0x100fe20000000000 */
[----:B------:R-:W-:Y:S01]  /*05e0*/  FADD R18, -R0, -3.40282346638528859812e+38 ;  /* 0xff7fffff00127421 */ /* 0x000fe20000000100 */
[--C-:B------:R-:W-:Y:S01]  /*05f0*/  FADD R14, R5, -R0.reuse ;  /* 0x80000000050e7221 */ /* 0x100fe20000000000 */
[----:B------:R-:W-:Y:S01]  /*0600*/  FADD R23, R6, -R0 ;  /* 0x8000000006177221 */ /* 0x000fe20000000000 */
[----:B0-----:R-:W-:Y:S01]  /*0610*/  FMUL R22, R2, UR4 ;  /* 0x0000000402167c20 */ /* 0x001fe20008400000 */
[----:B------:R-:W-:Y:S01]  /*0620*/  FMUL R18, R18, UR4 ;  /* 0x0000000412127c20 */ /* 0x000fe20008400000 */
[----:B------:R-:W-:Y:S02]  /*0630*/  FMUL R14, R14, UR4 ;  /* 0x000000040e0e7c20 */ /* 0x000fe40008400000 */
[-C--:B------:R-:W-:Y:S01]  /*0640*/  FFMA.SAT R13, R22, R3.reuse, 0.5 ;  /* 0x3f000000160d7423 */ /* 0x080fe20000002003 */
[-C--:B------:R-:W-:Y:S01]  /*0650*/  FFMA.SAT R5, R18, R3.reuse, 0.5 ;  /* 0x3f00000012057423 */ /* 0x080fe20000002003 */
[----:B------:R-:W-:-:S02]  /*0660*/  FFMA.SAT R15, R14, R3, 0.5 ;  /* 0x3f0000000e0f7423 */ /* 0x000fc40000002003 */
[-C--:B------:R-:W-:Y:S01]  /*0670*/  FFMA.RM R2, R13, R12.reuse, 12582913 ;  /* 0x4b4000010d027423 */ /* 0x080fe2000000400c */
[----:B------:R-:W-:-:S03]  /*0680*/  FFMA.RM R4, R5, R12, 12582913 ;  /* 0x4b40000105047423 */ /* 0x000fc6000000400c */
[----:B------:R-:W-:-:S04]  /*0690*/  FADD R13, R2, -12583039 ;  /* 0xcb40007f020d7421 */ /* 0x000fc80000000000 */
[----:B------:R-:W-:Y:S01]  /*06a0*/  FFMA R5, R22, 1.4426950216293334961, -R13 ;  /* 0x3fb8aa3b16057823 */ /* 0x000fe2000000080d */
[C---:B------:R-:W-:Y:S01]  /*06b0*/  FADD R13, R4.reuse, -12583039 ;  /* 0xcb40007f040d7421 */ /* 0x040fe20000000000 */
[----:B------:R-:W-:Y:S02]  /*06c0*/  SHF.L.U32 R4, R4, 0x17, RZ ;  /* 0x0000001704047819 */ /* 0x000fe400000006ff */
[----:B------:R-:W-:Y:S01]  /*06d0*/  FFMA R6, R22, 1.925963033500011079e-08, R5 ;  /* 0x32a5706016067823 */ /* 0x000fe20000000005 */
[----:B------:R-:W-:Y:S01]  /*06e0*/  FMUL R22, R23, UR4 ;  /* 0x0000000417167c20 */ /* 0x000fe20008400000 */
[----:B------:R-:W-:Y:S01]  /*06f0*/  FFMA R13, R18, 1.4426950216293334961, -R13 ;  /* 0x3fb8aa3b120d7823 */ /* 0x000fe2000000080d */
[----:B------:R-:W-:Y:S01]  /*0700*/  FADD R23, R7, -R0 ;  /* 0x8000000007177221 */ /* 0x000fe20000000000 */
[-C--:B------:R-:W-:Y:S01]  /*0710*/  FFMA.RM R5, R15, R12.reuse, 12582913 ;  /* 0x4b4000010f057423 */ /* 0x080fe2000000400c */
[-C--:B------:R-:W-:Y:S01]  /*0720*/  FFMA.SAT R7, R22, R3.reuse, 0.5 ;  /* 0x3f00000016077423 */ /* 0x080fe20000002003 */
[----:B------:R-:W-:Y:S01]  /*0730*/  FFMA R13, R18, 1.925963033500011079e-08, R13 ;  /* 0x32a57060120d7823 */ /* 0x000fe2000000000d */
[----:B------:R-:W-:Y:S01]  /*0740*/  FMUL R18, R23, UR4 ;  /* 0x0000000417127c20 */ /* 0x000fe20008400000 */
[----:B------:R-:W-:Y:S01]  /*0750*/  FADD R15, R5, -12583039 ;  /* 0xcb40007f050f7421 */ /* 0x000fe20000000000 */
[-C--:B------:R-:W-:Y:S01]  /*0760*/  FFMA.RM R7, R7, R12.reuse, 12582913 ;  /* 0x4b40000107077423 */ /* 0x080fe2000000400c */
[----:B------:R-:W0:Y:S01]  /*0770*/  MUFU.EX2 R6, R6 ;  /* 0x0000000600067308 */ /* 0x000e220000000800 */
[----:B------:R-:W-:Y:S01]  /*0780*/  FFMA.SAT R25, R18, R3, 0.5 ;  /* 0x3f00000012197423 */ /* 0x000fe20000002003 */
[C---:B------:R-:W-:Y:S01]  /*0790*/  FFMA R15, R14.reuse, 1.4426950216293334961, -R15 ;  /* 0x3fb8aa3b0e0f7823 */ /* 0x040fe2000000080f */
[----:B------:R-:W-:Y:S01]  /*07a0*/  FADD R23, R7, -12583039 ;  /* 0xcb40007f07177421 */ /* 0x000fe20000000000 */
[----:B------:R-:W-:Y:S01]  /*07b0*/  SHF.L.U32 R5, R5, 0x17, RZ ;  /* 0x0000001705057819 */ /* 0x000fe200000006ff */
[----:B------:R-:W-:Y:S01]  /*07c0*/  FFMA.RM R12, R25, R12, 12582913 ;  /* 0x4b400001190c7423 */ /* 0x000fe2000000400c */
[----:B------:R-:W-:Y:S01]  /*07d0*/  FFMA R3, R14, 1.925963033500011079e-08, R15 ;  /* 0x32a570600e037823 */ /* 0x000fe2000000000f */
[----:B------:R-:W-:Y:S01]  /*07e0*/  FFMA R23, R22, 1.4426950216293334961, -R23 ;  /* 0x3fb8aa3b16177823 */ /* 0x000fe20000000817 */
[----:B------:R-:W1:Y:S01]  /*07f0*/  MUFU.EX2 R13, R13 ;  /* 0x0000000d000d7308 */ /* 0x000e620000000800 */
[C---:B------:R-:W-:Y:S01]  /*0800*/  FADD R15, R12.reuse, -12583039 ;  /* 0xcb40007f0c0f7421 */ /* 0x040fe20000000000 */
[----:B------:R-:W-:Y:S01]  /*0810*/  SHF.L.U32 R12, R12, 0x17, RZ ;  /* 0x000000170c0c7819 */ /* 0x000fe200000006ff */
[----:B------:R-:W-:Y:S01]  /*0820*/  FFMA R14, R22, 1.925963033500011079e-08, R23 ;  /* 0x32a57060160e7823 */ /* 0x000fe20000000017 */
[----:B------:R-:W-:Y:S01]  /*0830*/  LOP3.LUT R22, R16, 0x20, RZ, 0xfc, !PT ;  /* 0x0000002010167812 */ /* 0x000fe200078efcff */
[----:B------:R-:W-:Y:S01]  /*0840*/  FFMA R23, R18, 1.4426950216293334961, -R15 ;  /* 0x3fb8aa3b12177823 */ /* 0x000fe2000000080f */
[----:B------:R-:W-:-:S02]  /*0850*/  SHF.L.U32 R15, R2, 0x17, RZ ;  /* 0x00000017020f7819 */ /* 0x000fc400000006ff */
[----:B------:R-:W2:Y:S01]  /*0860*/  MUFU.EX2 R3, R3 ;  /* 0x0000000300037308 */ /* 0x000ea20000000800 */
[----:B------:R-:W-:Y:S02]  /*0870*/  FFMA R23, R18, 1.925963033500011079e-08, R23 ;  /* 0x32a5706012177823 */ /* 0x000fe40000000017 */
[----:B0-----:R-:W-:-:S05]  /*0880*/  FMUL R2, R15, R6 ;  /* 0x000000060f027220 */ /* 0x001fca0000400000 */
[----:B------:R-:W0:Y:S01]  /*0890*/  MUFU.EX2 R14, R14 ;  /* 0x0000000e000e7308 */ /* 0x000e220000000800 */
[----:B-1----:R-:W-:Y:S01]  /*08a0*/  FMUL R13, R4, R13 ;  /* 0x0000000d040d7220 */ /* 0x002fe20000400000 */
[----:B------:R-:W-:-:S03]  /*08b0*/  SHF.L.U32 R4, R7, 0x17, RZ ;  /* 0x0000001707047819 */ /* 0x000fc600000006ff */
[----:B------:R-:W-:-:S03]  /*08c0*/  FFMA R2, RZ, R13, R2 ;  /* 0x0000000dff027223 */ /* 0x000fc60000000002 */
[----:B------:R-:W1:Y:S01]  /*08d0*/  MUFU.EX2 R23, R23 ;  /* 0x0000001700177308 */ /* 0x000e620000000800 */
[----:B--2---:R-:W-:-:S04]  /*08e0*/  FFMA R3, R5, R3, R2 ;  /* 0x0000000305037223 */ /* 0x004fc80000000002 */
[----:B0-----:R-:W-:-:S04]  /*08f0*/  FFMA R3, R4, R14, R3 ;  /* 0x0000000e04037223 */ /* 0x001fc80000000003 */
[----:B-1----:R-:W-:-:S07]  /*0900*/  FFMA R18, R12, R23, R3 ;  /* 0x000000170c127223 */ /* 0x002fce0000000003 */
.L_x_431:
[----:B------:R-:W-:Y:S05]  /*0910*/  BSYNC.RECONVERGENT B1 ;  /* 0x0000000000017941 */ /* 0x000fea0003800200 */
.L_x_430:
        /* <DEDUP_REMOVED lines=8> */
.L_x_432:
[----:B------:R-:W-:Y:S02]  /*09a0*/  R2UR UR4, R8 ;  /* 0x00000000080472ca */ /* 0x000fe400000e0000 */
[----:B------:R-:W-:-:S13]  /*09b0*/  R2UR UR5, R9 ;  /* 0x00000000090572ca */ /* 0x000fda00000e0000 */
[----:B------:R-:W2:Y:S04]  /*09c0*/  LDG.E.128 R4, desc[UR4][R2.64+-0x200] ;  /* 0xfffe000402047981 */ /* 0x000ea8000c1e1d00 */
[----:B------:R0:W3:Y:S01]  /*09d0*/  LDG.E.128 R12, desc[UR4][R2.64] ;  /* 0x00000004020c7981 */ /* 0x0000e2000c1e1d00 */
[----:B------:R-:W1:Y:S01]  /*09e0*/  LDCU UR4, c[0x0][0x388] ;  /* 0x00007100ff0477ac */ /* 0x000e620008000800 */
        /* <DEDUP_REMOVED lines=12> */
[----:B-1----:R-:W-:Y:S01]  /*0ab0*/  FMUL R27, R0, UR4 ;  /* 0x00000004001b7c20 */ /* 0x002fe20008400000 */
[----:B------:R-:W-:Y:S01]  /*0ac0*/  FMUL R29, R29, UR4 ;  /* 0x000000041d1d7c20 */ /* 0x000fe20008400000 */
[----:B------:R-:W-:Y:S01]  /*0ad0*/  FMUL R5, R5, UR4 ;  /* 0x0000000405057c20 */ /* 0x000fe20008400000 */
[----:B------:R-:W-:Y:S01]  /*0ae0*/  FMUL R7, R7, UR4 ;  /* 0x0000000407077c20 */ /* 0x000fe20008400000 */
[-C--:B------:R-:W-:Y:S01]  /*0af0*/  FFMA.SAT R0, R27, R24.reuse, 0.5 ;  /* 0x3f0000001b007423 */ /* 0x080fe20000002018 */
[----:B------:R-:W-:-:S03]  /*0b00*/  FFMA.SAT R4, R29, R24, 0.5 ;  /* 0x3f0000001d047423 */ /* 0x000fc60000002018 */
[-C--:B------:R-:W-:Y:S01]  /*0b10*/  FFMA.RM R0, R0, R23.reuse, 12582913 ;  /* 0x4b40000100007423 */ /* 0x080fe20000004017 */
[----:B------:R-:W-:-:S03]  /*0b20*/  FFMA.RM R4, R4, R23, 12582913 ;  /* 0x4b40000104047423 */ /* 0x000fc60000004017 */
[----:B------:R-:W-:-:S04]  /*0b30*/  FADD R26, R0, -12583039 ;  /* 0xcb40007f001a7421 */ /* 0x000fc80000000000 */
[----:B------:R-:W-:-:S04]  /*0b40*/  FFMA R26, R27, 1.4426950216293334961, -R26 ;  /* 0x3fb8aa3b1b1a7823 */ /* 0x000fc8000000081a */
[----:B------:R-:W-:Y:S01]  /*0b50*/  FFMA R27, R27, 1.925963033500011079e-08, R26 ;  /* 0x32a570601b1b7823 */ /* 0x000fe2000000001a */
[C---:B------:R-:W-:Y:S01]  /*0b60*/  FADD R26, R4.reuse, -12583039 ;  /* 0xcb40007f041a7421 */ /* 0x040fe20000000000 */
[----:B------:R-:W-:Y:S02]  /*0b70*/  SHF.L.U32 R4, R4, 0x17, RZ ;  /* 0x0000001704047819 */ /* 0x000fe400000006ff */
[----:B------:R-:W0:Y:S01]  /*0b80*/  MUFU.EX2 R28, R27 ;  /* 0x0000001b001c7308 */ /* 0x000e220000000800 */
[----:B------:R-:W-:-:S04]  /*0b90*/  FFMA R26, R29, 1.4426950216293334961, -R26 ;  /* 0x3fb8aa3b1d1a7823 */ /* 0x000fc8000000081a */
[----:B------:R-:W-:Y:S01]  /*0ba0*/  FFMA R26, R29, 1.925963033500011079e-08, R26 ;  /* 0x32a570601d1a7823 */ /* 0x000fe2000000001a */
[----:B------:R-:W-:Y:S01]  /*0bb0*/  SHF.L.U32 R29, R0, 0x17, RZ ;  /* 0x00000017001d7819 */ /* 0x000fe200000006ff */
[----:B------:R-:W-:-:S04]  /*0bc0*/  FFMA.SAT R0, R5, R24, 0.5 ;  /* 0x3f00000005007423 */ /* 0x000fc80000002018 */
[----:B------:R-:W1:Y:S01]  /*0bd0*/  MUFU.EX2 R26, R26 ;  /* 0x0000001a001a7308 */ /* 0x000e620000000800 */
[----:B------:R-:W-:Y:S01]  /*0be0*/  FFMA.RM R0, R0, R23, 12582913 ;  /* 0x4b40000100007423 */ /* 0x000fe20000004017 */
[----:B0-----:R-:W-:-:S03]  /*0bf0*/  FMUL R29, R29, R28 ;  /* 0x0000001c1d1d7220 */ /* 0x001fc60000400000 */
[C---:B------:R-:W-:Y:S01]  /*0c00*/  FADD R28, R0.reuse, -12583039 ;  /* 0xcb40007f001c7421 */ /* 0x040fe20000000000 */
[----:B------:R-:W-:-:S03]  /*0c10*/  SHF.L.U32 R0, R0, 0x17, RZ ;  /* 0x0000001700007819 */ /* 0x000fc600000006ff */
[----:B------:R-:W-:-:S04]  /*0c20*/  FFMA R28, R5, 1.4426950216293334961, -R28 ;  /* 0x3fb8aa3b051c7823 */ /* 0x000fc8000000081c */
[----:B------:R-:W-:Y:S01]  /*0c30*/  FFMA R28, R5, 1.925963033500011079e-08, R28 ;  /* 0x32a57060051c7823 */ /* 0x000fe2000000001c */
[----:B------:R-:W-:Y:S01]  /*0c40*/  FADD R5, R6, -R25 ;  /* 0x8000001906057221 */ /* 0x000fe20000000000 */
[----:B-1----:R-:W-:Y:S01]  /*0c50*/  FMUL R4, R4, R26 ;  /* 0x0000001a04047220 */ /* 0x002fe20000400000 */
[----:B------:R-:W-:Y:S02]  /*0c60*/  FFMA.SAT R6, R7, R24, 0.5 ;  /* 0x3f00000007067423 */ /* 0x000fe40000002018 */
[----:B------:R-:W-:Y:S01]  /*0c70*/  FMUL R5, R5, UR4 ;  /* 0x0000000405057c20 */ /* 0x000fe20008400000 */
[----:B------:R-:W-:Y:S01]  /*0c80*/  FFMA R29, R29, R18, R4 ;  /* 0x000000121d1d7223 */ /* 0x000fe20000000004 */
[----:B------:R-:W-:Y:S01]  /*0c90*/  FFMA.RM R6, R6, R23, 12582913 ;  /* 0x4b40000106067423 */ /* 0x000fe20000004017 */
[----:B------:R-:W0:Y:S01]  /*0ca0*/  MUFU.EX2 R18, R28 ;  /* 0x0000001c00127308 */ /* 0x000e220000000800 */
[----:B------:R-:W-:-:S04]  /*0cb0*/  FFMA.SAT R4, R5, R24, 0.5 ;  /* 0x3f00000005047423 */ /* 0x000fc80000002018 */
[----:B------:R-:W-:Y:S01]  /*0cc0*/  FFMA.RM R4, R4, R23, 12582913 ;  /* 0x4b40000104047423 */ /* 0x000fe20000004017 */
[----:B0-----:R-:W-:-:S03]  /*0cd0*/  FFMA R18, R0, R18, R29 ;  /* 0x0000001200127223 */ /* 0x001fc6000000001d */
[----:B------:R-:W-:-:S04]  /*0ce0*/  FADD R0, R4, -12583039 ;  /* 0xcb40007f04007421 */ /* 0x000fc80000000000 */
[----:B------:R-:W-:-:S04]  /*0cf0*/  FFMA R0, R5, 1.4426950216293334961, -R0 ;  /* 0x3fb8aa3b05007823 */ /* 0x000fc80000000800 */
[----:B------:R-:W-:Y:S01]  /*0d00*/  FFMA R27, R5, 1.925963033500011079e-08, R0 ;  /* 0x32a57060051b7823 */ /* 0x000fe20000000000 */
[----:B------:R-:W-:-:S04]  /*0d10*/  FADD R0, R6, -12583039 ;  /* 0xcb40007f06007421 */ /* 0x000fc80000000000 */
[C---:B------:R-:W-:Y:S01]  /*0d20*/  FFMA R0, R7.reuse, 1.4426950216293334961, -R0 ;  /* 0x3fb8aa3b07007823 */ /* 0x040fe20000000800 */
[----:B------:R-:W0:Y:S03]  /*0d30*/  MUFU.EX2 R27, R27 ;  /* 0x0000001b001b7308 */ /* 0x000e260000000800 */
[----:B------:R-:W-:Y:S01]  /*0d40*/  FFMA R5, R7, 1.925963033500011079e-08, R0 ;  /* 0x32a5706007057823 */ /* 0x000fe20000000000 */
[----:B---3--:R-:W-:-:S04]  /*0d50*/  FMNMX3 R0, R25, R12, R13, !PT ;  /* 0x0000000c19007276 */ /* 0x008fc8000780000d */
[----:B------:R-:W-:Y:S01]  /*0d60*/  FMNMX3 R0, R0, R14, R15, !PT ;  /* 0x0000000e00007276 */ /* 0x000fe2000780000f */
[----:B------:R-:W1:Y:S04]  /*0d70*/  MUFU.EX2 R5, R5 ;  /* 0x0000000500057308 */ /* 0x000e680000000800 */
[--C-:B------:R-:W-:Y:S01]  /*0d80*/  FADD R7, R25, -R0.reuse ;  /* 0x8000000019077221 */ /* 0x100fe20000000000 */
[----:B------:R-:W-:Y:S01]  /*0d90*/  SHF.L.U32 R25, R4, 0x17, RZ ;  /* 0x0000001704197819 */ /* 0x000fe200000006ff */
[--C-:B------:R-:W-:Y:S01]  /*0da0*/  FADD R26, R12, -R0.reuse ;  /* 0x800000000c1a7221 */ /* 0x100fe20000000000 */
[----:B------:R-:W-:Y:S01]  /*0db0*/  FADD R15, R15, -R0 ;  /* 0x800000000f0f7221 */ /* 0x000fe20000000000 */
[----:B------:R-:W-:Y:S02]  /*0dc0*/  FMUL R7, R7, UR4 ;  /* 0x0000000407077c20 */ /* 0x000fe40008400000 */
[----:B0-----:R-:W-:Y:S01]  /*0dd0*/  FFMA R18, R25, R27, R18 ;  /* 0x0000001b19127223 */ /* 0x001fe20000000012 */
[----:B------:R-:W-:Y:S01]  /*0de0*/  SHF.L.U32 R25, R6, 0x17, RZ ;  /* 0x0000001706197819 */ /* 0x000fe200000006ff */
[----:B------:R-:W-:Y:S01]  /*0df0*/  FFMA.SAT R4, R7, R24, 0.5 ;  /* 0x3f00000007047423 */ /* 0x000fe20000002018 */
[----:B------:R-:W-:Y:S01]  /*0e00*/  FADD R27, R14, -R0 ;  /* 0x800000000e1b7221 */ /* 0x000fe20000000000 */
[----:B------:R-:W-:-:S02]  /*0e10*/  FMUL R15, R15, UR4 ;  /* 0x000000040f0f7c20 */ /* 0x000fc40008400000 */
[----:B------:R-:W-:Y:S01]  /*0e20*/  FFMA.RM R4, R4, R23, 12582913 ;  /* 0x4b40000104047423 */ /* 0x000fe20000004017 */
[----:B-1----:R-:W-:Y:S01]  /*0e30*/  FFMA R6, R25, R5, R18 ;  /* 0x0000000519067223 */ /* 0x002fe20000000012 */
[----:B------:R-:W-:Y:S01]  /*0e40*/  FMUL R5, R26, UR4 ;  /* 0x000000041a057c20 */ /* 0x000fe20008400000 */
[----:B------:R-:W-:Y:S01]  /*0e50*/  FADD R25, R13, -R0 ;  /* 0x800000000d197221 */ /* 0x000fe20000000000 */
[----:B------:R-:W-:Y:S01]  /*0e60*/  FADD R12, R4, -12583039 ;  /* 0xcb40007f040c7421 */ /* 0x000fe20000000000 */
[----:B------:R-:W-:Y:S01]  /*0e70*/  FMUL R27, R27, UR4 ;  /* 0x000000041b1b7c20 */ /* 0x000fe20008400000 */
[-C--:B------:R-:W-:Y:S01]  /*0e80*/  FFMA.SAT R18, R5, R24.reuse, 0.5 ;  /* 0x3f00000005127423 */ /* 0x080fe20000002018 */
[----:B------:R-:W-:Y:S01]  /*0e90*/  FMUL R25, R25, UR4 ;  /* 0x0000000419197c20 */ /* 0x000fe20008400000 */
[----:B------:R-:W-:Y:S01]  /*0ea0*/  FFMA R12, R7, 1.4426950216293334961, -R12 ;  /* 0x3fb8aa3b070c7823 */ /* 0x000fe2000000080c */
[-C--:B------:R-:W-:Y:S02]  /*0eb0*/  FFMA.SAT R28, R27, R24.reuse, 0.5 ;  /* 0x3f0000001b1c7423 */ /* 0x080fe40000002018 */
[-C--:B------:R-:W-:Y:S01]  /*0ec0*/  FFMA.SAT R26, R25, R24.reuse, 0.5 ;  /* 0x3f000000191a7423 */ /* 0x080fe20000002018 */
[----:B------:R-:W-:Y:S01]  /*0ed0*/  FFMA R14, R7, 1.925963033500011079e-08, R12 ;  /* 0x32a57060070e7823 */ /* 0x000fe2000000000c */
[-C--:B------:R-:W-:Y:S01]  /*0ee0*/  FFMA.RM R7, R18, R23.reuse, 12582913 ;  /* 0x4b40000112077423 */ /* 0x080fe20000004017 */
[----:B------:R-:W-:Y:S01]  /*0ef0*/  FFMA.SAT R24, R15, R24, 0.5 ;  /* 0x3f0000000f187423 */ /* 0x000fe20000002018 */
[----:B------:R-:W-:-:S02]  /*0f00*/  FFMA.RM R13, R26, R23, 12582913 ;  /* 0x4b4000011a0d7423 */ /* 0x000fc40000004017 */
[----:B------:R-:W-:Y:S01]  /*0f10*/  FADD R12, R7, -12583039 ;  /* 0xcb40007f070c7421 */ /* 0x000fe20000000000 */
[----:B------:R-:W0:Y:S03]  /*0f20*/  MUFU.EX2 R14, R14 ;  /* 0x0000000e000e7308 */ /* 0x000e260000000800 */
[C---:B------:R-:W-:Y:S01]  /*0f30*/  FFMA R18, R5.reuse, 1.4426950216293334961, -R12 ;  /* 0x3fb8aa3b05127823 */ /* 0x040fe2000000080c */
[-C--:B------:R-:W-:Y:S01]  /*0f40*/  FFMA.RM R12, R28, R23.reuse, 12582913 ;  /* 0x4b4000011c0c7423 */ /* 0x080fe20000004017 */
[----:B------:R-:W-:Y:S02]  /*0f50*/  FFMA.RM R23, R24, R23, 12582913 ;  /* 0x4b40000118177423 */ /* 0x000fe40000004017 */
[----:B------:R-:W-:Y:S01]  /*0f60*/  FFMA R5, R5, 1.925963033500011079e-08, R18 ;  /* 0x32a5706005057823 */ /* 0x000fe20000000012 */
[----:B------:R-:W-:Y:S01]  /*0f70*/  FADD R18, R13, -12583039 ;  /* 0xcb40007f0d127421 */ /* 0x000fe20000000000 */
[----:B------:R-:W-:-:S03]  /*0f80*/  FADD R24, R12, -12583039 ;  /* 0xcb40007f0c187421 */ /* 0x000fc60000000000 */
[----:B------:R-:W-:Y:S01]  /*0f90*/  FFMA R18, R25, 1.4426950216293334961, -R18 ;  /* 0x3fb8aa3b19127823 */ /* 0x000fe20000000812 */
[----:B------:R-:W-:Y:S01]  /*0fa0*/  FFMA R24, R27, 1.4426950216293334961, -R24 ;  /* 0x3fb8aa3b1b187823 */ /* 0x000fe20000000818 */
[----:B------:R-:W1:Y:S02]  /*0fb0*/  MUFU.EX2 R5, R5 ;  /* 0x0000000500057308 */ /* 0x000e640000000800 */
[----:B------:R-:W-:Y:S01]  /*0fc0*/  FFMA R18, R25, 1.925963033500011079e-08, R18 ;  /* 0x32a5706019127823 */ /* 0x000fe20000000012 */
[----:B------:R-:W-:Y:S01]  /*0fd0*/  FFMA R27, R27, 1.925963033500011079e-08, R24 ;  /* 0x32a570601b1b7823 */ /* 0x000fe20000000018 */
[----:B------:R-:W-:Y:S01]  /*0fe0*/  FADD R24, R23, -12583039 ;  /* 0xcb40007f17187421 */ /* 0x000fe20000000000 */
[----:B------:R-:W-:-:S03]  /*0ff0*/  SHF.L.U32 R25, R4, 0x17, RZ ;  /* 0x0000001704197819 */ /* 0x000fc600000006ff */
[----:B------:R-:W-:Y:S01]  /*1000*/  FFMA R24, R15, 1.4426950216293334961, -R24 ;  /* 0x3fb8aa3b0f187823 */ /* 0x000fe20000000818 */
[----:B------:R-:W2:Y:S01]  /*1010*/  MUFU.EX2 R18, R18 ;  /* 0x0000001200127308 */ /* 0x000ea20000000800 */
[----:B0-----:R-:W-:Y:S01]  /*1020*/  FMUL R25, R25, R14 ;  /* 0x0000000e19197220 */ /* 0x001fe20000400000 */
[----:B------:R-:W-:Y:S01]  /*1030*/  SHF.L.U32 R14, R13, 0x17, RZ ;  /* 0x000000170d0e7819 */ /* 0x000fe200000006ff */
[----:B------:R-:W-:Y:S01]  /*1040*/  FFMA R26, R15, 1.925963033500011079e-08, R24 ;  /* 0x32a570600f1a7823 */ /* 0x000fe20000000018 */
[----:B------:R-:W-:Y:S02]  /*1050*/  SHF.L.U32 R24, R7, 0x17, RZ ;  /* 0x0000001707187819 */ /* 0x000fe400000006ff */
[----:B------:R-:W-:Y:S02]  /*1060*/  SHF.L.U32 R7, R12, 0x17, RZ ;  /* 0x000000170c077819 */ /* 0x000fe400000006ff */
[----:B------:R-:W0:Y:S01]  /*1070*/  MUFU.EX2 R15, R27 ;  /* 0x0000001b000f7308 */ /* 0x000e220000000800 */
[----:B-1----:R-:W-:-:S04]  /*1080*/  FMUL R5, R24, R5 ;  /* 0x0000000518057220 */ /* 0x002fc80000400000 */
[----:B------:R-:W-:-:S03]  /*1090*/  FFMA R5, R6, R25, R5 ;  /* 0x0000001906057223 */ /* 0x000fc60000000005 */
[----:B------:R-:W1:Y:S01]  /*10a0*/  MUFU.EX2 R4, R26 ;  /* 0x0000001a00047308 */ /* 0x000e620000000800 */
[----:B--2---:R-:W-:Y:S01]  /*10b0*/  FFMA R14, R14, R18, R5 ;  /* 0x000000120e0e7223 */ /* 0x004fe20000000005 */
[----:B------:R-:W-:-:S03]  /*10c0*/  SHF.L.U32 R18, R23, 0x17, RZ ;  /* 0x0000001717127819 */ /* 0x000fc600000006ff */
[----:B0-----:R-:W-:-:S04]  /*10d0*/  FFMA R7, R7, R15, R14 ;  /* 0x0000000f07077223 */ /* 0x001fc8000000000e */
[----:B-1----:R-:W-:Y:S01]  /*10e0*/  FFMA R18, R18, R4, R7 ;  /* 0x0000000412127223 */ /* 0x002fe20000000007 */
[----:B------:R-:W-:Y:S06]  /*10f0*/  @!P0 BRA `(.L_x_432) ;  /* 0xfffffff800288947 */ /* 0x000fec000383ffff */
.L_x_429:
[----:B------:R-:W-:Y:S05]  /*1100*/  BSYNC.RECONVERGENT B0 ;  /* 0x0000000000007941 */ /* 0x000fea0003800200 */
.L_x_428:
[----:B------:R-:W-:Y:S01]  /*1110*/  LEA R11, R11, R16, 0x2 ;  /* 0x000000100b0b7211 */ /* 0x000fe200078e10ff */
[----:B------:R-:W-:Y:S03]  /*1120*/  BSSY.RECONVERGENT B0, `(.L_x_433) ;  /* 0x0000021000007945 */ /* 0x000fe60003800200 */
[----:B------:R-:W-:-:S13]  /*1130*/  ISETP.GT.U32.AND P0, PT, R11, R19, PT ;  /* 0x000000130b00720c */ /* 0x000fda0003f04070 */
[----:B------:R-:W-:Y:S05]  /*1140*/  @P0 BRA `(.L_x_434) ;  /* 0x0000000000780947 */ /* 0x000fea0003800000 */
[----:B------:R-:W-:Y:S01]  /*1150*/  R2UR UR4, R8 ;  /* 0x00000000080472ca */ /* 0x000fe200000e0000 */
[----:B------:R-:W-:Y:S01]  /*1160*/  IMAD.WIDE.U32 R20, R11, 0x4, R20 ;  /* 0x000000040b147825 */ /* 0x000fe200078e0014 */
[----:B------:R-:W-:-:S13]  /*1170*/  R2UR UR5, R9 ;  /* 0x00000000090572ca */ /* 0x000fda00000e0000 */
[----:B------:R-:W2:Y:S01]  /*1180*/  LDG.E R20, desc[UR4][R20.64] ;  /* 0x0000000414147981 */ /* 0x000ea2000c1e1900 */
[----:B------:R-:W0:Y:S01]  /*1190*/  LDCU UR4, c[0x0][0x388] ;  /* 0x00007100ff0477ac */ /* 0x000e220008000800 */
        /* <DEDUP_REMOVED lines=25> */
.L_x_434:
[----:B------:R-:W-:Y:S05]  /*1330*/  BSYNC.RECONVERGENT B0 ;  /* 0x0000000000007941 */ /* 0x000fea0003800200 */
.L_x_433:
[----:B------:R-:W-:-:S03]  /*1340*/  UMOV UR4, 0xffffffff ;  /* 0xffffffff00047882 */ /* 0x000fc60000000000 */
[----:B------:R-:W-:Y:S05]  /*1350*/  BRA.DIV UR4, `(.L_x_435) ;  /* 0x0000000604587947 */ /* 0x000fea000b800000 */
[----:B------:R-:W0:Y:S01]  /*1360*/  SHFL.BFLY PT, R14, R0, 0x10, 0x1f ;  /* 0x0e001f00000e7f89 */ /* 0x000e2200000e0000 */
[----:B------:R-:W1:Y:S01]  /*1370*/  LDCU UR4, c[0x0][0x388] ;  /* 0x00007100ff0477ac */ /* 0x000e620008000800 */
[----:B------:R-:W-:Y:S01]  /*1380*/  HFMA2 R7, -RZ, RZ, 0.96630859375, -0.0022525787353515625 ;  /* 0x3bbb989dff077431 */ /* 0x000fe200000001ff */
[----:B------:R-:W-:Y:S02]  /*1390*/  MOV R11, 0x437c0000 ;  /* 0x437c0000000b7802 */ /* 0x000fe40000000f00 */
        /* <DEDUP_REMOVED lines=33> */
[----:B------:R0:W1:Y:S02]  /*15b0*/  SHFL.BFLY PT, R14, R5, 0x1, 0x1f ;  /* 0x0c201f00050e7f89 */ /* 0x00006400000e0000 */
.L_x_449:
[----:B------:R-:W-:Y:S01]  /*15c0*/  ISETP.GT.AND P0, PT, R16, R19, PT ;  /* 0x000000131000720c */ /* 0x000fe20003f04270 */
[----:B-1----:R-:W-:-:S12]  /*15d0*/  FADD R7, R5, R14 ;  /* 0x0000000e05077221 */ /* 0x002fd80000000000 */
[----:B------:R-:W-:Y:S05]  /*15e0*/  @P0 EXIT ;  /* 0x000000000000094d */ /* 0x000fea0003800000 */
[----:B------:R-:W-:Y:S01]  /*15f0*/  IADD3 R0, PT, PT, R7, 0x1800000, RZ ;  /* 0x0180000007007810 */ /* 0x000fe20007ffe0ff */
[----:B------:R-:W-:Y:S03]  /*1600*/  BSSY.RECONVERGENT B0, `(.L_x_436) ;  /* 0x000000b000007945 */ /* 0x000fe60003800200 */
[----:B------:R-:W-:-:S04]  /*1610*/  LOP3.LUT R0, R0, 0x7f800000, RZ, 0xc0, !PT ;  /* 0x7f80000000007812 */ /* 0x000fc800078ec0ff */
[----:B------:R-:W-:-:S13]  /*1620*/  ISETP.GT.U32.AND P0, PT, R0, 0x1ffffff, PT ;  /* 0x01ffffff0000780c */ /* 0x000fda0003f04070 */
[----:B------:R-:W-:Y:S05]  /*1630*/  @P0 BRA `(.L_x_437) ;  /* 0x00000000000c0947 */ /* 0x000fea0003800000 */
[----:B------:R-:W-:-:S07]  /*1640*/  MOV R4, 0x1660 ;  /* 0x0000166000047802 */ /* 0x000fce0000000f00 */
[----:B0-----:R-:W-:Y:S05]  /*1650*/  CALL.REL.NOINC `($__internal_12_$__cuda_sm20_rcp_rn_f32_slowpath) ;  /* 0x0000000400d87944 */ /* 0x001fea0003c00000 */
[----:B------:R-:W-:Y:S05]  /*1660*/  BRA `(.L_x_438) ;  /* 0x0000000000107947 */ /* 0x000fea0003800000 */
.L_x_437:
[----:B------:R-:W1:Y:S02]  /*1670*/  MUFU.RCP R0, R7 ;  /* 0x0000000700007308 */ /* 0x000e640000001000 */
[----:B-1----:R-:W-:-:S04]  /*1680*/  FFMA R2, R7, R0, -1 ;  /* 0xbf80000007027423 */ /* 0x002fc80000000000 */
[----:B0-----:R-:W-:-:S04]  /*1690*/  FADD.FTZ R5, -R2, -RZ ;  /* 0x800000ff02057221 */ /* 0x001fc80000010100 */
[----:B------:R-:W-:-:S07]  /*16a0*/  FFMA R0, R0, R5, R0 ;  /* 0x0000000500007223 */ /* 0x000fce0000000000 */
.L_x_438:
[----:B------:R-:W-:Y:S05]  /*16b0*/  BSYNC.RECONVERGENT B0 ;  /* 0x0000000000007941 */ /* 0x000fea0003800200 */
.L_x_436:
[----:B0-----:R-:W0:Y:S01]  /*16c0*/  LDCU.64 UR4, c[0x0][0x390] ;  /* 0x00007200ff0477ac */ /* 0x001e220008000a00 */
[----:B------:R-:W-:Y:S02]  /*16d0*/  IADD3 R12, P0, PT, R17, R16, RZ ;  /* 0x00000010110c7210 */ /* 0x000fe40007f1e0ff */
[----:B------:R-:W-:Y:S02]  /*16e0*/  R2UR UR6, R8 ;  /* 0x00000000080672ca */ /* 0x000fe400000e0000 */
[----:B------:R-:W-:Y:S02]  /*16f0*/  LEA.HI.X.SX32 R5, R16, R10, 0x1, P0 ;  /* 0x0000000a10057211 */ /* 0x000fe400000f0eff */
[C---:B------:R-:W-:Y:S02]  /*1700*/  SHF.L.U32 R11, R12.reuse, 0x2, RZ ;  /* 0x000000020c0b7819 */ /* 0x040fe400000006ff */
[----:B------:R-:W-:Y:S02]  /*1710*/  R2UR UR7, R9 ;  /* 0x00000000090772ca */ /* 0x000fe400000e0000 */
[----:B------:R-:W-:-:S02]  /*1720*/  SHF.L.U64.HI R12, R12, 0x2, R5 ;  /* 0x000000020c0c7819 */ /* 0x000fc40000010205 */
[----:B0-----:R-:W-:Y:S01]  /*1730*/  IADD3 R4, P0, PT, R11, UR4, RZ ;  /* 0x000000040b047c10 */ /* 0x001fe2000ff1e0ff */
[----:B------:R-:W0:Y:S03]  /*1740*/  LDCU UR4, c[0x0][0x388] ;  /* 0x00007100ff0477ac */ /* 0x000e260008000800 */
[----:B------:R-:W-:-:S05]  /*1750*/  IADD3.X R5, PT, PT, R12, UR5, RZ, P0, !PT ;  /* 0x000000050c057c10 */ /* 0x000fca00087fe4ff */
[----:B------:R-:W2:Y:S01]  /*1760*/  LDG.E.EF R4, desc[UR6][R4.64] ;  /* 0x0000000604047981 */ /* 0x000ea2000c0e1900 */
[----:B------:R-:W-:Y:S01]  /*1770*/  HFMA2 R7, -RZ, RZ, 0.96630859375, -0.0022525787353515625 ;  /* 0x3bbb989dff077431 */ /* 0x000fe200000001ff */
[----:B------:R-:W-:Y:S02]  /*1780*/  MOV R13, 0x437c0000 ;  /* 0x437c0000000d7802 */ /* 0x000fe40000000f00 */
[----:B------:R-:W-:Y:S01]  /*1790*/  IADD3 R16, PT, PT, R16, 0x20, RZ ;  /* 0x0000002010107810 */ /* 0x000fe20007ffe0ff */
[----:B--2---:R-:W-:-:S04]  /*17a0*/  FADD R2, -R3, R4 ;  /* 0x0000000403027221 */ /* 0x004fc80000000100 */
[----:B0-----:R-:W-:Y:S01]  /*17b0*/  FMUL R2, R2, UR4 ;  /* 0x0000000402027c20 */ /* 0x001fe20008400000 */
[----:B------:R-:W0:Y:S03]  /*17c0*/  LDCU.64 UR4, c[0x0][0x380] ;  /* 0x00007000ff0477ac */ /* 0x000e260008000a00 */
[----:B------:R-:W-:-:S04]  /*17d0*/  FFMA.SAT R6, R2, R7, 0.5 ;  /* 0x3f00000002067423 */ /* 0x000fc80000002007 */
[----:B------:R-:W-:-:S04]  /*17e0*/  FFMA.RM R6, R6, R13, 12582913 ;  /* 0x4b40000106067423 */ /* 0x000fc8000000400d */
[C---:B------:R-:W-:Y:S01]  /*17f0*/  FADD R7, R6.reuse, -12583039 ;  /* 0xcb40007f06077421 */ /* 0x040fe20000000000 */
[----:B------:R-:W-:-:S03]  /*1800*/  SHF.L.U32 R6, R6, 0x17, RZ ;  /* 0x0000001706067819 */ /* 0x000fc600000006ff */
[----:B------:R-:W-:Y:S01]  /*1810*/  FFMA R7, R2, 1.4426950216293334961, -R7 ;  /* 0x3fb8aa3b02077823 */ /* 0x000fe20000000807 */
[----:B0-----:R-:W-:-:S03]  /*1820*/  IADD3 R4, P0, PT, R11, UR4, RZ ;  /* 0x000000040b047c10 */ /* 0x001fc6000ff1e0ff */
[----:B------:R-:W-:Y:S01]  /*1830*/  FFMA R7, R2, 1.925963033500011079e-08, R7 ;  /* 0x32a5706002077823 */ /* 0x000fe20000000007 */
[----:B------:R-:W-:Y:S02]  /*1840*/  IADD3.X R5, PT, PT, R12, UR5, RZ, P0, !PT ;  /* 0x000000050c057c10 */ /* 0x000fe400087fe4ff */
[----:B------:R-:W-:-:S03]  /*1850*/  ISETP.GT.AND P0, PT, R16, R19, PT ;  /* 0x000000131000720c */ /* 0x000fc60003f04270 */
[----:B------:R-:W0:Y:S02]  /*1860*/  MUFU.EX2 R7, R7 ;  /* 0x0000000700077308 */ /* 0x000e240000000800 */
[----:B0-----:R-:W-:-:S04]  /*1870*/  FMUL R11, R6, R7 ;  /* 0x00000007060b7220 */ /* 0x001fc80000400000 */
[----:B------:R-:W-:-:S05]  /*1880*/  FMUL R11, R0, R11 ;  /* 0x0000000b000b7220 */ /* 0x000fca0000400000 */
[----:B------:R0:W-:Y:S01]  /*1890*/  STG.E.EF desc[UR6][R4.64], R11 ;  /* 0x0000000b04007986 */ /* 0x0001e2000c001906 */
[----:B------:R-:W-:Y:S05]  /*18a0*/  @!P0 BRA `(.L_x_436) ;  /* 0xfffffffc00848947 */ /* 0x000fea000383ffff */
[----:B------:R-:W-:Y:S05]  /*18b0*/  EXIT ;  /* 0x000000000000794d */ /* 0x000fea0003800000 */
.L_x_435:
[----:B------:R-:W-:Y:S01]  /*18c0*/  HFMA2 R12, -RZ, RZ, 0, 9.5367431640625e-07 ;  /* 0x00000010ff0c7431 */ /* 0x000fe200000001ff */
[----:B------:R-:W-:Y:S02]  /*18d0*/  MOV R13, R0 ;  /* 0x00000000000d7202 */ /* 0x000fe40000000f00 */
[----:B------:R-:W-:Y:S02]  /*18e0*/  MOV R11, 0x1f ;  /* 0x0000001f000b7802 */ /* 0x000fe40000000f00 */
[----:B------:R-:W-:-:S07]  /*18f0*/  MOV R15, 0xffffffff ;  /* 0xffffffff000f7802 */ /* 0x000fce0000000f00 */
[----:B------:R-:W-:Y:S05]  /*1900*/  WARPSYNC.COLLECTIVE R15, `(.L_x_439) ;  /* 0x000000000f087348 */ /* 0x000fea0003c00000 */
[----:B------:R0:W1:Y:S02]  /*1910*/  SHFL.BFLY P6, R14, R13, R12, R11 ;  /* 0x0c00000c0d0e7389 */ /* 0x00006400000c000b */
[----:B01----:R-:W-:Y:S05]  /*1920*/  ENDCOLLECTIVE ;  /* 0x000000000000791b */ /* 0x003fea0003800000 */
.L_x_439:
[----:B------:R-:W-:Y:S01]  /*1930*/  HFMA2 R12, -RZ, RZ, 0, 4.76837158203125e-07 ;  /* 0x00000008ff0c7431 */ /* 0x000fe200000001ff */
[----:B------:R-:W-:-:S04]  /*1940*/  FSETP.GEU.AND P0, PT, R0, R14, PT ;  /* 0x0000000e0000720b */ /* 0x000fc80003f0e000 */
[----:B------:R-:W-:-:S04]  /*1950*/  FSEL R2, R14, R0, !P0 ;  /* 0x000000000e027208 */ /* 0x000fc80004000000 */
[----:B------:R-:W-:-:S07]  /*1960*/  MOV R13, R2 ;  /* 0x00000002000d7202 */ /* 0x000fce0000000f00 */
[----:B------:R-:W-:Y:S05]  /*1970*/  WARPSYNC.COLLECTIVE R15, `(.L_x_440) ;  /* 0x000000000f087348 */ /* 0x000fea0003c00000 */
[----:B------:R0:W1:Y:S02]  /*1980*/  SHFL.BFLY P6, R14, R13, R12, R11 ;  /* 0x0c00000c0d0e7389 */ /* 0x00006400000c000b */
[----:B01----:R-:W-:Y:S05]  /*1990*/  ENDCOLLECTIVE ;  /* 0x000000000000791b */ /* 0x003fea0003800000 */
.L_x_440:
[----:B------:R-:W-:Y:S01]  /*19a0*/  HFMA2 R12, -RZ, RZ, 0, 2.384185791015625e-07 ;  /* 0x00000004ff0c7431 */ /* 0x000fe200000001ff */
[----:B------:R-:W-:-:S04]  /*19b0*/  FSETP.GEU.AND P0, PT, R2, R14, PT ;  /* 0x0000000e0200720b */ /* 0x000fc80003f0e000 */
[----:B------:R-:W-:Y:S01]  /*19c0*/  FSEL R4, R14, R2, !P0 ;  /* 0x000000020e047208 */ /* 0x000fe20004000000 */
[----:B------:R-:W-:-:S03]  /*19d0*/  HFMA2 R2, -RZ, RZ, 3.7421875, 0 ;  /* 0x437c0000ff027431 */ /* 0x000fc600000001ff */
[----:B------:R-:W-:-:S07]  /*19e0*/  MOV R13, R4 ;  /* 0x00000004000d7202 */ /* 0x000fce0000000f00 */
[----:B------:R-:W-:Y:S05]  /*19f0*/  WARPSYNC.COLLECTIVE R15, `(.L_x_441) ;  /* 0x000000000f087348 */ /* 0x000fea0003c00000 */
[----:B------:R0:W1:Y:S02]  /*1a00*/  SHFL.BFLY P6, R14, R13, R12, R11 ;  /* 0x0c00000c0d0e7389 */ /* 0x00006400000c000b */
[----:B01----:R-:W-:Y:S05]  /*1a10*/  ENDCOLLECTIVE ;  /* 0x000000000000791b */ /* 0x003fea0003800000 */
.L_x_441:
[----:B------:R-:W-:Y:S01]  /*1a20*/  HFMA2 R12, -RZ, RZ, 0, 1.1920928955078125e-07 ;  /* 0x00000002ff0c7431 */ /* 0x000fe200000001ff */
[----:B------:R-:W-:-:S04]  /*1a30*/  FSETP.GEU.AND P0, PT, R4, R14, PT ;  /* 0x0000000e0400720b */ /* 0x000fc80003f0e000 */
[----:B------:R-:W-:-:S04]  /*1a40*/  FSEL R5, R14, R4, !P0 ;  /* 0x000000040e057208 */ /* 0x000fc80004000000 */
[----:B------:R-:W-:-:S07]  /*1a50*/  MOV R13, R5 ;  /* 0x00000005000d7202 */ /* 0x000fce0000000f00 */
[----:B------:R-:W-:Y:S05]  /*1a60*/  WARPSYNC.COLLECTIVE R15, `(.L_x_442) ;  /* 0x000000000f087348 */ /* 0x000fea0003c00000 */
[----:B------:R0:W1:Y:S02]  /*1a70*/  SHFL.BFLY P6, R14, R13, R12, R11 ;  /* 0x0c00000c0d0e7389 */ /* 0x00006400000c000b */
[----:B01----:R-:W-:Y:S05]  /*1a80*/  ENDCOLLECTIVE ;  /* 0x000000000000791b */ /* 0x003fea0003800000 */
.L_x_442:
[----:B------:R-:W-:Y:S01]  /*1a90*/  HFMA2 R12, -RZ, RZ, 0, 5.9604644775390625e-08 ;  /* 0x00000001ff0c7431 */ /* 0x000fe200000001ff */
[----:B------:R-:W-:-:S04]  /*1aa0*/  FSETP.GEU.AND P0, PT, R5, R14, PT ;  /* 0x0000000e0500720b */ /* 0x000fc80003f0e000 */
[----:B------:R-:W-:Y:S02]  /*1ab0*/  FSEL R6, R14, R5, !P0 ;  /* 0x000000050e067208 */ /* 0x000fe40004000000 */
[----:B------:R-:W-:Y:S02]  /*1ac0*/  MOV R5, 0x3bbb989d ;  /* 0x3bbb989d00057802 */ /* 0x000fe40000000f00 */
[----:B------:R-:W-:-:S07]  /*1ad0*/  MOV R13, R6 ;  /* 0x00000006000d7202 */ /* 0x000fce0000000f00 */
[----:B------:R-:W-:Y:S05]  /*1ae0*/  WARPSYNC.COLLECTIVE R15, `(.L_x_443) ;  /* 0x000000000f087348 */ /* 0x000fea0003c00000 */
[----:B------:R0:W1:Y:S02]  /*1af0*/  SHFL.BFLY P6, R14, R13, R12, R11 ;  /* 0x0c00000c0d0e7389 */ /* 0x00006400000c000b */
[----:B01----:R-:W-:Y:S05]  /*1b00*/  ENDCOLLECTIVE ;  /* 0x000000000000791b */ /* 0x003fea0003800000 */
.L_x_443:
[----:B------:R-:W0:Y:S01]  /*1b10*/  LDCU UR4, c[0x0][0x388] ;  /* 0x00007100ff0477ac */ /* 0x000e220008000800 */
[----:B------:R-:W-:Y:S02]  /*1b20*/  MOV R12, 0x10 ;  /* 0x00000010000c7802 */ /* 0x000fe40000000f00 */
[----:B------:R-:W-:-:S04]  /*1b30*/  FSETP.GEU.AND P0, PT, R6, R14, PT ;  /* 0x0000000e0600720b */ /* 0x000fc80003f0e000 */
[----:B------:R-:W-:-:S05]  /*1b40*/  FSEL R3, R14, R6, !P0 ;  /* 0x000000060e037208 */ /* 0x000fca0004000000 */
[----:B------:R-:W-:-:S04]  /*1b50*/  FADD R0, -R3, R0 ;  /* 0x0000000003007221 */ /* 0x000fc80000000100 */
[----:B0-----:R-:W-:-:S04]  /*1b60*/  FMUL R0, R0, UR4 ;  /* 0x0000000400007c20 */ /* 0x001fc80008400000 */
        /* <DEDUP_REMOVED lines=8> */
[----:B------:R-:W-:-:S07]  /*1bf0*/  FMUL R13, R5, R18 ;  /* 0x00000012050d7220 */ /* 0x000fce0000400000 */
[----:B------:R-:W-:Y:S05]  /*1c00*/  WARPSYNC.COLLECTIVE R15, `(.L_x_444) ;  /* 0x000000000f087348 */ /* 0x000fea0003c00000 */
[----:B------:R0:W1:Y:S02]  /*1c10*/  SHFL.BFLY P6, R14, R13, R12, R11 ;  /* 0x0c00000c0d0e7389 */ /* 0x00006400000c000b */
[----:B01----:R-:W-:Y:S05]  /*1c20*/  ENDCOLLECTIVE ;  /* 0x000000000000791b */ /* 0x003fea0003800000 */
.L_x_444:
[----:B------:R-:W-:Y:S02]  /*1c30*/  HFMA2 R12, -RZ, RZ, 0, 4.76837158203125e-07 ;  /* 0x00000008ff0c7431 */ /* 0x000fe400000001ff */
[----:B------:R-:W-:-:S05]  /*1c40*/  FADD R0, R13, R14 ;  /* 0x0000000e0d007221 */ /* 0x000fca0000000000 */
[----:B------:R-:W-:-:S07]  /*1c50*/  MOV R13, R0 ;  /* 0x00000000000d7202 */ /* 0x000fce0000000f00 */
[----:B------:R-:W-:Y:S05]  /*1c60*/  WARPSYNC.COLLECTIVE R15, `(.L_x_445) ;  /* 0x000000000f087348 */ /* 0x000fea0003c00000 */
[----:B------:R0:W1:Y:S02]  /*1c70*/  SHFL.BFLY P6, R14, R13, R12, R11 ;  /* 0x0c00000c0d0e7389 */ /* 0x00006400000c000b */
[----:B01----:R-:W-:Y:S05]  /*1c80*/  ENDCOLLECTIVE ;  /* 0x000000000000791b */ /* 0x003fea0003800000 */
.L_x_445:
[----:B------:R-:W-:Y:S02]  /*1c90*/  HFMA2 R12, -RZ, RZ, 0, 2.384185791015625e-07 ;  /* 0x00000004ff0c7431 */ /* 0x000fe400000001ff */
[----:B------:R-:W-:-:S05]  /*1ca0*/  FADD R2, R0, R14 ;  /* 0x0000000e00027221 */ /* 0x000fca0000000000 */
[----:B------:R-:W-:-:S07]  /*1cb0*/  MOV R13, R2 ;  /* 0x00000002000d7202 */ /* 0x000fce0000000f00 */
[----:B------:R-:W-:Y:S05]  /*1cc0*/  WARPSYNC.COLLECTIVE R15, `(.L_x_446) ;  /* 0x000000000f087348 */ /* 0x000fea0003c00000 */
[----:B------:R0:W1:Y:S02]  /*1cd0*/  SHFL.BFLY P6, R14, R13, R12, R11 ;  /* 0x0c00000c0d0e7389 */ /* 0x00006400000c000b */
[----:B01----:R-:W-:Y:S05]  /*1ce0*/  ENDCOLLECTIVE ;  /* 0x000000000000791b */ /* 0x003fea0003800000 */
.L_x_446:
[----:B------:R-:W-:Y:S02]  /*1cf0*/  HFMA2 R12, -RZ, RZ, 0, 1.1920928955078125e-07 ;  /* 0x00000002ff0c7431 */ /* 0x000fe400000001ff */
[----:B------:R-:W-:-:S05]  /*1d00*/  FADD R4, R2, R14 ;  /* 0x0000000e02047221 */ /* 0x000fca0000000000 */
[----:B------:R-:W-:-:S07]  /*1d10*/  MOV R13, R4 ;  /* 0x00000004000d7202 */ /* 0x000fce0000000f00 */
[----:B------:R-:W-:Y:S05]  /*1d20*/  WARPSYNC.COLLECTIVE R15, `(.L_x_447) ;  /* 0x000000000f087348 */ /* 0x000fea0003c00000 */
[----:B------:R0:W1:Y:S02]  /*1d30*/  SHFL.BFLY P6, R14, R13, R12, R11 ;  /* 0x0c00000c0d0e7389 */ /* 0x00006400000c000b */
[----:B01----:R-:W-:Y:S05]  /*1d40*/  ENDCOLLECTIVE ;  /* 0x000000000000791b */ /* 0x003fea0003800000 */
.L_x_447:
[----:B------:R-:W-:Y:S02]  /*1d50*/  HFMA2 R12, -RZ, RZ, 0, 5.9604644775390625e-08 ;  /* 0x00000001ff0c7431 */ /* 0x000fe400000001ff */
[----:B------:R-:W-:-:S05]  /*1d60*/  FADD R5, R4, R14 ;  /* 0x0000000e04057221 */ /* 0x000fca0000000000 */
[----:B------:R-:W-:-:S07]  /*1d70*/  MOV R13, R5 ;  /* 0x00000005000d7202 */ /* 0x000fce0000000f00 */
[----:B------:R-:W-:Y:S05]  /*1d80*/  WARPSYNC.COLLECTIVE R15, `(.L_x_448) ;  /* 0x000000000f087348 */ /* 0x000fea0003c00000 */
[----:B------:R0:W1:Y:S02]  /*1d90*/  SHFL.BFLY P6, R14, R13, R12, R11 ;  /* 0x0c00000c0d0e7389 */ /* 0x00006400000c000b */
[----:B01----:R-:W-:Y:S05]  /*1da0*/  ENDCOLLECTIVE ;  /* 0x000000000000791b */ /* 0x003fea0003800000 */
.L_x_448:
[----:B------:R-:W-:Y:S05]  /*1db0*/  BRA `(.L_x_449) ;  /* 0xfffffff800007947 */ /* 0x000fea000383ffff */
        .weak           $__internal_12_$__cuda_sm20_rcp_rn_f32_slowpath
        .type           $__internal_12_$__cuda_sm20_rcp_rn_f32_slowpath,@function
        .size           $__internal_12_$__cuda_sm20_rcp_rn_f32_slowpath,(.L_x_471 - $__internal_12_$__cuda_sm20_rcp_rn_f32_slowpath)
$__internal_12_$__cuda_sm20_rcp_rn_f32_slowpath:
        /* <DEDUP_REMOVED lines=16> */
.L_x_451:
        /* <DEDUP_REMOVED lines=33> */
.L_x_453:
[----:B------:R0:W1:Y:S02]  /*20d0*/  MUFU.RCP R5, R0 ;  /* 0x0000000000057308 */ /* 0x0000640000001000 */
.L_x_452:
[----:B------:R-:W-:Y:S05]  /*20e0*/  BSYNC.RECONVERGENT B1 ;  /* 0x0000000000017941 */ /* 0x000fea0003800200 */
.L_x_450:
[----:B01----:R-:W-:Y:S01]  /*20f0*/  MOV R0, R5 ;  /* 0x0000000500007202 */ /* 0x003fe20000000f00 */
[----:B------:R-:W-:-:S04]  /*2100*/  HFMA2 R5, -RZ, RZ, 0, 0 ;  /* 0x00000000ff057431 */ /* 0x000fc800000001ff */
[----:B------:R-:W-:Y:S05]  /*2110*/  RET.REL.NODEC R4 `(softmax_forward_kernel) ;  /* 0xffffffdc04b87950 */ /* 0x000fea0003c3ffff */
.L_x_454:
        /* <DEDUP_REMOVED lines=14> */
.L_x_471:


//--------------------- .text.unpermute_kernel_backward --------------------------
	.section	.text.unpermute_kernel_backward,"ax",@progbits
	.align	128
        .global         unpermute_kernel_backward
        .type           unpermute_kernel_backward,@function
        .size           unpermute_kernel_backward,(.L_x_490 - unpermute_kernel_backward)
        .other          unpermute_kernel_backward,@"STO_CUDA_ENTRY STV_DEFAULT"
unpermute_kernel_backward:
.text.unpermute_kernel_backward:
[----:B------:R-:W-:Y:S01]  /*0000*/  LDC R1, c[0x0][0x37c] ;  /* 0x0000df00ff017b82 */ /* 0x000fe20000000800 */
[----:B------:R-:W0:Y:S07]  /*0010*/  S2R R9, SR_TID.X ;  /* 0x0000000000097919 */ /* 0x000e2e0000002100 */
[----:B------:R-:W1:Y:S08]  /*0020*/  LDC.64 R2, c[0x0][0x390] ;  /* 0x0000e400ff027b82 */ /* 0x000e700000000a00 */
[----:B------:R-:W2:Y:S08]  /*0030*/  LDC.64 R4, c[0x0][0x398] ;  /* 0x0000e600ff047b82 */ /* 0x000eb00000000a00 */
[----:B------:R-:W0:Y:S08]  /*0040*/  S2UR UR4, SR_CTAID.X ;  /* 0x00000000000479c3 */ /* 0x000e300000002500 */
[----:B------:R-:W0:Y:S01]  /*0050*/  LDC R0, c[0x0][0x360] ;  /* 0x0000d800ff007b82 */ /* 0x000e220000000800 */
[----:B-1----:R-:W-:-:S04]  /*0060*/  IMAD R7, R3, R2, RZ ;  /* 0x0000000203077224 */ /* 0x002fc800078e02ff */
[----:B--2---:R-:W-:-:S04]  /*0070*/  IMAD R2, R7, R4, RZ ;  /* 0x0000000407027224 */ /* 0x004fc800078e02ff */
[----:B------:R-:W-:Y:S02]  /*0080*/  IMAD R7, R2, R5, RZ ;  /* 0x0000000502077224 */ /* 0x000fe400078e02ff */
[----:B0-----:R-:W-:-:S05]  /*0090*/  IMAD R0, R0, UR4, R9 ;  /* 0x0000000400007c24 */ /* 0x001fca000f8e0209 */
[----:B------:R-:W-:-:S13]  /*00a0*/  ISETP.GE.AND P0, PT, R0, R7, PT ;  /* 0x000000070000720c */ /* 0x000fda0003f06270 */
[----:B------:R-:W-:Y:S05]  /*00b0*/  @P0 EXIT ;  /* 0x000000000000094d */ /* 0x000fea0003800000 */
[----:B------:R-:W-:Y:S01]  /*00c0*/  IMAD R2, R3, R4, RZ ;  /* 0x0000000403027224 */ /* 0x000fe200078e02ff */
[----:B------:R-:W-:Y:S01]  /*00d0*/  IABS R12, R0 ;  /* 0x00000000000c7213 */ /* 0x000fe20000000000 */
[----:B------:R-:W0:Y:S02]  /*00e0*/  LDCU.64 UR4, c[0x0][0x358] ;  /* 0x00006b00ff0477ac */ /* 0x000e240008000a00 */
[----:B------:R-:W-:-:S05]  /*00f0*/  IMAD R9, R2, R5, RZ ;  /* 0x0000000502097224 */ /* 0x000fca00078e02ff */
        /* <DEDUP_REMOVED lines=10> */
[----:B------:R-:W-:Y:S02]  /*01a0*/  IMAD R2, R3, R5, RZ ;  /* 0x0000000503027224 */ /* 0x000fe400078e02ff */
[----:B------:R-:W-:-:S03]  /*01b0*/  IMAD.HI.U32 R10, R7, R13, R6 ;  /* 0x0000000d070a7227 */ /* 0x000fc600078e0006 */
[----:B------:R-:W-:Y:S01]  /*01c0*/  IABS R7, R2 ;  /* 0x0000000200077213 */ /* 0x000fe20000000000 */
[----:B------:R-:W-:-:S03]  /*01d0*/  IMAD.MOV.U32 R13, RZ, RZ, R12 ;  /* 0x000000ffff0d7224 */ /* 0x000fc600078e000c */
[----:B------:R-:W1:Y:S01]  /*01e0*/  I2F.RP R12, R7 ;  /* 0x00000007000c7306 */ /* 0x000e620000209400 */
[----:B------:R-:W-:-:S04]  /*01f0*/  IMAD.HI.U32 R6, R10, R13, RZ ;  /* 0x0000000d0a067227 */ /* 0x000fc800078e00ff */
[----:B------:R-:W-:-:S05]  /*0200*/  IMAD R8, R6, R8, R13 ;  /* 0x0000000806087224 */ /* 0x000fca00078e020d */
[----:B------:R-:W-:Y:S01]  /*0210*/  ISETP.GT.U32.AND P2, PT, R11, R8, PT ;  /* 0x000000080b00720c */ /* 0x000fe20003f44070 */
[----:B-1----:R-:W1:-:S12]  /*0220*/  MUFU.RCP R12, R12 ;  /* 0x0000000c000c7308 */ /* 0x002e580000001000 */
[----:B------:R-:W-:Y:S02]  /*0230*/  @!P2 IMAD.IADD R8, R8, 0x1, -R11 ;  /* 0x000000010808a824 */ /* 0x000fe400078e0a0b */
[----:B------:R-:W-:Y:S01]  /*0240*/  @!P2 VIADD R6, R6, 0x1 ;  /* 0x000000010606a836 */ /* 0x000fe20000000000 */
[----:B------:R-:W-:Y:S02]  /*0250*/  ISETP.NE.AND P2, PT, R9, RZ, PT ;  /* 0x000000ff0900720c */ /* 0x000fe40003f45270 */
[----:B------:R-:W-:Y:S02]  /*0260*/  ISETP.GE.U32.AND P0, PT, R8, R11, PT ;  /* 0x0000000b0800720c */ /* 0x000fe40003f06070 */
[----:B------:R-:W-:Y:S02]  /*0270*/  LOP3.LUT R8, R0, R9, RZ, 0x3c, !PT ;  /* 0x0000000900087212 */ /* 0x000fe400078e3cff */
[----:B-1----:R-:W-:Y:S02]  /*0280*/  IADD3 R10, PT, PT, R12, 0xffffffe, RZ ;  /* 0x0ffffffe0c0a7810 */ /* 0x002fe40007ffe0ff */
[----:B------:R-:W-:-:S02]  /*0290*/  ISETP.GE.AND P1, PT, R8, RZ, PT ;  /* 0x000000ff0800720c */ /* 0x000fc40003f26270 */
[----:B------:R1:W2:Y:S05]  /*02a0*/  F2I.FTZ.U32.TRUNC.NTZ R11, R10 ;  /* 0x0000000a000b7305 */ /* 0x0002aa000021f000 */
[----:B------:R-:W-:Y:S02]  /*02b0*/  @P0 IADD3 R6, PT, PT, R6, 0x1, RZ ;  /* 0x0000000106060810 */ /* 0x000fe40007ffe0ff */
[----:B-1----:R-:W-:-:S04]  /*02c0*/  MOV R10, RZ ;  /* 0x000000ff000a7202 */ /* 0x002fc80000000f00 */
[----:B------:R-:W-:Y:S01]  /*02d0*/  @!P1 IMAD.MOV R6, RZ, RZ, -R6 ;  /* 0x000000ffff069224 */ /* 0x000fe200078e0a06 */
[----:B------:R-:W-:Y:S02]  /*02e0*/  @!P2 LOP3.LUT R6, RZ, R9, RZ, 0x33, !PT ;  /* 0x00000009ff06a212 */ /* 0x000fe400078e33ff */
[----:B--2---:R-:W-:-:S03]  /*02f0*/  IADD3 R12, PT, PT, RZ, -R11, RZ ;  /* 0x8000000bff0c7210 */ /* 0x004fc60007ffe0ff */
[----:B------:R-:W-:Y:S02]  /*0300*/  IMAD.MOV R8, RZ, RZ, -R6 ;  /* 0x000000ffff087224 */ /* 0x000fe400078e0a06 */
[----:B------:R-:W-:Y:S01]  /*0310*/  IMAD R13, R12, R7, RZ ;  /* 0x000000070c0d7224 */ /* 0x000fe200078e02ff */
[----:B------:R-:W-:Y:S01]  /*0320*/  IABS R12, R2 ;  /* 0x00000002000c7213 */ /* 0x000fe20000000000 */
[----:B------:R-:W-:Y:S02]  /*0330*/  IMAD R9, R9, R8, R0 ;  /* 0x0000000809097224 */ /* 0x000fe400078e0200 */
[----:B------:R-:W-:Y:S01]  /*0340*/  IMAD.HI.U32 R10, R11, R13, R10 ;  /* 0x0000000d0b0a7227 */ /* 0x000fe200078e000a */
[----:B------:R-:W-:Y:S02]  /*0350*/  IABS R13, R5 ;  /* 0x00000005000d7213 */ /* 0x000fe40000000000 */
[----:B------:R-:W-:Y:S01]  /*0360*/  IABS R8, R9 ;  /* 0x0000000900087213 */ /* 0x000fe20000000000 */
[----:B------:R-:W-:-:S03]  /*0370*/  IMAD.MOV R12, RZ, RZ, -R12 ;  /* 0x000000ffff0c7224 */ /* 0x000fc600078e0a0c */
[----:B------:R-:W-:Y:S01]  /*0380*/  MOV R11, R8 ;  /* 0x00000008000b7202 */ /* 0x000fe20000000f00 */
[----:B------:R-:W-:-:S04]  /*0390*/  IMAD.MOV.U32 R8, RZ, RZ, R13 ;  /* 0x000000ffff087224 */ /* 0x000fc800078e000d */
[----:B------:R-:W-:Y:S01]  /*03a0*/  IMAD.HI.U32 R10, R10, R11, RZ ;  /* 0x0000000b0a0a7227 */ /* 0x000fe200078e00ff */
[----:B------:R-:W1:Y:S03]  /*03b0*/  I2F.RP R13, R8 ;  /* 0x00000008000d7306 */ /* 0x000e660000209400 */
[----:B------:R-:W-:-:S05]  /*03c0*/  IMAD R12, R10, R12, R11 ;  /* 0x0000000c0a0c7224 */ /* 0x000fca00078e020b */
[----:B------:R-:W-:Y:S01]  /*03d0*/  ISETP.GT.U32.AND P2, PT, R7, R12, PT ;  /* 0x0000000c0700720c */ /* 0x000fe20003f44070 */
[----:B-1----:R-:W1:-:S12]  /*03e0*/  MUFU.RCP R13, R13 ;  /* 0x0000000d000d7308 */ /* 0x002e580000001000 */
[-C--:B------:R-:W-:Y:S02]  /*03f0*/  @!P2 IADD3 R12, PT, PT, R12, -R7.reuse, RZ ;  /* 0x800000070c0ca210 */ /* 0x080fe40007ffe0ff */
[----:B------:R-:W-:Y:S02]  /*0400*/  @!P2 IADD3 R10, PT, PT, R10, 0x1, RZ ;  /* 0x000000010a0aa810 */ /* 0x000fe40007ffe0ff */
[----:B------:R-:W-:Y:S02]  /*0410*/  ISETP.GE.U32.AND P0, PT, R12, R7, PT ;  /* 0x000000070c00720c */ /* 0x000fe40003f06070 */
[----:B------:R-:W-:Y:S02]  /*0420*/  LOP3.LUT R7, R9, R2, RZ, 0x3c, !PT ;  /* 0x0000000209077212 */ /* 0x000fe400078e3cff */
[----:B------:R-:W-:Y:S02]  /*0430*/  ISETP.NE.AND P2, PT, R2, RZ, PT ;  /* 0x000000ff0200720c */ /* 0x000fe40003f45270 */
[----:B------:R-:W-:Y:S01]  /*0440*/  ISETP.GE.AND P1, PT, R7, RZ, PT ;  /* 0x000000ff0700720c */ /* 0x000fe20003f26270 */
[----:B-1----:R-:W-:-:S06]  /*0450*/  VIADD R11, R13, 0xffffffe ;  /* 0x0ffffffe0d0b7836 */ /* 0x002fcc0000000000 */
[----:B------:R-:W-:Y:S01]  /*0460*/  @P0 VIADD R10, R10, 0x1 ;  /* 0x000000010a0a0836 */ /* 0x000fe20000000000 */
[----:B------:R-:W1:Y:S04]  /*0470*/  F2I.FTZ.U32.TRUNC.NTZ R11, R11 ;  /* 0x0000000b000b7305 */ /* 0x000e68000021f000 */
[----:B------:R-:W-:Y:S01]  /*0480*/  MOV R12, R10 ;  /* 0x0000000a000c7202 */ /* 0x000fe20000000f00 */
[----:B------:R-:W-:-:S04]  /*0490*/  HFMA2 R10, -RZ, RZ, 0, 0 ;  /* 0x00000000ff0a7431 */ /* 0x000fc800000001ff */
[----:B------:R-:W-:Y:S01]  /*04a0*/  @!P1 IMAD.MOV R12, RZ, RZ, -R12 ;  /* 0x000000ffff0c9224 */ /* 0x000fe200078e0a0c */
[----:B------:R-:W-:-:S05]  /*04b0*/  @!P2 LOP3.LUT R12, RZ, R2, RZ, 0x33, !PT ;  /* 0x00000002ff0ca212 */ /* 0x000fca00078e33ff */
[----:B------:R-:W-:Y:S01]  /*04c0*/  IMAD.MOV R7, RZ, RZ, -R12 ;  /* 0x000000ffff077224 */ /* 0x000fe200078e0a0c */
[----:B-1----:R-:W-:-:S03]  /*04d0*/  IADD3 R13, PT, PT, RZ, -R11, RZ ;  /* 0x8000000bff0d7210 */ /* 0x002fc60007ffe0ff */
[----:B------:R-:W-:Y:S02]  /*04e0*/  IMAD R14, R2, R7, R9 ;  /* 0x00000007020e7224 */ /* 0x000fe400078e0209 */
[----:B------:R-:W-:-:S03]  /*04f0*/  IMAD R7, R13, R8, RZ ;  /* 0x000000080d077224 */ /* 0x000fc600078e02ff */
[----:B------:R-:W-:Y:S01]  /*0500*/  IABS R2, R14 ;  /* 0x0000000e00027213 */ /* 0x000fe20000000000 */
[----:B------:R-:W-:-:S04]  /*0510*/  IMAD.HI.U32 R10, R11, R7, R10 ;  /* 0x000000070b0a7227 */ /* 0x000fc800078e000a */
[----:B------:R-:W-:-:S04]  /*0520*/  IMAD.MOV.U32 R7, RZ, RZ, R2 ;  /* 0x000000ffff077224 */ /* 0x000fc800078e0002 */
[----:B------:R-:W-:-:S05]  /*0530*/  IMAD.HI.U32 R10, R10, R7, RZ ;  /* 0x000000070a0a7227 */ /* 0x000fca00078e00ff */
[----:B------:R-:W-:-:S05]  /*0540*/  IADD3 R2, PT, PT, -R10, RZ, RZ ;  /* 0x000000ff0a027210 */ /* 0x000fca0007ffe1ff */
[----:B------:R-:W-:Y:S01]  /*0550*/  IMAD R7, R8, R2, R7 ;  /* 0x0000000208077224 */ /* 0x000fe200078e0207 */
[----:B------:R-:W-:-:S04]  /*0560*/  LOP3.LUT R2, R14, R5, RZ, 0x3c, !PT ;  /* 0x000000050e027212 */ /* 0x000fc800078e3cff */
[----:B------:R-:W-:Y:S02]  /*0570*/  ISETP.GT.U32.AND P2, PT, R8, R7, PT ;  /* 0x000000070800720c */ /* 0x000fe40003f44070 */
[----:B------:R-:W-:-:S11]  /*0580*/  ISETP.GE.AND P1, PT, R2, RZ, PT ;  /* 0x000000ff0200720c */ /* 0x000fd60003f26270 */
[----:B------:R-:W-:Y:S01]  /*0590*/  @!P2 IMAD.IADD R7, R7, 0x1, -R8 ;  /* 0x000000010707a824 */ /* 0x000fe200078e0a08 */
[----:B------:R-:W-:Y:S02]  /*05a0*/  @!P2 IADD3 R10, PT, PT, R10, 0x1, RZ ;  /* 0x000000010a0aa810 */ /* 0x000fe40007ffe0ff */
[----:B------:R-:W-:Y:S02]  /*05b0*/  ISETP.NE.AND P2, PT, R5, RZ, PT ;  /* 0x000000ff0500720c */ /* 0x000fe40003f45270 */
[----:B------:R-:W-:Y:S02]  /*05c0*/  ISETP.GE.U32.AND P0, PT, R7, R8, PT ;  /* 0x000000080700720c */ /* 0x000fe40003f06070 */
[----:B------:R-:W1:Y:S11]  /*05d0*/  LDC.64 R8, c[0x0][0x388] ;  /* 0x0000e200ff087b82 */ /* 0x000e760000000a00 */
[----:B------:R-:W-:-:S05]  /*05e0*/  @P0 VIADD R10, R10, 0x1 ;  /* 0x000000010a0a0836 */ /* 0x000fca0000000000 */
[----:B------:R-:W-:Y:S02]  /*05f0*/  @!P1 IADD3 R10, PT, PT, -R10, RZ, RZ ;  /* 0x000000ff0a0a9210 */ /* 0x000fe40007ffe1ff */
[----:B------:R-:W-:-:S04]  /*0600*/  @!P2 LOP3.LUT R10, RZ, R5, RZ, 0x33, !PT ;  /* 0x00000005ff0aa212 */ /* 0x000fc800078e33ff */
[----:B------:R-:W-:Y:S01]  /*0610*/  IADD3 R2, PT, PT, -R10, RZ, RZ ;  /* 0x000000ff0a027210 */ /* 0x000fe20007ffe1ff */
[----:B------:R-:W-:-:S04]  /*0620*/  IMAD R3, R6, R3, R10 ;  /* 0x0000000306037224 */ /* 0x000fc800078e020a */
[----:B------:R-:W-:Y:S02]  /*0630*/  IMAD R3, R3, R4, R12 ;  /* 0x0000000403037224 */ /* 0x000fe400078e020c */
[----:B------:R-:W-:-:S04]  /*0640*/  IMAD R2, R5, R2, R14 ;  /* 0x0000000205027224 */ /* 0x000fc800078e020e */
[----:B------:R-:W-:Y:S02]  /*0650*/  IMAD R3, R3, R5, R2 ;  /* 0x0000000503037224 */ /* 0x000fe400078e0202 */
[----:B------:R-:W2:Y:S02]  /*0660*/  LDC.64 R4, c[0x0][0x380] ;  /* 0x0000e000ff047b82 */ /* 0x000ea40000000a00 */
[----:B-1----:R-:W-:-:S06]  /*0670*/  IMAD.WIDE R2, R3, 0x4, R8 ;  /* 0x0000000403027825 */ /* 0x002fcc00078e0208 */
[----:B0-----:R-:W3:Y:S01]  /*0680*/  LDG.E R3, desc[UR4][R2.64] ;  /* 0x0000000402037981 */ /* 0x001ee2000c1e1900 */
[----:B--2---:R-:W-:-:S05]  /*0690*/  IMAD.WIDE R4, R0, 0x4, R4 ;  /* 0x0000000400047825 */ /* 0x004fca00078e0204 */
[----:B---3--:R-:W-:Y:S01]  /*06a0*/  STG.E desc[UR4][R4.64], R3 ;  /* 0x0000000304007986 */ /* 0x008fe2000c101904 */
[----:B------:R-:W-:Y:S05]  /*06b0*/  EXIT ;  /* 0x000000000000794d */ /* 0x000fea0003800000 */
.L_x_455:
        /* <DEDUP_REMOVED lines=12> */
.L_x_490:


//--------------------- .text.unpermute_kernel    --------------------------
	.section	.text.unpermute_kernel,"ax",@progbits
	.align	128
        .global         unpermute_kernel
        .type           unpermute_kernel,@function
        .size           unpermute_kernel,(.L_x_491 - unpermute_kernel)
        .other          unpermute_kernel,@"STO_CUDA_ENTRY STV_DEFAULT"
unpermute_kernel:
.text.unpermute_kernel:
        /* <DEDUP_REMOVED lines=12> */
[----:B------:R-:W0:Y:S01]  /*00c0*/  LDC.64 R10, c[0x0][0x380] ;  /* 0x0000e000ff0a7b82 */ /* 0x000e220000000a00 */
[----:B------:R-:W1:Y:S01]  /*00d0*/  LDCU.64 UR4, c[0x0][0x358] ;  /* 0x00006b00ff0477ac */ /* 0x000e620008000a00 */
[----:B------:R-:W-:-:S04]  /*00e0*/  IMAD R0, R3, R4, RZ ;  /* 0x0000000403007224 */ /* 0x000fc800078e02ff */
[----:B------:R-:W-:-:S05]  /*00f0*/  IMAD R7, R0, R5, RZ ;  /* 0x0000000500077224 */ /* 0x000fca00078e02ff */
[----:B------:R-:W-:-:S04]  /*0100*/  IABS R8, R7 ;  /* 0x0000000700087213 */ /* 0x000fc80000000000 */
[----:B------:R-:W2:Y:S01]  /*0110*/  I2F.RP R9, R8 ;  /* 0x0000000800097306 */ /* 0x000ea20000209400 */
[----:B0-----:R-:W-:-:S05]  /*0120*/  IMAD.WIDE R10, R2, 0x4, R10 ;  /* 0x00000004020a7825 */ /* 0x001fca00078e020a */
[----:B-1----:R0:W3:Y:S02]  /*0130*/  LDG.E R0, desc[UR4][R10.64] ;  /* 0x000000040a007981 */ /* 0x0020e4000c1e1900 */
[----:B--2---:R-:W1:Y:S01]  /*0140*/  MUFU.RCP R9, R9 ;  /* 0x0000000900097308 */ /* 0x004e620000001000 */
[----:B------:R-:W-:Y:S01]  /*0150*/  IABS R14, R7 ;  /* 0x00000007000e7213 */ /* 0x000fe20000000000 */
[----:B------:R-:W-:Y:S01]  /*0160*/  IMAD R6, R3, R5, RZ ;  /* 0x0000000503067224 */ /* 0x000fe200078e02ff */
[----:B0-----:R-:W-:-:S03]  /*0170*/  IABS R10, R2 ;  /* 0x00000002000a7213 */ /* 0x001fc60000000000 */
[----:B------:R-:W-:Y:S02]  /*0180*/  IMAD.MOV R11, RZ, RZ, -R14 ;  /* 0x000000ffff0b7224 */ /* 0x000fe400078e0a0e */
[----:B-1----:R-:W-:Y:S01]  /*0190*/  VIADD R12, R9, 0xffffffe ;  /* 0x0ffffffe090c7836 */ /* 0x002fe20000000000 */
[----:B------:R-:W-:-:S03]  /*01a0*/  IABS R9, R6 ;  /* 0x0000000600097213 */ /* 0x000fc60000000000 */
[----:B------:R0:W1:Y:S02]  /*01b0*/  F2I.FTZ.U32.TRUNC.NTZ R13, R12 ;  /* 0x0000000c000d7305 */ /* 0x000064000021f000 */
[----:B0-----:R-:W-:Y:S02]  /*01c0*/  HFMA2 R12, -RZ, RZ, 0, 0 ;  /* 0x00000000ff0c7431 */ /* 0x001fe400000001ff */
[----:B-1----:R-:W-:-:S04]  /*01d0*/  IMAD.MOV R15, RZ, RZ, -R13 ;  /* 0x000000ffff0f7224 */ /* 0x002fc800078e0a0d */
[----:B------:R-:W-:-:S04]  /*01e0*/  IMAD R15, R15, R8, RZ ;  /* 0x000000080f0f7224 */ /* 0x000fc800078e02ff */
[----:B------:R-:W-:Y:S02]  /*01f0*/  IMAD.HI.U32 R13, R13, R15, R12 ;  /* 0x0000000f0d0d7227 */ /* 0x000fe400078e000c */
[----:B------:R-:W0:Y:S04]  /*0200*/  I2F.RP R12, R9 ;  /* 0x00000009000c7306 */ /* 0x000e280000209400 */
[----:B------:R-:W-:-:S04]  /*0210*/  IMAD.HI.U32 R13, R13, R10, RZ ;  /* 0x0000000a0d0d7227 */ /* 0x000fc800078e00ff */
[----:B------:R-:W-:-:S05]  /*0220*/  IMAD R11, R13, R11, R10 ;  /* 0x0000000b0d0b7224 */ /* 0x000fca00078e020a */
[----:B------:R-:W-:Y:S01]  /*0230*/  ISETP.GT.U32.AND P2, PT, R8, R11, PT ;  /* 0x0000000b0800720c */ /* 0x000fe20003f44070 */
[----:B0-----:R-:W0:-:S12]  /*0240*/  MUFU.RCP R12, R12 ;  /* 0x0000000c000c7308 */ /* 0x001e180000001000 */
[-C--:B------:R-:W-:Y:S02]  /*0250*/  @!P2 IADD3 R11, PT, PT, R11, -R8.reuse, RZ ;  /* 0x800000080b0ba210 */ /* 0x080fe40007ffe0ff */
[----:B------:R-:W-:Y:S02]  /*0260*/  @!P2 IADD3 R13, PT, PT, R13, 0x1, RZ ;  /* 0x000000010d0da810 */ /* 0x000fe40007ffe0ff */
[----:B------:R-:W-:Y:S02]  /*0270*/  ISETP.GE.U32.AND P0, PT, R11, R8, PT ;  /* 0x000000080b00720c */ /* 0x000fe40003f06070 */
[----:B------:R-:W-:Y:S01]  /*0280*/  LOP3.LUT R8, R2, R7, RZ, 0x3c, !PT ;  /* 0x0000000702087212 */ /* 0x000fe200078e3cff */
[----:B0-----:R-:W-:Y:S01]  /*0290*/  VIADD R10, R12, 0xffffffe ;  /* 0x0ffffffe0c0a7836 */ /* 0x001fe20000000000 */
[----:B------:R-:W-:Y:S02]  /*02a0*/  ISETP.NE.AND P2, PT, R7, RZ, PT ;  /* 0x000000ff0700720c */ /* 0x000fe40003f45270 */
[----:B------:R-:W-:Y:S01]  /*02b0*/  ISETP.GE.AND P1, PT, R8, RZ, PT ;  /* 0x000000ff0800720c */ /* 0x000fe20003f26270 */
[----:B------:R0:W1:Y:S06]  /*02c0*/  F2I.FTZ.U32.TRUNC.NTZ R11, R10 ;  /* 0x0000000a000b7305 */ /* 0x00006c000021f000 */
[----:B------:R-:W-:-:S02]  /*02d0*/  @P0 VIADD R13, R13, 0x1 ;  /* 0x000000010d0d0836 */ /* 0x000fc40000000000 */
[----:B0-----:R-:W-:-:S03]  /*02e0*/  HFMA2 R10, -RZ, RZ, 0, 0 ;  /* 0x00000000ff0a7431 */ /* 0x001fc600000001ff */
[----:B------:R-:W-:Y:S02]  /*02f0*/  MOV R8, R13 ;  /* 0x0000000d00087202 */ /* 0x000fe40000000f00 */
[----:B-1----:R-:W-:-:S03]  /*0300*/  IADD3 R14, PT, PT, RZ, -R11, RZ ;  /* 0x8000000bff0e7210 */ /* 0x002fc60007ffe0ff */
[----:B------:R-:W-:Y:S01]  /*0310*/  @!P1 IMAD.MOV R8, RZ, RZ, -R8 ;  /* 0x000000ffff089224 */ /* 0x000fe200078e0a08 */
[----:B------:R-:W-:Y:S01]  /*0320*/  @!P2 LOP3.LUT R8, RZ, R7, RZ, 0x33, !PT ;  /* 0x00000007ff08a212 */ /* 0x000fe200078e33ff */
[----:B------:R-:W-:-:S04]  /*0330*/  IMAD R13, R14, R9, RZ ;  /* 0x000000090e0d7224 */ /* 0x000fc800078e02ff */
[----:B------:R-:W-:Y:S02]  /*0340*/  IMAD.MOV R12, RZ, RZ, -R8 ;  /* 0x000000ffff0c7224 */ /* 0x000fe400078e0a08 */
[----:B------:R-:W-:Y:S01]  /*0350*/  IMAD.HI.U32 R10, R11, R13, R10 ;  /* 0x0000000d0b0a7227 */ /* 0x000fe200078e000a */
[----:B------:R-:W-:-:S03]  /*0360*/  IABS R13, R5 ;  /* 0x00000005000d7213 */ /* 0x000fc60000000000 */
[----:B------:R-:W-:Y:S01]  /*0370*/  IMAD R7, R7, R12, R2 ;  /* 0x0000000c07077224 */ /* 0x000fe200078e0202 */
[----:B------:R-:W-:-:S04]  /*0380*/  IABS R12, R6 ;  /* 0x00000006000c7213 */ /* 0x000fc80000000000 */
[----:B------:R-:W-:Y:S01]  /*0390*/  IABS R2, R7 ;  /* 0x0000000700027213 */ /* 0x000fe20000000000 */
[----:B------:R-:W-:-:S03]  /*03a0*/  IMAD.MOV R12, RZ, RZ, -R12 ;  /* 0x000000ffff0c7224 */ /* 0x000fc600078e0a0c */
[----:B------:R-:W-:Y:S01]  /*03b0*/  MOV R11, R2 ;  /* 0x00000002000b7202 */ /* 0x000fe20000000f00 */
[----:B------:R-:W-:-:S04]  /*03c0*/  IMAD.MOV.U32 R2, RZ, RZ, R13 ;  /* 0x000000ffff027224 */ /* 0x000fc800078e000d */
[----:B------:R-:W-:Y:S01]  /*03d0*/  IMAD.HI.U32 R10, R10, R11, RZ ;  /* 0x0000000b0a0a7227 */ /* 0x000fe200078e00ff */
[----:B------:R-:W0:Y:S03]  /*03e0*/  I2F.RP R13, R2 ;  /* 0x00000002000d7306 */ /* 0x000e260000209400 */
[----:B------:R-:W-:-:S05]  /*03f0*/  IMAD R12, R10, R12, R11 ;  /* 0x0000000c0a0c7224 */ /* 0x000fca00078e020b */
[----:B------:R-:W-:Y:S01]  /*0400*/  ISETP.GT.U32.AND P2, PT, R9, R12, PT ;  /* 0x0000000c0900720c */ /* 0x000fe20003f44070 */
[----:B0-----:R-:W0:-:S12]  /*0410*/  MUFU.RCP R13, R13 ;  /* 0x0000000d000d7308 */ /* 0x001e180000001000 */
[-C--:B------:R-:W-:Y:S02]  /*0420*/  @!P2 IADD3 R12, PT, PT, R12, -R9.reuse, RZ ;  /* 0x800000090c0ca210 */ /* 0x080fe40007ffe0ff */
[----:B------:R-:W-:Y:S02]  /*0430*/  @!P2 IADD3 R10, PT, PT, R10, 0x1, RZ ;  /* 0x000000010a0aa810 */ /* 0x000fe40007ffe0ff */
[----:B------:R-:W-:Y:S02]  /*0440*/  ISETP.GE.U32.AND P0, PT, R12, R9, PT ;  /* 0x000000090c00720c */ /* 0x000fe40003f06070 */
[----:B------:R-:W-:Y:S02]  /*0450*/  LOP3.LUT R9, R7, R6, RZ, 0x3c, !PT ;  /* 0x0000000607097212 */ /* 0x000fe400078e3cff */
[----:B------:R-:W-:Y:S02]  /*0460*/  ISETP.NE.AND P2, PT, R6, RZ, PT ;  /* 0x000000ff0600720c */ /* 0x000fe40003f45270 */
[----:B------:R-:W-:Y:S01]  /*0470*/  ISETP.GE.AND P1, PT, R9, RZ, PT ;  /* 0x000000ff0900720c */ /* 0x000fe20003f26270 */
[----:B0-----:R-:W-:-:S06]  /*0480*/  VIADD R11, R13, 0xffffffe ;  /* 0x0ffffffe0d0b7836 */ /* 0x001fcc0000000000 */
[----:B------:R-:W-:Y:S01]  /*0490*/  @P0 VIADD R10, R10, 0x1 ;  /* 0x000000010a0a0836 */ /* 0x000fe20000000000 */
[----:B------:R-:W0:Y:S04]  /*04a0*/  F2I.FTZ.U32.TRUNC.NTZ R11, R11 ;  /* 0x0000000b000b7305 */ /* 0x000e28000021f000 */
[----:B------:R-:W-:Y:S01]  /*04b0*/  MOV R12, R10 ;  /* 0x0000000a000c7202 */ /* 0x000fe20000000f00 */
[----:B------:R-:W-:-:S04]  /*04c0*/  HFMA2 R10, -RZ, RZ, 0, 0 ;  /* 0x00000000ff0a7431 */ /* 0x000fc800000001ff */
[----:B------:R-:W-:Y:S01]  /*04d0*/  @!P1 IMAD.MOV R12, RZ, RZ, -R12 ;  /* 0x000000ffff0c9224 */ /* 0x000fe200078e0a0c */
[----:B------:R-:W-:-:S05]  /*04e0*/  @!P2 LOP3.LUT R12, RZ, R6, RZ, 0x33, !PT ;  /* 0x00000006ff0ca212 */ /* 0x000fca00078e33ff */
[----:B------:R-:W-:Y:S01]  /*04f0*/  IMAD.MOV R9, RZ, RZ, -R12 ;  /* 0x000000ffff097224 */ /* 0x000fe200078e0a0c */
[----:B0-----:R-:W-:-:S03]  /*0500*/  IADD3 R13, PT, PT, RZ, -R11, RZ ;  /* 0x8000000bff0d7210 */ /* 0x001fc60007ffe0ff */
[----:B------:R-:W-:Y:S02]  /*0510*/  IMAD R14, R6, R9, R7 ;  /* 0x00000009060e7224 */ /* 0x000fe400078e0207 */
[----:B------:R-:W-:-:S03]  /*0520*/  IMAD R7, R13, R2, RZ ;  /* 0x000000020d077224 */ /* 0x000fc600078e02ff */
[----:B------:R-:W-:Y:S01]  /*0530*/  IABS R6, R14 ;  /* 0x0000000e00067213 */ /* 0x000fe20000000000 */
[----:B------:R-:W-:-:S04]  /*0540*/  IMAD.HI.U32 R10, R11, R7, R10 ;  /* 0x000000070b0a7227 */ /* 0x000fc800078e000a */
[----:B------:R-:W-:-:S04]  /*0550*/  IMAD.MOV.U32 R7, RZ, RZ, R6 ;  /* 0x000000ffff077224 */ /* 0x000fc800078e0006 */
[----:B------:R-:W-:-:S05]  /*0560*/  IMAD.HI.U32 R10, R10, R7, RZ ;  /* 0x000000070a0a7227 */ /* 0x000fca00078e00ff */
[----:B------:R-:W-:-:S05]  /*0570*/  IADD3 R6, PT, PT, -R10, RZ, RZ ;  /* 0x000000ff0a067210 */ /* 0x000fca0007ffe1ff */
[----:B------:R-:W-:-:S05]  /*0580*/  IMAD R7, R2, R6, R7 ;  /* 0x0000000602077224 */ /* 0x000fca00078e0207 */
[----:B------:R-:W-:-:S13]  /*0590*/  ISETP.GT.U32.AND P2, PT, R2, R7, PT ;  /* 0x000000070200720c */ /* 0x000fda0003f44070 */
[----:B------:R-:W-:Y:S01]  /*05a0*/  @!P2 IMAD.IADD R7, R7, 0x1, -R2 ;  /* 0x000000010707a824 */ /* 0x000fe200078e0a02 */
[----:B------:R-:W-:Y:S02]  /*05b0*/  @!P2 IADD3 R10, PT, PT, R10, 0x1, RZ ;  /* 0x000000010a0aa810 */ /* 0x000fe40007ffe0ff */
[----:B------:R-:W-:Y:S02]  /*05c0*/  ISETP.NE.AND P2, PT, R5, RZ, PT ;  /* 0x000000ff0500720c */ /* 0x000fe40003f45270 */
[----:B------:R-:W-:Y:S02]  /*05d0*/  ISETP.GE.U32.AND P0, PT, R7, R2, PT ;  /* 0x000000020700720c */ /* 0x000fe40003f06070 */
[----:B------:R-:W-:Y:S01]  /*05e0*/  LOP3.LUT R2, R14, R5, RZ, 0x3c, !PT ;  /* 0x000000050e027212 */ /* 0x000fe200078e3cff */
[----:B------:R-:W0:Y:S03]  /*05f0*/  LDC.64 R6, c[0x0][0x388] ;  /* 0x0000e200ff067b82 */ /* 0x000e260000000a00 */
[----:B------:R-:W-:-:S07]  /*0600*/  ISETP.GE.AND P1, PT, R2, RZ, PT ;  /* 0x000000ff0200720c */ /* 0x000fce0003f26270 */
[----:B------:R-:W-:-:S06]  /*0610*/  @P0 VIADD R10, R10, 0x1 ;  /* 0x000000010a0a0836 */ /* 0x000fcc0000000000 */
[----:B------:R-:W-:Y:S02]  /*0620*/  @!P1 IADD3 R10, PT, PT, -R10, RZ, RZ ;  /* 0x000000ff0a0a9210 */ /* 0x000fe40007ffe1ff */
[----:B------:R-:W-:-:S04]  /*0630*/  @!P2 LOP3.LUT R10, RZ, R5, RZ, 0x33, !PT ;  /* 0x00000005ff0aa212 */ /* 0x000fc800078e33ff */
[----:B------:R-:W-:Y:S01]  /*0640*/  IADD3 R2, PT, PT, -R10, RZ, RZ ;  /* 0x000000ff0a027210 */ /* 0x000fe20007ffe1ff */
[----:B------:R-:W-:-:S04]  /*0650*/  IMAD R3, R8, R3, R10 ;  /* 0x0000000308037224 */ /* 0x000fc800078e020a */
[----:B------:R-:W-:Y:S02]  /*0660*/  IMAD R3, R3, R4, R12 ;  /* 0x0000000403037224 */ /* 0x000fe400078e020c */
[----:B------:R-:W-:-:S04]  /*0670*/  IMAD R2, R5, R2, R14 ;  /* 0x0000000205027224 */ /* 0x000fc800078e020e */
[----:B------:R-:W-:-:S04]  /*0680*/  IMAD R3, R3, R5, R2 ;  /* 0x0000000503037224 */ /* 0x000fc800078e0202 */
[----:B0-----:R-:W-:-:S05]  /*0690*/  IMAD.WIDE R2, R3, 0x4, R6 ;  /* 0x0000000403027825 */ /* 0x001fca00078e0206 */
[----:B---3--:R-:W-:Y:S01]  /*06a0*/  STG.E desc[UR4][R2.64], R0 ;  /* 0x0000000002007986 */ /* 0x008fe2000c101904 */
[----:B------:R-:W-:Y:S05]  /*06b0*/  EXIT ;  /* 0x000000000000794d */ /* 0x000fea0003800000 */
.L_x_456:
        /* <DEDUP_REMOVED lines=12> */
.L_x_491:


//--------------------- .text.permute_kernel_backward --------------------------
	.section	.text.permute_kernel_backward,"ax",@progbits
	.align	128
        .global         permute_kernel_backward
        .type           permute_kernel_backward,@function
        .size           permute_kernel_backward,(.L_x_492 - permute_kernel_backward)
        .other          permute_kernel_backward,@"STO_CUDA_ENTRY STV_DEFAULT"
permute_kernel_backward:
.text.permute_kernel_backward:
        /* <DEDUP_REMOVED lines=24> */
[----:B------:R-:W-:Y:S01]  /*0180*/  IMAD.MOV R11, RZ, RZ, -R14 ;  /* 0x000000ffff0b7224 */ /* 0x000fe200078e0a0e */
[----:B------:R-:W-:-:S05]  /*0190*/  IABS R14, R6 ;  /* 0x00000006000e7213 */ /* 0x000fca0000000000 */
[----:B------:R-:W-:Y:S01]  /*01a0*/  IMAD.MOV R14, RZ, RZ, -R14 ;  /* 0x000000ffff0e7224 */ /* 0x000fe200078e0a0e */
[----:B-1----:R-:W-:Y:S02]  /*01b0*/  IADD3 R12, PT, PT, R9, 0xffffffe, RZ ;  /* 0x0ffffffe090c7810 */ /* 0x002fe40007ffe0ff */
[----:B------:R-:W-:Y:S02]  /*01c0*/  IABS R9, R6 ;  /* 0x0000000600097213 */ /* 0x000fe40000000000 */
        /* <DEDUP_REMOVED lines=23> */
[----:B------:R-:W-:-:S05]  /*0340*/  @!P2 LOP3.LUT R8, RZ, R7, RZ, 0x33, !PT ;  /* 0x00000007ff08a212 */ /* 0x000fca00078e33ff */
[----:B------:R-:W-:-:S04]  /*0350*/  IMAD.MOV R13, RZ, RZ, -R8 ;  /* 0x000000ffff0d7224 */ /* 0x000fc800078e0a08 */
[----:B------:R-:W-:Y:S02]  /*0360*/  IMAD R13, R7, R13, R0 ;  /* 0x0000000d070d7224 */ /* 0x000fe400078e0200 */
[----:B------:R-:W-:-:S03]  /*0370*/  IMAD R7, R12, R9, RZ ;  /* 0x000000090c077224 */ /* 0x000fc600078e02ff */
[----:B------:R-:W-:Y:S01]  /*0380*/  IABS R12, R13 ;  /* 0x0000000d000c7213 */ /* 0x000fe20000000000 */
[----:B------:R-:W-:Y:S01]  /*0390*/  IMAD.HI.U32 R10, R11, R7, R10 ;  /* 0x000000070b0a7227 */ /* 0x000fe200078e000a */
[----:B------:R-:W-:Y:S02]  /*03a0*/  IABS R7, R3 ;  /* 0x0000000300077213 */ /* 0x000fe40000000000 */
[----:B------:R-:W-:Y:S01]  /*03b0*/  MOV R11, R12 ;  /* 0x0000000c000b7202 */ /* 0x000fe20000000f00 */
[----:B------:R-:W-:Y:S02]  /*03c0*/  IMAD.MOV.U32 R12, RZ, RZ, R14 ;  /* 0x000000ffff0c7224 */ /* 0x000fe400078e000e */
[----:B------:R-:W0:Y:S02]  /*03d0*/  I2F.RP R14, R7 ;  /* 0x00000007000e7306 */ /* 0x000e240000209400 */
[----:B------:R-:W-:-:S04]  /*03e0*/  IMAD.HI.U32 R10, R10, R11, RZ ;  /* 0x0000000b0a0a7227 */ /* 0x000fc800078e00ff */
[----:B------:R-:W-:-:S05]  /*03f0*/  IMAD R12, R10, R12, R11 ;  /* 0x0000000c0a0c7224 */ /* 0x000fca00078e020b */
[----:B------:R-:W-:Y:S01]  /*0400*/  ISETP.GT.U32.AND P2, PT, R9, R12, PT ;  /* 0x0000000c0900720c */ /* 0x000fe20003f44070 */
[----:B0-----:R-:W0:-:S12]  /*0410*/  MUFU.RCP R14, R14 ;  /* 0x0000000e000e7308 */ /* 0x001e180000001000 */
[-C--:B------:R-:W-:Y:S02]  /*0420*/  @!P2 IADD3 R12, PT, PT, R12, -R9.reuse, RZ ;  /* 0x800000090c0ca210 */ /* 0x080fe40007ffe0ff */
[----:B------:R-:W-:Y:S02]  /*0430*/  @!P2 IADD3 R10, PT, PT, R10, 0x1, RZ ;  /* 0x000000010a0aa810 */ /* 0x000fe40007ffe0ff */
[----:B------:R-:W-:Y:S02]  /*0440*/  ISETP.GE.U32.AND P0, PT, R12, R9, PT ;  /* 0x000000090c00720c */ /* 0x000fe40003f06070 */
[----:B------:R-:W-:Y:S02]  /*0450*/  LOP3.LUT R9, R13, R6, RZ, 0x3c, !PT ;  /* 0x000000060d097212 */ /* 0x000fe400078e3cff */
[----:B------:R-:W-:Y:S01]  /*0460*/  ISETP.NE.AND P2, PT, R6, RZ, PT ;  /* 0x000000ff0600720c */ /* 0x000fe20003f45270 */
[----:B0-----:R-:W-:Y:S01]  /*0470*/  VIADD R11, R14, 0xffffffe ;  /* 0x0ffffffe0e0b7836 */ /* 0x001fe20000000000 */
[----:B------:R-:W-:-:S05]  /*0480*/  ISETP.GE.AND P1, PT, R9, RZ, PT ;  /* 0x000000ff0900720c */ /* 0x000fca0003f26270 */
[----:B------:R-:W0:Y:S02]  /*0490*/  F2I.FTZ.U32.TRUNC.NTZ R11, R11 ;  /* 0x0000000b000b7305 */ /* 0x000e24000021f000 */
[----:B------:R-:W-:-:S05]  /*04a0*/  @P0 IADD3 R10, PT, PT, R10, 0x1, RZ ;  /* 0x000000010a0a0810 */ /* 0x000fca0007ffe0ff */
[----:B------:R-:W-:-:S05]  /*04b0*/  IMAD.MOV.U32 R9, RZ, RZ, R10 ;  /* 0x000000ffff097224 */ /* 0x000fca00078e000a */
[----:B------:R-:W-:Y:S02]  /*04c0*/  @!P1 IADD3 R9, PT, PT, -R9, RZ, RZ ;  /* 0x000000ff09099210 */ /* 0x000fe40007ffe1ff */
[----:B------:R-:W-:Y:S02]  /*04d0*/  @!P2 LOP3.LUT R9, RZ, R6, RZ, 0x33, !PT ;  /* 0x00000006ff09a212 */ /* 0x000fe400078e33ff */
[----:B0-----:R-:W-:-:S03]  /*04e0*/  IADD3 R12, PT, PT, RZ, -R11, RZ ;  /* 0x8000000bff0c7210 */ /* 0x001fc60007ffe0ff */
[----:B------:R-:W-:-:S04]  /*04f0*/  IMAD.MOV R10, RZ, RZ, -R9 ;  /* 0x000000ffff0a7224 */ /* 0x000fc800078e0a09 */
[----:B------:R-:W-:Y:S02]  /*0500*/  IMAD R14, R6, R10, R13 ;  /* 0x0000000a060e7224 */ /* 0x000fe400078e020d */
[----:B------:R-:W-:Y:S02]  /*0510*/  HFMA2 R10, -RZ, RZ, 0, 0 ;  /* 0x00000000ff0a7431 */ /* 0x000fe400000001ff */
[----:B------:R-:W-:Y:S01]  /*0520*/  IMAD R13, R12, R7, RZ ;  /* 0x000000070c0d7224 */ /* 0x000fe200078e02ff */
[----:B------:R-:W-:-:S03]  /*0530*/  IABS R6, R14 ;  /* 0x0000000e00067213 */ /* 0x000fc60000000000 */
[----:B------:R-:W-:-:S06]  /*0540*/  IMAD.HI.U32 R10, R11, R13, R10 ;  /* 0x0000000d0b0a7227 */ /* 0x000fcc00078e000a */
        /* <DEDUP_REMOVED lines=8> */
[----:B------:R-:W-:-:S04]  /*05d0*/  LOP3.LUT R6, R14, R3, RZ, 0x3c, !PT ;  /* 0x000000030e067212 */ /* 0x000fc800078e3cff */
[----:B------:R-:W-:Y:S02]  /*05e0*/  ISETP.GE.AND P1, PT, R6, RZ, PT ;  /* 0x000000ff0600720c */ /* 0x000fe40003f26270 */
[----:B------:R-:W0:Y:S05]  /*05f0*/  LDC.64 R6, c[0x0][0x390] ;  /* 0x0000e400ff067b82 */ /* 0x000e2a0000000a00 */
[----:B------:R-:W-:-:S05]  /*0600*/  @P0 IADD3 R10, PT, PT, R10, 0x1, RZ ;  /* 0x000000010a0a0810 */ /* 0x000fca0007ffe0ff */
[----:B------:R-:W-:Y:S02]  /*0610*/  IMAD.MOV.U32 R12, RZ, RZ, R10 ;  /* 0x000000ffff0c7224 */ /* 0x000fe400078e000a */
[----:B------:R-:W1:Y:S03]  /*0620*/  LDC.64 R10, c[0x0][0x380] ;  /* 0x0000e000ff0a7b82 */ /* 0x000e660000000a00 */
[----:B------:R-:W-:Y:S02]  /*0630*/  @!P1 IADD3 R12, PT, PT, -R12, RZ, RZ ;  /* 0x000000ff0c0c9210 */ /* 0x000fe40007ffe1ff */
[----:B------:R-:W-:-:S05]  /*0640*/  @!P2 LOP3.LUT R12, RZ, R3, RZ, 0x33, !PT ;  /* 0x00000003ff0ca212 */ /* 0x000fca00078e33ff */
[----:B------:R-:W-:Y:S01]  /*0650*/  IMAD R5, R8, R5, R12 ;  /* 0x0000000508057224 */ /* 0x000fe200078e020c */
[----:B------:R-:W-:Y:S01]  /*0660*/  IADD3 R8, PT, PT, -R12, RZ, RZ ;  /* 0x000000ff0c087210 */ /* 0x000fe20007ffe1ff */
[----:B0-----:R-:W-:-:S04]  /*0670*/  IMAD.WIDE R6, R0, 0x4, R6 ;  /* 0x0000000400067825 */ /* 0x001fc800078e0206 */
[----:B------:R-:W-:Y:S02]  /*0680*/  IMAD R5, R5, 0x3, RZ ;  /* 0x0000000305057824 */ /* 0x000fe400078e02ff */
[----:B------:R-:W-:Y:S02]  /*0690*/  IMAD R8, R3, R8, R14 ;  /* 0x0000000803087224 */ /* 0x000fe400078e020e */
[----:B------:R-:W-:-:S04]  /*06a0*/  IMAD R5, R5, R2, R9 ;  /* 0x0000000205057224 */ /* 0x000fc800078e0209 */
[----:B------:R-:W-:Y:S02]  /*06b0*/  IMAD R5, R5, R3, R8 ;  /* 0x0000000305057224 */ /* 0x000fe400078e0208 */
[----:B------:R-:W0:Y:S02]  /*06c0*/  LDC.64 R8, c[0x0][0x398] ;  /* 0x0000e600ff087b82 */ /* 0x000e240000000a00 */
[----:B-1----:R-:W-:-:S05]  /*06d0*/  IMAD.WIDE R10, R5, 0x4, R10 ;  /* 0x00000004050a7825 */ /* 0x002fca00078e020a */
[----:B---3--:R-:W-:Y:S04]  /*06e0*/  STG.E desc[UR4][R10.64], R4 ;  /* 0x000000040a007986 */ /* 0x008fe8000c101904 */
[----:B------:R-:W2:Y:S01]  /*06f0*/  LDG.E R7, desc[UR4][R6.64] ;  /* 0x0000000406077981 */ /* 0x000ea2000c1e1900 */
[----:B------:R-:W-:Y:S02]  /*0700*/  IMAD R13, R2, R3, RZ ;  /* 0x00000003020d7224 */ /* 0x000fe400078e02ff */
[----:B0-----:R-:W-:-:S04]  /*0710*/  IMAD.WIDE R8, R0, 0x4, R8 ;  /* 0x0000000400087825 */ /* 0x001fc800078e0208 */
[----:B------:R-:W-:-:S05]  /*0720*/  IMAD.WIDE R2, R13, 0x4, R10 ;  /* 0x000000040d027825 */ /* 0x000fca00078e020a */
[----:B--2---:R-:W-:Y:S04]  /*0730*/  STG.E desc[UR4][R2.64], R7 ;  /* 0x0000000702007986 */ /* 0x004fe8000c101904 */
[----:B------:R-:W2:Y:S01]  /*0740*/  LDG.E R9, desc[UR4][R8.64] ;  /* 0x0000000408097981 */ /* 0x000ea2000c1e1900 */
[----:B------:R-:W-:-:S05]  /*0750*/  IMAD.WIDE R12, R13, 0x4, R2 ;  /* 0x000000040d0c7825 */ /* 0x000fca00078e0202 */
[----:B--2---:R-:W-:Y:S01]  /*0760*/  STG.E desc[UR4][R12.64], R9 ;  /* 0x000000090c007986 */ /* 0x004fe2000c101904 */
[----:B------:R-:W-:Y:S05]  /*0770*/  EXIT ;  /* 0x000000000000794d */ /* 0x000fea0003800000 */
.L_x_457:
        /* <DEDUP_REMOVED lines=16> */
.L_x_492:


//--------------------- .text.permute_kernel      --------------------------
	.section	.text.permute_kernel,"ax",@progbits
	.align	128
        .global         permute_kernel
        .type           permute_kernel,@function
        .size           permute_kernel,(.L_x_493 - permute_kernel)
        .other          permute_kernel,@"STO_CUDA_ENTRY STV_DEFAULT"
permute_kernel:
.text.permute_kernel:
        /* <DEDUP_REMOVED lines=20> */
[----:B-1----:R-:W-:-:S02]  /*0140*/  IADD3 R6, PT, PT, R8, 0xffffffe, RZ ;  /* 0x0ffffffe08067810 */ /* 0x002fc40007ffe0ff */
[----:B------:R-:W-:-:S04]  /*0150*/  IADD3 R8, PT, PT, RZ, -R14, RZ ;  /* 0x8000000eff087210 */ /* 0x000fc80007ffe0ff */
        /* <DEDUP_REMOVED lines=48> */
[----:B------:R-:W-:Y:S01]  /*0460*/  @P0 IADD3 R10, PT, PT, R10, 0x1, RZ ;  /* 0x000000010a0a0810 */ /* 0x000fe20007ffe0ff */
[----:B------:R-:W1:Y:S04]  /*0470*/  F2I.FTZ.U32.TRUNC.NTZ R11, R11 ;  /* 0x0000000b000b7305 */ /* 0x000e68000021f000 */
[----:B------:R-:W-:-:S05]  /*0480*/  IMAD.MOV.U32 R7, RZ, RZ, R10 ;  /* 0x000000ffff077224 */ /* 0x000fca00078e000a */
[----:B------:R-:W-:Y:S02]  /*0490*/  @!P1 IADD3 R7, PT, PT, -R7, RZ, RZ ;  /* 0x000000ff07079210 */ /* 0x000fe40007ffe1ff */
[----:B------:R-:W-:Y:S02]  /*04a0*/  @!P2 LOP3.LUT R7, RZ, R4, RZ, 0x33, !PT ;  /* 0x00000004ff07a212 */ /* 0x000fe400078e33ff */
[----:B-1----:R-:W-:-:S03]  /*04b0*/  IADD3 R13, PT, PT, RZ, -R11, RZ ;  /* 0x8000000bff0d7210 */ /* 0x002fc60007ffe0ff */
[----:B------:R-:W-:-:S04]  /*04c0*/  IMAD.MOV R10, RZ, RZ, -R7 ;  /* 0x000000ffff0a7224 */ /* 0x000fc800078e0a07 */
[----:B------:R-:W-:Y:S02]  /*04d0*/  IMAD R12, R4, R10, R9 ;  /* 0x0000000a040c7224 */ /* 0x000fe400078e0209 */
[----:B------:R-:W-:Y:S02]  /*04e0*/  HFMA2 R10, -RZ, RZ, 0, 0 ;  /* 0x00000000ff0a7431 */ /* 0x000fe400000001ff */
[----:B------:R-:W-:Y:S01]  /*04f0*/  IMAD R9, R13, R8, RZ ;  /* 0x000000080d097224 */ /* 0x000fe200078e02ff */
[----:B------:R-:W-:-:S03]  /*0500*/  IABS R4, R12 ;  /* 0x0000000c00047213 */ /* 0x000fc60000000000 */
[----:B------:R-:W-:Y:S01]  /*0510*/  IMAD.HI.U32 R10, R11, R9, R10 ;  /* 0x000000090b0a7227 */ /* 0x000fe200078e000a */
[----:B------:R-:W-:-:S05]  /*0520*/  MOV R9, R4 ;  /* 0x0000000400097202 */ /* 0x000fca0000000f00 */
[----:B------:R-:W-:-:S04]  /*0530*/  IMAD.HI.U32 R10, R10, R9, RZ ;  /* 0x000000090a0a7227 */ /* 0x000fc800078e00ff */
[----:B------:R-:W-:-:S04]  /*0540*/  IMAD.MOV R4, RZ, RZ, -R10 ;  /* 0x000000ffff047224 */ /* 0x000fc800078e0a0a */
[----:B------:R-:W-:Y:S01]  /*0550*/  IMAD R9, R8, R4, R9 ;  /* 0x0000000408097224 */ /* 0x000fe200078e0209 */
[----:B------:R-:W-:-:S04]  /*0560*/  LOP3.LUT R4, R12, R3, RZ, 0x3c, !PT ;  /* 0x000000030c047212 */ /* 0x000fc800078e3cff */
[----:B------:R-:W-:Y:S02]  /*0570*/  ISETP.GT.U32.AND P2, PT, R8, R9, PT ;  /* 0x000000090800720c */ /* 0x000fe40003f44070 */
[----:B------:R-:W-:-:S11]  /*0580*/  ISETP.GE.AND P1, PT, R4, RZ, PT ;  /* 0x000000ff0400720c */ /* 0x000fd60003f26270 */
[-C--:B------:R-:W-:Y:S02]  /*0590*/  @!P2 IADD3 R9, PT, PT, R9, -R8.reuse, RZ ;  /* 0x800000080909a210 */ /* 0x080fe40007ffe0ff */
[----:B------:R-:W-:Y:S02]  /*05a0*/  @!P2 IADD3 R10, PT, PT, R10, 0x1, RZ ;  /* 0x000000010a0aa810 */ /* 0x000fe40007ffe0ff */
[----:B------:R-:W-:Y:S02]  /*05b0*/  ISETP.GE.U32.AND P0, PT, R9, R8, PT ;  /* 0x000000080900720c */ /* 0x000fe40003f06070 */
[----:B------:R-:W-:Y:S01]  /*05c0*/  ISETP.NE.AND P2, PT, R3, RZ, PT ;  /* 0x000000ff0300720c */ /* 0x000fe20003f45270 */
[----:B------:R-:W1:Y:S10]  /*05d0*/  LDC.64 R8, c[0x0][0x398] ;  /* 0x0000e600ff087b82 */ /* 0x000e740000000a00 */
[----:B------:R-:W-:-:S05]  /*05e0*/  @P0 VIADD R10, R10, 0x1 ;  /* 0x000000010a0a0836 */ /* 0x000fca0000000000 */
[----:B------:R-:W-:Y:S02]  /*05f0*/  @!P1 IADD3 R10, PT, PT, -R10, RZ, RZ ;  /* 0x000000ff0a0a9210 */ /* 0x000fe40007ffe1ff */
[----:B------:R-:W-:-:S04]  /*0600*/  @!P2 LOP3.LUT R10, RZ, R3, RZ, 0x33, !PT ;  /* 0x00000003ff0aa212 */ /* 0x000fc800078e33ff */
[----:B------:R-:W-:Y:S01]  /*0610*/  IADD3 R4, PT, PT, -R10, RZ, RZ ;  /* 0x000000ff0a047210 */ /* 0x000fe20007ffe1ff */
[----:B------:R-:W-:-:S04]  /*0620*/  IMAD R5, R6, R5, R10 ;  /* 0x0000000506057224 */ /* 0x000fc800078e020a */
[----:B------:R-:W-:Y:S02]  /*0630*/  IMAD R5, R5, 0x3, RZ ;  /* 0x0000000305057824 */ /* 0x000fe400078e02ff */
[----:B------:R-:W-:Y:S02]  /*0640*/  IMAD R4, R3, R4, R12 ;  /* 0x0000000403047224 */ /* 0x000fe400078e020c */
[----:B------:R-:W-:Y:S02]  /*0650*/  IMAD R5, R5, R2, R7 ;  /* 0x0000000205057224 */ /* 0x000fe400078e0207 */
[----:B------:R-:W2:Y:S02]  /*0660*/  LDC.64 R6, c[0x0][0x380] ;  /* 0x0000e000ff067b82 */ /* 0x000ea40000000a00 */
[----:B------:R-:W-:-:S04]  /*0670*/  IMAD R5, R5, R3, R4 ;  /* 0x0000000305057224 */ /* 0x000fc800078e0204 */
[----:B-1----:R-:W-:Y:S02]  /*0680*/  IMAD.WIDE R4, R5, 0x4, R8 ;  /* 0x0000000405047825 */ /* 0x002fe400078e0208 */
[----:B------:R-:W1:Y:S03]  /*0690*/  LDC.64 R8, c[0x0][0x388] ;  /* 0x0000e200ff087b82 */ /* 0x000e660000000a00 */
[----:B0-----:R0:W3:Y:S01]  /*06a0*/  LDG.E R13, desc[UR4][R4.64] ;  /* 0x00000004040d7981 */ /* 0x0010e2000c1e1900 */
[----:B------:R-:W-:Y:S02]  /*06b0*/  IMAD R11, R2, R3, RZ ;  /* 0x00000003020b7224 */ /* 0x000fe400078e02ff */
[----:B--2---:R-:W-:-:S04]  /*06c0*/  IMAD.WIDE R2, R0, 0x4, R6 ;  /* 0x0000000400027825 */ /* 0x004fc800078e0206 */
[----:B------:R-:W-:Y:S02]  /*06d0*/  IMAD.WIDE R6, R11, 0x4, R4 ;  /* 0x000000040b067825 */ /* 0x000fe400078e0204 */
[----:B0-----:R-:W0:Y:S01]  /*06e0*/  LDC.64 R4, c[0x0][0x390] ;  /* 0x0000e400ff047b82 */ /* 0x001e220000000a00 */
[----:B---3--:R-:W-:Y:S04]  /*06f0*/  STG.E desc[UR4][R2.64], R13 ;  /* 0x0000000d02007986 */ /* 0x008fe8000c101904 */
[----:B------:R-:W2:Y:S01]  /*0700*/  LDG.E R15, desc[UR4][R6.64] ;  /* 0x00000004060f7981 */ /* 0x000ea2000c1e1900 */
[----:B-1----:R-:W-:-:S04]  /*0710*/  IMAD.WIDE R8, R0, 0x4, R8 ;  /* 0x0000000400087825 */ /* 0x002fc800078e0208 */
[----:B------:R-:W-:Y:S01]  /*0720*/  IMAD.WIDE R10, R11, 0x4, R6 ;  /* 0x000000040b0a7825 */ /* 0x000fe200078e0206 */
[----:B--2---:R-:W-:Y:S05]  /*0730*/  STG.E desc[UR4][R8.64], R15 ;  /* 0x0000000f08007986 */ /* 0x004fea000c101904 */
[----:B------:R-:W2:Y:S01]  /*0740*/  LDG.E R11, desc[UR4][R10.64] ;  /* 0x000000040a0b7981 */ /* 0x000ea2000c1e1900 */
[----:B0-----:R-:W-:-:S05]  /*0750*/  IMAD.WIDE R4, R0, 0x4, R4 ;  /* 0x0000000400047825 */ /* 0x001fca00078e0204 */
[----:B--2---:R-:W-:Y:S01]  /*0760*/  STG.E desc[UR4][R4.64], R11 ;  /* 0x0000000b04007986 */ /* 0x004fe2000c101904 */
[----:B------:R-:W-:Y:S05]  /*0770*/  EXIT ;  /* 0x000000000000794d */ /* 0x000fea0003800000 */
.L_x_458:
        /* <DEDUP_REMOVED lines=16> */
.L_x_493:


//--------------------- .nv.global.init           --------------------------
	.section	.nv.global.init,"aw",@progbits
.nv.global.init:
	.type		$str,@object
	.size		$str,($str$1 - $str)
$str:
        /*0000*/ 	.byte	0x54, 0x20, 0x25, 0x20, 0x34, 0x20, 0x3d, 0x3d, 0x20, 0x30, 0x00
	.type		$str$1,@object
	.size		$str$1,(__unnamed_1 - $str$1)
$str$1:
        /*000b*/ 	.byte	0x2f, 0x74, 0x6d, 0x70, 0x2f, 0x73, 0x61, 0x73, 0x73, 0x5f, 0x63, 0x75, 0x5f, 0x6d, 0x39, 0x39
        /*001b*/ 	.byte	0x7a, 0x66, 0x6a, 0x6d, 0x30, 0x2f, 0x6b, 0x2e, 0x63, 0x75, 0x00
	.type		__unnamed_1,@object
	.size		__unnamed_1,(.L_0 - __unnamed_1)
__unnamed_1:
        /*0026*/ 	.byte	0x76, 0x6f, 0x69, 0x64, 0x20, 0x73, 0x6f, 0x66, 0x74, 0x6d, 0x61, 0x78, 0x5f, 0x66, 0x6f, 0x72
        /*0036*/ 	.byte	0x77, 0x61, 0x72, 0x64, 0x5f, 0x6b, 0x65, 0x72, 0x6e, 0x65, 0x6c, 0x28, 0x66, 0x6c, 0x6f, 0x61
        /*0046*/ 	.byte	0x74, 0x20, 0x2a, 0x2c, 0x20, 0x66, 0x6c, 0x6f, 0x61, 0x74, 0x2c, 0x20, 0x63, 0x6f, 0x6e, 0x73
        /*0056*/ 	.byte	0x74, 0x20, 0x66, 0x6c, 0x6f, 0x61, 0x74, 0x20, 0x2a, 0x2c, 0x20, 0x69, 0x6e, 0x74, 0x2c, 0x20
        /*0066*/ 	.byte	0x69, 0x6e, 0x74, 0x29, 0x00
.L_0:


//--------------------- .nv.shared.add_mask       --------------------------
	.section	.nv.shared.add_mask,"aw",@nobits
	.sectionflags	@""
	.align	16
	.zero		1024


//--------------------- .nv.shared.reserved.0     --------------------------
	.section	.nv.shared.reserved.0,"aw",@nobits
	.weak		__nv_reservedSMEM_offset_0_alias
	.size		__nv_reservedSMEM_offset_0_alias, 0, 64
	.other		__nv_reservedSMEM_offset_0_alias,@"STO_CUDA_RESERVED_SHARED STV_DEFAULT"
__nv_reservedSMEM_offset_0_alias:
	.zero		0
	.zero		64


//--------------------- .nv.global                --------------------------
	.section	.nv.global,"aw",@nobits
.nv.global:
	.type		_ZN34_INTERNAL_8d182c28_4_k_cu_ac1ca7ee4cuda3std6ranges3__45__cpo9iter_moveE,@object
	.size		_ZN34_INTERNAL_8d182c28_4_k_cu_ac1ca7ee4cuda3std6ranges3__45__cpo9iter_moveE,(_ZN34_INTERNAL_8d182c28_4_k_cu_ac1ca7ee4cuda3std3__436_GLOBAL__N__8d182c28_4_k_cu_ac1ca7ee6ignoreE - _ZN34_INTERNAL_8d182c28_4_k_cu_ac1ca7ee4cuda3std6ranges3__45__cpo9iter_moveE)
_ZN34_INTERNAL_8d182c28_4_k_cu_ac1ca7ee4cuda3std6ranges3__45__cpo9iter_moveE:
	.zero		1
	.type		_ZN34_INTERNAL_8d182c28_4_k_cu_ac1ca7ee4cuda3std3__436_GLOBAL__N__8d182c28_4_k_cu_ac1ca7ee6ignoreE,@object
	.size		_ZN34_INTERNAL_8d182c28_4_k_cu_ac1ca7ee4cuda3std3__436_GLOBAL__N__8d182c28_4_k_cu_ac1ca7ee6ignoreE,(_ZN34_INTERNAL_8d182c28_4_k_cu_ac1ca7ee4cuda3std3__45__cpo4cendE - _ZN34_INTERNAL_8d182c28_4_k_cu_ac1ca7ee4cuda3std3__436_GLOBAL__N__8d182c28_4_k_cu_ac1ca7ee6ignoreE)
_ZN34_INTERNAL_8d182c28_4_k_cu_ac1ca7ee4cuda3std3__436_GLOBAL__N__8d182c28_4_k_cu_ac1ca7ee6ignoreE:
	.zero		1
	.type		_ZN34_INTERNAL_8d182c28_4_k_cu_ac1ca7ee4cuda3std3__45__cpo4cendE,@object
	.size		_ZN34_INTERNAL_8d182c28_4_k_cu_ac1ca7ee4cuda3std3__45__cpo4cendE,(_ZN34_INTERNAL_8d182c28_4_k_cu_ac1ca7ee4cuda3std3__45__cpo3endE - _ZN34_INTERNAL_8d182c28_4_k_cu_ac1ca7ee4cuda3std3__45__cpo4cendE)
_ZN34_INTERNAL_8d182c28_4_k_cu_ac1ca7ee4cuda3std3__45__cpo4cendE:
	.zero		1
	.type		_ZN34_INTERNAL_8d182c28_4_k_cu_ac1ca7ee4cuda3std3__45__cpo3endE,@object
	.size		_ZN34_INTERNAL_8d182c28_4_k_cu_ac1ca7ee4cuda3std3__45__cpo3endE,(_ZN34_INTERNAL_8d182c28_4_k_cu_ac1ca7ee4cuda3std3__48in_placeE - _ZN34_INTERNAL_8d182c28_4_k_cu_ac1ca7ee4cuda3std3__45__cpo3endE)
_ZN34_INTERNAL_8d182c28_4_k_cu_ac1ca7ee4cuda3std3__45__cpo3endE:
	.zero		1
	.type		_ZN34_INTERNAL_8d182c28_4_k_cu_ac1ca7ee4cuda3std3__48in_placeE,@object
	.size		_ZN34_INTERNAL_8d182c28_4_k_cu_ac1ca7ee4cuda3std3__48in_placeE,(_ZN34_INTERNAL_8d182c28_4_k_cu_ac1ca7ee4cuda3std6ranges3__45__cpo7advanceE - _ZN34_INTERNAL_8d182c28_4_k_cu_ac1ca7ee4cuda3std3__48in_placeE)
_ZN34_INTERNAL_8d182c28_4_k_cu_ac1ca7ee4cuda3std3__48in_placeE:
	.zero		1
	.type		_ZN34_INTERNAL_8d182c28_4_k_cu_ac1ca7ee4cuda3std6ranges3__45__cpo7advanceE,@object
	.size		_ZN34_INTERNAL_8d182c28_4_k_cu_ac1ca7ee4cuda3std6ranges3__45__cpo7advanceE,(_ZN34_INTERNAL_8d182c28_4_k_cu_ac1ca7ee4cuda3std3__45__cpo5beginE - _ZN34_INTERNAL_8d182c28_4_k_cu_ac1ca7ee4cuda3std6ranges3__45__cpo7advanceE)
_ZN34_INTERNAL_8d182c28_4_k_cu_ac1ca7ee4cuda3std6ranges3__45__cpo7advanceE:
	.zero		1
	.type		_ZN34_INTERNAL_8d182c28_4_k_cu_ac1ca7ee4cuda3std3__45__cpo5beginE,@object
	.size		_ZN34_INTERNAL_8d182c28_4_k_cu_ac1ca7ee4cuda3std3__45__cpo5beginE,(_ZN34_INTERNAL_8d182c28_4_k_cu_ac1ca7ee4cuda3std3__419piecewise_constructE - _ZN34_INTERNAL_8d182c28_4_k_cu_ac1ca7ee4cuda3std3__45__cpo5beginE)
_ZN34_INTERNAL_8d182c28_4_k_cu_ac1ca7ee4cuda3std3__45__cpo5beginE:
	.zero		1
	.type		_ZN34_INTERNAL_8d182c28_4_k_cu_ac1ca7ee4cuda3std3__419piecewise_constructE,@object
	.size		_ZN34_INTERNAL_8d182c28_4_k_cu_ac1ca7ee4cuda3std3__419piecewise_constructE,(_ZN34_INTERNAL_8d182c28_4_k_cu_ac1ca7ee4cuda3std3__45__cpo6cbeginE - _ZN34_INTERNAL_8d182c28_4_k_cu_ac1ca7ee4cuda3std3__419piecewise_constructE)
_ZN34_INTERNAL_8d182c28_4_k_cu_ac1ca7ee4cuda3std3__419piecewise_constructE:
	.zero		1
	.type		_ZN34_INTERNAL_8d182c28_4_k_cu_ac1ca7ee4cuda3std3__45__cpo6cbeginE,@object
	.size		_ZN34_INTERNAL_8d182c28_4_k_cu_ac1ca7ee4cuda3std3__45__cpo6cbeginE,(_ZN34_INTERNAL_8d182c28_4_k_cu_ac1ca7ee4cuda3std6ranges3__45__cpo4swapE - _ZN34_INTERNAL_8d182c28_4_k_cu_ac1ca7ee4cuda3std3__45__cpo6cbeginE)
_ZN34_INTERNAL_8d182c28_4_k_cu_ac1ca7ee4cuda3std3__45__cpo6cbeginE:
	.zero		1
	.type		_ZN34_INTERNAL_8d182c28_4_k_cu_ac1ca7ee4cuda3std6ranges3__45__cpo4swapE,@object
	.size		_ZN34_INTERNAL_8d182c28_4_k_cu_ac1ca7ee4cuda3std6ranges3__45__cpo4swapE,(.L_8 - _ZN34_INTERNAL_8d182c28_4_k_cu_ac1ca7ee4cuda3std6ranges3__45__cpo4swapE)
_ZN34_INTERNAL_8d182c28_4_k_cu_ac1ca7ee4cuda3std6ranges3__45__cpo4swapE:
	.zero		1
.L_8:


//--------------------- .nv.shared.softmax_kv_unmask_backward_inplace_kernel --------------------------
	.section	.nv.shared.softmax_kv_unmask_backward_inplace_kernel,"aw",@nobits
	.sectionflags	@""
	.align	16
.nv.shared.softmax_kv_unmask_backward_inplace_kernel:
	.zero		1152


//--------------------- .nv.shared.softmax_autoregressive_unmask_backward_inplace_kernel --------------------------
	.section	.nv.shared.softmax_autoregressive_unmask_backward_inplace_kernel,"aw",@nobits
	.sectionflags	@""
	.align	16
.nv.shared.softmax_autoregressive_unmask_backward_inplace_kernel:
	.zero		1152


//--------------------- .nv.shared.softmax_autoregressive_backward_inplace_kernel --------------------------
	.section	.nv.shared.softmax_autoregressive_backward_inplace_kernel,"aw",@nobits
	.sectionflags	@""
	.align	16
.nv.shared.softmax_autoregressive_backward_inplace_kernel:
	.zero		1152


//--------------------- .nv.shared.softmax_forward_kernel52 --------------------------
	.section	.nv.shared.softmax_forward_kernel52,"aw",@nobits
	.sectionflags	@""
	.align	16
	.zero		1024


//--------------------- .nv.shared.softmax_autoregressive_nomask_backward_kernel8 --------------------------
	.section	.nv.shared.softmax_autoregressive_nomask_backward_kernel8,"aw",@nobits
	.sectionflags	@""
	.align	16
.nv.shared.softmax_autoregressive_nomask_backward_kernel8:
	.zero		1152


//--------------------- .nv.shared.softmax_autoregressive_backward_kernel8 --------------------------
	.section	.nv.shared.softmax_autoregressive_backward_kernel8,"aw",@nobits
	.sectionflags	@""
	.align	16
.nv.shared.softmax_autoregressive_backward_kernel8:
	.zero		1152


//--------------------- .nv.shared.softmax_autoregressive_backward_kernel7 --------------------------
	.section	.nv.shared.softmax_autoregressive_backward_kernel7,"aw",@nobits
	.sectionflags	@""
	.align	16
.nv.shared.softmax_autoregressive_backward_kernel7:
	.zero		1152


//--------------------- .nv.shared.softmax_forward_kernel5_no_mask --------------------------
	.section	.nv.shared.softmax_forward_kernel5_no_mask,"aw",@nobits
	.sectionflags	@""
	.align	16
	.zero		1024


//--------------------- .nv.shared.softmax_forward_kernel5 --------------------------
	.section	.nv.shared.softmax_forward_kernel5,"aw",@nobits
	.sectionflags	@""
	.align	16
	.zero		1024


//--------------------- .nv.shared.softmax_autoregressive_backward_kernel2 --------------------------
	.section	.nv.shared.softmax_autoregressive_backward_kernel2,"aw",@nobits
	.sectionflags	@""
	.align	16
	.zero		1024


//--------------------- .nv.shared.scale_kernel   --------------------------
	.section	.nv.shared.scale_kernel,"aw",@nobits
	.sectionflags	@""
	.align	16
	.zero		1024


//--------------------- .nv.shared.softmax_autoregressive_backward_kernel4 --------------------------
	.section	.nv.shared.softmax_autoregressive_backward_kernel4,"aw",@nobits
	.sectionflags	@""
	.align	16
	.zero		1024


//--------------------- .nv.shared.softmax_unmask_forward_kernel4 --------------------------
	.section	.nv.shared.softmax_unmask_forward_kernel4,"aw",@nobits
	.sectionflags	@""
	.align	16
	.zero		1024


//--------------------- .nv.shared.softmax_scale_forward_kernel4 --------------------------
	.section	.nv.shared.softmax_scale_forward_kernel4,"aw",@nobits
	.sectionflags	@""
	.align	16
	.zero		1024


//--------------------- .nv.shared.softmax_forward_kernel4 --------------------------
	.section	.nv.shared.softmax_forward_kernel4,"aw",@nobits
	.sectionflags	@""
	.align	16
	.zero		1024


//--------------------- .nv.shared.softmax_autoregressive_backward_kernel --------------------------
	.section	.nv.shared.softmax_autoregressive_backward_kernel,"aw",@nobits
	.sectionflags	@""
	.align	16
	.zero		1024


//--------------------- .nv.shared.softmax_forward_kernel --------------------------
	.section	.nv.shared.softmax_forward_kernel,"aw",@nobits
	.sectionflags	@""
	.align	16
	.zero		1024


//--------------------- .nv.shared.unpermute_kernel_backward --------------------------
	.section	.nv.shared.unpermute_kernel_backward,"aw",@nobits
	.sectionflags	@""
	.align	16
	.zero		1024


//--------------------- .nv.shared.unpermute_kernel --------------------------
	.section	.nv.shared.unpermute_kernel,"aw",@nobits
	.sectionflags	@""
	.align	16
	.zero		1024


//--------------------- .nv.shared.permute_kernel_backward --------------------------
	.section	.nv.shared.permute_kernel_backward,"aw",@nobits
	.sectionflags	@""
	.align	16
	.zero		1024


//--------------------- .nv.shared.permute_kernel --------------------------
	.section	.nv.shared.permute_kernel,"aw",@nobits
	.sectionflags	@""
	.align	16
	.zero		1024


//--------------------- .nv.constant0.add_mask    --------------------------
	.section	.nv.constant0.add_mask,"a",@progbits
	.sectionflags	@""
	.align	4
.nv.constant0.add_mask:
	.zero		936


//--------------------- .nv.constant0.softmax_kv_unmask_backward_inplace_kernel --------------------------
	.section	.nv.constant0.softmax_kv_unmask_backward_inplace_kernel,"a",@progbits
	.sectionflags	@""
	.align	4
.nv.constant0.softmax_kv_unmask_backward_inplace_kernel:
	.zero		928


//--------------------- .nv.constant0.softmax_autoregressive_unmask_backward_inplace_kernel --------------------------
	.section	.nv.constant0.softmax_autoregressive_unmask_backward_inplace_kernel,"a",@progbits
	.sectionflags	@""
	.align	4
.nv.constant0.softmax_autoregressive_unmask_backward_inplace_kernel:
	.zero		928


//--------------------- .nv.constant0.softmax_autoregressive_backward_inplace_kernel --------------------------
	.section	.nv.constant0.softmax_autoregressive_backward_inplace_kernel,"a",@progbits
	.sectionflags	@""
	.align	4
.nv.constant0.softmax_autoregressive_backward_inplace_kernel:
	.zero		928


//--------------------- .nv.constant0.softmax_forward_kernel52 --------------------------
	.section	.nv.constant0.softmax_forward_kernel52,"a",@progbits
	.sectionflags	@""
	.align	4
.nv.constant0.softmax_forward_kernel52:
	.zero		928


//--------------------- .nv.constant0.softmax_autoregressive_nomask_backward_kernel8 --------------------------
	.section	.nv.constant0.softmax_autoregressive_nomask_backward_kernel8,"a",@progbits
	.sectionflags	@""
	.align	4
.nv.constant0.softmax_autoregressive_nomask_backward_kernel8:
	.zero		932


//--------------------- .nv.constant0.softmax_autoregressive_backward_kernel8 --------------------------
	.section	.nv.constant0.softmax_autoregressive_backward_kernel8,"a",@progbits
	.sectionflags	@""
	.align	4
.nv.constant0.softmax_autoregressive_backward_kernel8:
	.zero		936


//--------------------- .nv.constant0.softmax_autoregressive_backward_kernel7 --------------------------
	.section	.nv.constant0.softmax_autoregressive_backward_kernel7,"a",@progbits
	.sectionflags	@""
	.align	4
.nv.constant0.softmax_autoregressive_backward_kernel7:
	.zero		936


//--------------------- .nv.constant0.softmax_forward_kernel5_no_mask --------------------------
	.section	.nv.constant0.softmax_forward_kernel5_no_mask,"a",@progbits
	.sectionflags	@""
	.align	4
.nv.constant0.softmax_forward_kernel5_no_mask:
	.zero		928


//--------------------- .nv.constant0.softmax_forward_kernel5 --------------------------
	.section	.nv.constant0.softmax_forward_kernel5,"a",@progbits
	.sectionflags	@""
	.align	4
.nv.constant0.softmax_forward_kernel5:
	.zero		928


//--------------------- .nv.constant0.softmax_autoregressive_backward_kernel2 --------------------------
	.section	.nv.constant0.softmax_autoregressive_backward_kernel2,"a",@progbits
	.sectionflags	@""
	.align	4
.nv.constant0.softmax_autoregressive_backward_kernel2:
	.zero		936


//--------------------- .nv.constant0.scale_kernel --------------------------
	.section	.nv.constant0.scale_kernel,"a",@progbits
	.sectionflags	@""
	.align	4
.nv.constant0.scale_kernel:
	.zero		920


//--------------------- .nv.constant0.softmax_autoregressive_backward_kernel4 --------------------------
	.section	.nv.constant0.softmax_autoregressive_backward_kernel4,"a",@progbits
	.sectionflags	@""
	.align	4
.nv.constant0.softmax_autoregressive_backward_kernel4:
	.zero		936


//--------------------- .nv.constant0.softmax_unmask_forward_kernel4 --------------------------
	.section	.nv.constant0.softmax_unmask_forward_kernel4,"a",@progbits
	.sectionflags	@""
	.align	4
.nv.constant0.softmax_unmask_forward_kernel4:
	.zero		924


//--------------------- .nv.constant0.softmax_scale_forward_kernel4 --------------------------
	.section	.nv.constant0.softmax_scale_forward_kernel4,"a",@progbits
	.sectionflags	@""
	.align	4
.nv.constant0.softmax_scale_forward_kernel4:
	.zero		924


//--------------------- .nv.constant0.softmax_forward_kernel4 --------------------------
	.section	.nv.constant0.softmax_forward_kernel4,"a",@progbits
	.sectionflags	@""
	.align	4
.nv.constant0.softmax_forward_kernel4:
	.zero		920


//--------------------- .nv.constant0.softmax_autoregressive_backward_kernel --------------------------
	.section	.nv.constant0.softmax_autoregressive_backward_kernel,"a",@progbits
	.sectionflags	@""
	.align	4
.nv.constant0.softmax_autoregressive_backward_kernel:
	.zero		936


//--------------------- .nv.constant0.softmax_forward_kernel --------------------------
	.section	.nv.constant0.softmax_forward_kernel,"a",@progbits
	.sectionflags	@""
	.align	4
.nv.constant0.softmax_forward_kernel:
	.zero		928


//--------------------- .nv.constant0.unpermute_kernel_backward --------------------------
	.section	.nv.constant0.unpermute_kernel_backward,"a",@progbits
	.sectionflags	@""
	.align	4
.nv.constant0.unpermute_kernel_backward:
	.zero		928


//--------------------- .nv.constant0.unpermute_kernel --------------------------
	.section	.nv.constant0.unpermute_kernel,"a",@progbits
	.sectionflags	@""
	.align	4
.nv.constant0.unpermute_kernel:
	.zero		928


//--------------------- .nv.constant0.permute_kernel_backward --------------------------
	.section	.nv.constant0.permute_kernel_backward,"a",@progbits
	.sectionflags	@""
	.align	4
.nv.constant0.permute_kernel_backward:
	.zero		944


//--------------------- .nv.constant0.permute_kernel --------------------------
	.section	.nv.constant0.permute_kernel,"a",@progbits
	.sectionflags	@""
	.align	4
.nv.constant0.permute_kernel:
	.zero		944


//--------------------- SYMBOLS --------------------------

	.type		.nv.reservedSmem.offset0,@object
	.size		.nv.reservedSmem.offset0,0x4
	.type		.nv.reservedSmem.cap,@object
	.size		.nv.reservedSmem.cap,0x4
	.type		__assertfail,@function
